	.target	sm_90a

	.elftype	@"ET_EXEC"


//--------------------- .note.nv.tkinfo           --------------------------
	.section	.note.nv.tkinfo,"",@"SHT_NOTE"
	.sectionflags	@"SHF_NOTE_NV_TKINFO"
	.tkinfo
        /*0018*/ 	.word	0x00000002
        /*0030*/ 	.string	""
        /*0030*/ 	.string	"ptxas"
        /*0030*/ 	.string	"Cuda compilation tools, release 13.0, V13.0.88"
        /*0030*/ 	.string	"Build cuda_13.0.r13.0/compiler.36424714_0"
        /*0030*/ 	.string	"-arch sm_90a -m 64 "



//--------------------- .note.nv.cuinfo           --------------------------
	.section	.note.nv.cuinfo,"",@"SHT_NOTE"
	.sectionflags	@"SHF_NOTE_NV_CUINFO"
        /*0018*/ 	.short	0x0002
        /*001a*/ 	.short	0x005a
        /*001c*/ 	.short	0x0082
	.zero		2


//--------------------- .nv.info                  --------------------------
	.section	.nv.info,"",@"SHT_CUDA_INFO"
	.align	4


	//----- nvinfo : EIATTR_REGCOUNT
	.align		4
        /*0000*/ 	.byte	0x04, 0x2f
        /*0002*/ 	.short	(.L_15 - .L_14)
	.align		4
.L_14:
        /*0004*/ 	.word	index@(_ZN7cutlass13device_kernelINS_4gemm6kernel13GemmUniversalIN4cute5tupleIJiiiiEEENS1_10collective13CollectiveMmaINS1_34MainloopSm90TmaGmmaWarpSpecializedILi2ENS5_IJNS4_1CILi1EEESB_SB_EEENS1_35KernelTmaWarpSpecializedCooperativeEEENS5_IJNSA_ILi512EEENSA_ILi192EEENSA_ILi128EEEEEEaNS5_IJlSB_lEEEaSJ_NS4_8TiledMMAINS4_8MMA_AtomIJNS4_4SM904GMMA27MMA_64x192x32_S32S8S8_SS_TNEEEENS4_6LayoutINS5_IJNSA_ILi2EEESB_SB_EEENS5_IJSB_NSA_ILi0EEEST_EEEEENS5_IJNS4_10UnderscoreESW_SW_EEEEENS4_13SM90_TMA_LOADENS4_14ComposedLayoutINS4_7SwizzleILi3ELi4ELi3EEENS4_18smem_ptr_flag_bitsILi8EEENSQ_INS5_IJNSA_ILi8EEESH_EEENS5_IJSH_SB_EEEEEEEvNS4_8identityESZ_S19_vS1A_EENS_8epilogue10collective6detail29Sm90TmaWarpSpecializedAdapterINS1D_15DefaultEpilogueIaSJ_SJ_NS1C_6thread17LinearCombinationIaLi1EiiLNS1H_9ScaleType4KindE0ELNS_15FloatRoundStyleE2EaEENS1_15EpilogueDefaultEEEEEvvEEEEvNT_6ParamsE)
        /*0008*/ 	.word	0x000000a8


	//----- nvinfo : EIATTR_FRAME_SIZE
	.align		4
.L_15:
        /*000c*/ 	.byte	0x04, 0x11
        /*000e*/ 	.short	(.L_17 - .L_16)
	.align		4
.L_16:
        /*0010*/ 	.word	index@(_ZN7cutlass13device_kernelINS_4gemm6kernel13GemmUniversalIN4cute5tupleIJiiiiEEENS1_10collective13CollectiveMmaINS1_34MainloopSm90TmaGmmaWarpSpecializedILi2ENS5_IJNS4_1CILi1EEESB_SB_EEENS1_35KernelTmaWarpSpecializedCooperativeEEENS5_IJNSA_ILi512EEENSA_ILi192EEENSA_ILi128EEEEEEaNS5_IJlSB_lEEEaSJ_NS4_8TiledMMAINS4_8MMA_AtomIJNS4_4SM904GMMA27MMA_64x192x32_S32S8S8_SS_TNEEEENS4_6LayoutINS5_IJNSA_ILi2EEESB_SB_EEENS5_IJSB_NSA_ILi0EEEST_EEEEENS5_IJNS4_10UnderscoreESW_SW_EEEEENS4_13SM90_TMA_LOADENS4_14ComposedLayoutINS4_7SwizzleILi3ELi4ELi3EEENS4_18smem_ptr_flag_bitsILi8EEENSQ_INS5_IJNSA_ILi8EEESH_EEENS5_IJSH_SB_EEEEEEEvNS4_8identityESZ_S19_vS1A_EENS_8epilogue10collective6detail29Sm90TmaWarpSpecializedAdapterINS1D_15DefaultEpilogueIaSJ_SJ_NS1C_6thread17LinearCombinationIaLi1EiiLNS1H_9ScaleType4KindE0ELNS_15FloatRoundStyleE2EaEENS1_15EpilogueDefaultEEEEEvvEEEEvNT_6ParamsE)
        /*0014*/ 	.word	0x000010e0


	//----- nvinfo : EIATTR_MIN_STACK_SIZE
	.align		4
.L_17:
        /*0018*/ 	.byte	0x04, 0x12
        /*001a*/ 	.short	(.L_19 - .L_18)
	.align		4
.L_18:
        /*001c*/ 	.word	index@(_ZN7cutlass13device_kernelINS_4gemm6kernel13GemmUniversalIN4cute5tupleIJiiiiEEENS1_10collective13CollectiveMmaINS1_34MainloopSm90TmaGmmaWarpSpecializedILi2ENS5_IJNS4_1CILi1EEESB_SB_EEENS1_35KernelTmaWarpSpecializedCooperativeEEENS5_IJNSA_ILi512EEENSA_ILi192EEENSA_ILi128EEEEEEaNS5_IJlSB_lEEEaSJ_NS4_8TiledMMAINS4_8MMA_AtomIJNS4_4SM904GMMA27MMA_64x192x32_S32S8S8_SS_TNEEEENS4_6LayoutINS5_IJNSA_ILi2EEESB_SB_EEENS5_IJSB_NSA_ILi0EEEST_EEEEENS5_IJNS4_10UnderscoreESW_SW_EEEEENS4_13SM90_TMA_LOADENS4_14ComposedLayoutINS4_7SwizzleILi3ELi4ELi3EEENS4_18smem_ptr_flag_bitsILi8EEENSQ_INS5_IJNSA_ILi8EEESH_EEENS5_IJSH_SB_EEEEEEEvNS4_8identityESZ_S19_vS1A_EENS_8epilogue10collective6detail29Sm90TmaWarpSpecializedAdapterINS1D_15DefaultEpilogueIaSJ_SJ_NS1C_6thread17LinearCombinationIaLi1EiiLNS1H_9ScaleType4KindE0ELNS_15FloatRoundStyleE2EaEENS1_15EpilogueDefaultEEEEEvvEEEEvNT_6ParamsE)
        /*0020*/ 	.word	0x000010e0
.L_19:


//--------------------- .nv.compat                --------------------------
	.section	.nv.compat,"",@"SHT_CUDA_COMPAT_INFO"
	.align	4
        /*0000*/ 	.byte	0x02, 0x09, 0x01, 0x00, 0x02, 0x02, 0x04, 0x00, 0x02, 0x05, 0x05, 0x00, 0x03, 0x07, 0x01, 0x01
        /*0010*/ 	.byte	0x02, 0x03, 0x01, 0x00, 0x02, 0x06, 0x01, 0x00, 0x04, 0x0b, 0x08, 0x00, 0x00, 0x00, 0x00, 0x00
        /*0020*/ 	.byte	0x00, 0x00, 0x00, 0x00


//--------------------- .nv.info._ZN7cutlass13device_kernelINS_4gemm6kernel13GemmUniversalIN4cute5tupleIJiiiiEEENS1_10collective13CollectiveMmaINS1_34MainloopSm90TmaGmmaWarpSpecializedILi2ENS5_IJNS4_1CILi1EEESB_SB_EEENS1_35KernelTmaWarpSpecializedCooperativeEEENS5_IJNSA_ILi512EEENSA_ILi192EEENSA_ILi128EEEEEEaNS5_IJlSB_lEEEaSJ_NS4_8TiledMMAINS4_8MMA_AtomIJNS4_4SM904GMMA27MMA_64x192x32_S32S8S8_SS_TNEEEENS4_6LayoutINS5_IJNSA_ILi2EEESB_SB_EEENS5_IJSB_NSA_ILi0EEEST_EEEEENS5_IJNS4_10UnderscoreESW_SW_EEEEENS4_13SM90_TMA_LOADENS4_14ComposedLayoutINS4_7SwizzleILi3ELi4ELi3EEENS4_18smem_ptr_flag_bitsILi8EEENSQ_INS5_IJNSA_ILi8EEESH_EEENS5_IJSH_SB_EEEEEEEvNS4_8identityESZ_S19_vS1A_EENS_8epilogue10collective6detail29Sm90TmaWarpSpecializedAdapterINS1D_15DefaultEpilogueIaSJ_SJ_NS1C_6thread17LinearCombinationIaLi1EiiLNS1H_9ScaleType4KindE0ELNS_15FloatRoundStyleE2EaEENS1_15EpilogueDefaultEEEEEvvEEEEvNT_6ParamsE --------------------------
	.section	.nv.info._ZN7cutlass13device_kernelINS_4gemm6kernel13GemmUniversalIN4cute5tupleIJiiiiEEENS1_10collective13CollectiveMmaINS1_34MainloopSm90TmaGmmaWarpSpecializedILi2ENS5_IJNS4_1CILi1EEESB_SB_EEENS1_35KernelTmaWarpSpecializedCooperativeEEENS5_IJNSA_ILi512EEENSA_ILi192EEENSA_ILi128EEEEEEaNS5_IJlSB_lEEEaSJ_NS4_8TiledMMAINS4_8MMA_AtomIJNS4_4SM904GMMA27MMA_64x192x32_S32S8S8_SS_TNEEEENS4_6LayoutINS5_IJNSA_ILi2EEESB_SB_EEENS5_IJSB_NSA_ILi0EEEST_EEEEENS5_IJNS4_10UnderscoreESW_SW_EEEEENS4_13SM90_TMA_LOADENS4_14ComposedLayoutINS4_7SwizzleILi3ELi4ELi3EEENS4_18smem_ptr_flag_bitsILi8EEENSQ_INS5_IJNSA_ILi8EEESH_EEENS5_IJSH_SB_EEEEEEEvNS4_8identityESZ_S19_vS1A_EENS_8epilogue10collective6detail29Sm90TmaWarpSpecializedAdapterINS1D_15DefaultEpilogueIaSJ_SJ_NS1C_6thread17LinearCombinationIaLi1EiiLNS1H_9ScaleType4KindE0ELNS_15FloatRoundStyleE2EaEENS1_15EpilogueDefaultEEEEEvvEEEEvNT_6ParamsE,"",@"SHT_CUDA_INFO"
	.sectionflags	@""
	.align	4


	//----- nvinfo : EIATTR_CUDA_API_VERSION
	.align		4
        /*0000*/ 	.byte	0x04, 0x37
        /*0002*/ 	.short	(.L_21 - .L_20)
.L_20:
        /*0004*/ 	.word	0x00000082


	//----- nvinfo : EIATTR_KPARAM_INFO
	.align		4
.L_21:
        /*0008*/ 	.byte	0x04, 0x17
        /*000a*/ 	.short	(.L_23 - .L_22)
.L_22:
        /*000c*/ 	.word	0x00000000
        /*0010*/ 	.short	0x0000
        /*0012*/ 	.short	0x0070
        /*0014*/ 	.byte	0x00, 0xf0, 0x01, 0x10


	//----- nvinfo : EIATTR_SPARSE_MMA_MASK
	.align		4
.L_23:
        /*0018*/ 	.byte	0x03, 0x50
        /*001a*/ 	.short	0x0000


	//----- nvinfo : EIATTR_MAXREG_COUNT
	.align		4
        /*001c*/ 	.byte	0x03, 0x1b
        /*001e*/ 	.short	0x00a8


	//----- nvinfo : EIATTR_NUM_BARRIERS
	.align		4
        /*0020*/ 	.byte	0x02, 0x4c
        /*0022*/ 	.byte	0x01
	.zero		1


	//----- nvinfo : EIATTR_EXTERNS
	.align		4
        /*0024*/ 	.byte	0x04, 0x0f
        /*0026*/ 	.short	(.L_25 - .L_24)


	//   ....[0]....
	.align		4
.L_24:
        /*0028*/ 	.word	index@(__assertfail)


	//----- nvinfo : EIATTR_ANNOTATIONS
	.align		4
.L_25:
        /*002c*/ 	.byte	0x04, 0x55
        /*002e*/ 	.short	(.L_27 - .L_26)


	//   ....[0]....
.L_26:
        /*0030*/ 	.word	0x00000001
        /*0034*/ 	.byte	0x60, 0x06, 0x00, 0x00, 0x01, 0x00, 0x00, 0x00, 0x70, 0x06, 0x00, 0x00, 0x01, 0x00, 0x00, 0x00
        /* <DEDUP_REMOVED lines=1607> */
        /*64b4*/ 	.byte	0xc0, 0xa6, 0x02, 0x00, 0x01, 0x00, 0x00, 0x00, 0xe0, 0xa6, 0x02, 0x00


	//----- nvinfo : EIATTR_MERCURY_ISA_VERSION
	.align		4
.L_27:
        /*64c0*/ 	.byte	0x03, 0x5f
        /*64c2*/ 	.short	0x0101


	//----- nvinfo : EIATTR_INT_WARP_WIDE_INSTR_OFFSETS
	.align		4
        /*64c4*/ 	.byte	0x04, 0x31
        /*64c6*/ 	.short	(.L_29 - .L_28)


	//   ....[0]....
.L_28:
        /*64c8*/ 	.word	0x000004c0


	//   ....[1]....
        /*64cc*/ 	.word	0x000004d0


	//   ....[2]....
        /*64d0*/ 	.word	0x00000560


	//----- nvinfo : EIATTR_COOP_GROUP_MASK_REGIDS
	.align		4
.L_29:
        /*64d4*/ 	.byte	0x04, 0x29
        /*64d6*/ 	.short	(.L_31 - .L_30)


	//   ....[0]....
.L_30:
        /*64d8*/ 	.word	0xffffffff


	//   ....[1]....
        /*64dc*/ 	.word	0xffffffff


	//   ....[2]....
        /*64e0*/ 	.word	0xffffffff


	//   ....[3]....
        /*64e4*/ 	.word	0xffffffff


	//   ....[4]....
        /*64e8*/ 	.word	0xffffffff


	//----- nvinfo : EIATTR_COOP_GROUP_INSTR_OFFSETS
	.align		4
.L_31:
        /*64ec*/ 	.byte	0x04, 0x28
        /*64ee*/ 	.short	(.L_33 - .L_32)


	//   ....[0]....
.L_32:
        /*64f0*/ 	.word	0x00000070


	//   ....[1]....
        /*64f4*/ 	.word	0x00000080


	//   ....[2]....
        /*64f8*/ 	.word	0x000001a0


	//   ....[3]....
        /*64fc*/ 	.word	0x00000370


	//   ....[4]....
        /*6500*/ 	.word	0x00001160


	//----- nvinfo : EIATTR_REG_RECONFIG
	.align		4
.L_33:
        /*6504*/ 	.byte	0x01, 0x54
	.zero		2


	//----- nvinfo : EIATTR_SYSCALL_OFFSETS
	.align		4
        /*6508*/ 	.byte	0x04, 0x46
        /*650a*/ 	.short	(.L_35 - .L_34)


	//   ....[0]....
.L_34:
        /*650c*/ 	.word	0x00001310


	//----- nvinfo : EIATTR_MBARRIER_INSTR_OFFSETS
	.align		4
.L_35:
        /*6510*/ 	.byte	0x04, 0x39
        /*6512*/ 	.short	(.L_37 - .L_36)


	//   ....[0]....
.L_36:
        /*6514*/ 	.word	0x00000320
        /*6518*/ 	.word	0x000000ff
        /*651c*/ 	.word	0x00000000
        /*6520*/ 	.short	0x0100
        /*6522*/ 	.byte	0x08
	.zero		1


	//   ....[1]....
        /*6524*/ 	.word	0x00000330
        /*6528*/ 	.word	0x000000ff
        /*652c*/ 	.word	0x00000010
        /*6530*/ 	.short	0x0100
        /*6532*/ 	.byte	0x08
	.zero		1


	//   ....[2]....
        /*6534*/ 	.word	0x00000340
        /*6538*/ 	.word	0x000000ff
        /*653c*/ 	.word	0x00000008
        /*6540*/ 	.short	0x0100
        /*6542*/ 	.byte	0x08
	.zero		1


	//   ....[3]....
        /*6544*/ 	.word	0x00000350
        /*6548*/ 	.word	0x000000ff
        /*654c*/ 	.word	0x00000018
        /*6550*/ 	.short	0x0100
        /*6552*/ 	.byte	0x08
	.zero		1


	//   ....[4]....
        /*6554*/ 	.word	0x000005e0
        /*6558*/ 	.word	0x000000ff
        /*655c*/ 	.word	0x00000030
        /*6560*/ 	.short	0x0100
        /*6562*/ 	.byte	0x10
	.zero		1


	//   ....[5]....
        /*6564*/ 	.word	0x00000680
        /*6568*/ 	.word	0x000000ff
        /*656c*/ 	.word	0x00000038
        /*6570*/ 	.short	0x0100
        /*6572*/ 	.byte	0x10
	.zero		1


	//   ....[6]....
        /*6574*/ 	.word	0x000013f0
        /*6578*/ 	.word	0x00000003
        /*657c*/ 	.word	0x00000000
        /*6580*/ 	.short	0x010a
        /*6582*/ 	.byte	0x3f
	.zero		1


	//   ....[7]....
        /*6584*/ 	.word	0x00001430
        /*6588*/ 	.word	0x00000003
        /*658c*/ 	.word	0x00000000
        /*6590*/ 	.short	0x010a
        /*6592*/ 	.byte	0x3f
	.zero		1


	//   ....[8]....
        /*6594*/ 	.word	0x00008570
        /*6598*/ 	.word	0x00000003
        /*659c*/ 	.word	0x00000000
        /*65a0*/ 	.short	0x010a
        /*65a2*/ 	.byte	0x3f
	.zero		1


	//   ....[9]....
        /*65a4*/ 	.word	0x000085b0
        /*65a8*/ 	.word	0x00000003
        /*65ac*/ 	.word	0x00000000
        /*65b0*/ 	.short	0x010a
        /*65b2*/ 	.byte	0x3f
	.zero		1


	//   ....[10]....
        /*65b4*/ 	.word	0x00011070
        /*65b8*/ 	.word	0x00000003
        /*65bc*/ 	.word	0x00000000
        /*65c0*/ 	.short	0x0101
        /*65c2*/ 	.byte	0x3f
	.zero		1


	//   ....[11]....
        /*65c4*/ 	.word	0x00011250
        /*65c8*/ 	.word	0x00000000
        /*65cc*/ 	.word	0x00000000
        /*65d0*/ 	.short	0x0101
        /*65d2*/ 	.byte	0x3f
	.zero		1


	//   ....[12]....
        /*65d4*/ 	.word	0x0002a270
        /*65d8*/ 	.word	0x0000000f
        /*65dc*/ 	.word	0x00000010
        /*65e0*/ 	.short	0x010a
        /*65e2*/ 	.byte	0x3f
	.zero		1


	//   ....[13]....
        /*65e4*/ 	.word	0x0002a650
        /*65e8*/ 	.word	0x00000002
        /*65ec*/ 	.word	0x00000038
        /*65f0*/ 	.short	0x0101
        /*65f2*/ 	.byte	0x3f
	.zero		1


	//   ....[14]....
        /*65f4*/ 	.word	0x0002adf0
        /*65f8*/ 	.word	0x00000005
        /*65fc*/ 	.word	0x00000000
        /*6600*/ 	.short	0x010a
        /*6602*/ 	.byte	0x3f
	.zero		1


	//   ....[15]....
        /*6604*/ 	.word	0x0002ae80
        /*6608*/ 	.word	0x00000003
        /*660c*/ 	.word	0x00000000
        /*6610*/ 	.short	0x010a
        /*6612*/ 	.byte	0x3f
	.zero		1


	//   ....[16]....
        /*6614*/ 	.word	0x0002aee0
        /*6618*/ 	.word	0x00000003
        /*661c*/ 	.word	0x00000000
        /*6620*/ 	.short	0x010a
        /*6622*/ 	.byte	0x3f
	.zero		1


	//   ....[17]....
        /*6624*/ 	.word	0x0002af30
        /*6628*/ 	.word	0x00000003
        /*662c*/ 	.word	0x00000000
        /*6630*/ 	.short	0x010a
        /*6632*/ 	.byte	0x3f
	.zero		1


	//   ....[18]....
        /*6634*/ 	.word	0x0002b000
        /*6638*/ 	.word	0x0000000f
        /*663c*/ 	.word	0x00000010
        /*6640*/ 	.short	0x010a
        /*6642*/ 	.byte	0x3f
	.zero		1


	//   ....[19]....
        /*6644*/ 	.word	0x0002b0d0
        /*6648*/ 	.word	0x00000005
        /*664c*/ 	.word	0x00000000
        /*6650*/ 	.short	0x010a
        /*6652*/ 	.byte	0x3f
	.zero		1


	//----- nvinfo : EIATTR_NUM_MBARRIERS
	.align		4
.L_37:
        /*6654*/ 	.byte	0x03, 0x38
        /*6656*/ 	.short	0x0006


	//----- nvinfo : EIATTR_EXIT_INSTR_OFFSETS
	.align		4
        /*6658*/ 	.byte	0x04, 0x1c
        /*665a*/ 	.short	(.L_39 - .L_38)


	//   ....[0]....
.L_38:
        /*665c*/ 	.word	0x000006e0


	//   ....[1]....
        /*6660*/ 	.word	0x00001050


	//   ....[2]....
        /*6664*/ 	.word	0x000297f0


	//   ....[3]....
        /*6668*/ 	.word	0x00029f00


	//   ....[4]....
        /*666c*/ 	.word	0x0002aed0


	//----- nvinfo : EIATTR_MAX_THREADS
	.align		4
.L_39:
        /*6670*/ 	.byte	0x04, 0x05
        /*6672*/ 	.short	(.L_41 - .L_40)
.L_40:
        /*6674*/ 	.word	0x00000180
        /*6678*/ 	.word	0x00000001
        /*667c*/ 	.word	0x00000001


	//----- nvinfo : EIATTR_CRS_STACK_SIZE
	.align		4
.L_41:
        /*6680*/ 	.byte	0x04, 0x1e
        /*6682*/ 	.short	(.L_43 - .L_42)
.L_42:
        /*6684*/ 	.word	0x00000000


	//----- nvinfo : EIATTR_CBANK_PARAM_SIZE
	.align		4
.L_43:
        /*6688*/ 	.byte	0x03, 0x19
        /*668a*/ 	.short	0x0470


	//----- nvinfo : EIATTR_PARAM_CBANK
	.align		4
        /*668c*/ 	.byte	0x04, 0x0a
        /*668e*/ 	.short	(.L_45 - .L_44)
	.align		4
.L_44:
        /*6690*/ 	.word	index@(.nv.constant0._ZN7cutlass13device_kernelINS_4gemm6kernel13GemmUniversalIN4cute5tupleIJiiiiEEENS1_10collective13CollectiveMmaINS1_34MainloopSm90TmaGmmaWarpSpecializedILi2ENS5_IJNS4_1CILi1EEESB_SB_EEENS1_35KernelTmaWarpSpecializedCooperativeEEENS5_IJNSA_ILi512EEENSA_ILi192EEENSA_ILi128EEEEEEaNS5_IJlSB_lEEEaSJ_NS4_8TiledMMAINS4_8MMA_AtomIJNS4_4SM904GMMA27MMA_64x192x32_S32S8S8_SS_TNEEEENS4_6LayoutINS5_IJNSA_ILi2EEESB_SB_EEENS5_IJSB_NSA_ILi0EEEST_EEEEENS5_IJNS4_10UnderscoreESW_SW_EEEEENS4_13SM90_TMA_LOADENS4_14ComposedLayoutINS4_7SwizzleILi3ELi4ELi3EEENS4_18smem_ptr_flag_bitsILi8EEENSQ_INS5_IJNSA_ILi8EEESH_EEENS5_IJSH_SB_EEEEEEEvNS4_8identityESZ_S19_vS1A_EENS_8epilogue10collective6detail29Sm90TmaWarpSpecializedAdapterINS1D_15DefaultEpilogueIaSJ_SJ_NS1C_6thread17LinearCombinationIaLi1EiiLNS1H_9ScaleType4KindE0ELNS_15FloatRoundStyleE2EaEENS1_15EpilogueDefaultEEEEEvvEEEEvNT_6ParamsE)
        /*6694*/ 	.short	0x0210
        /*6696*/ 	.short	0x0470


	//----- nvinfo : EIATTR_SW_WAR
	.align		4
.L_45:
        /*6698*/ 	.byte	0x04, 0x36
        /*669a*/ 	.short	(.L_47 - .L_46)
.L_46:
        /*669c*/ 	.word	0x00000008
.L_47:


//--------------------- .nv.callgraph             --------------------------
	.section	.nv.callgraph,"",@"SHT_CUDA_CALLGRAPH"
	.align	4
	.sectionentsize	8
	.align		4
        /*0000*/ 	.word	0x00000000
	.align		4
        /*0004*/ 	.word	0xffffffff
	.align		4
        /*0008*/ 	.word	index@(_ZN7cutlass13device_kernelINS_4gemm6kernel13GemmUniversalIN4cute5tupleIJiiiiEEENS1_10collective13CollectiveMmaINS1_34MainloopSm90TmaGmmaWarpSpecializedILi2ENS5_IJNS4_1CILi1EEESB_SB_EEENS1_35KernelTmaWarpSpecializedCooperativeEEENS5_IJNSA_ILi512EEENSA_ILi192EEENSA_ILi128EEEEEEaNS5_IJlSB_lEEEaSJ_NS4_8TiledMMAINS4_8MMA_AtomIJNS4_4SM904GMMA27MMA_64x192x32_S32S8S8_SS_TNEEEENS4_6LayoutINS5_IJNSA_ILi2EEESB_SB_EEENS5_IJSB_NSA_ILi0EEEST_EEEEENS5_IJNS4_10UnderscoreESW_SW_EEEEENS4_13SM90_TMA_LOADENS4_14ComposedLayoutINS4_7SwizzleILi3ELi4ELi3EEENS4_18smem_ptr_flag_bitsILi8EEENSQ_INS5_IJNSA_ILi8EEESH_EEENS5_IJSH_SB_EEEEEEEvNS4_8identityESZ_S19_vS1A_EENS_8epilogue10collective6detail29Sm90TmaWarpSpecializedAdapterINS1D_15DefaultEpilogueIaSJ_SJ_NS1C_6thread17LinearCombinationIaLi1EiiLNS1H_9ScaleType4KindE0ELNS_15FloatRoundStyleE2EaEENS1_15EpilogueDefaultEEEEEvvEEEEvNT_6ParamsE)
	.align		4
        /*000c*/ 	.word	index@(__assertfail)
	.align		4
        /*0010*/ 	.word	0x00000000
	.align		4
        /*0014*/ 	.word	0xfffffffe
	.align		4
        /*0018*/ 	.word	0x00000000
	.align		4
        /*001c*/ 	.word	0xfffffffd
	.align		4
        /*0020*/ 	.word	0x00000000
	.align		4
        /*0024*/ 	.word	0xfffffffc


//--------------------- .nv.constant4             --------------------------
	.section	.nv.constant4,"a",@progbits
	.align	8
	.align		8
.nv.constant4:
        /*0000*/ 	.dword	__assertfail
	.align		8
        /*0008*/ 	.dword	__unnamed_1
	.align		8
        /*0010*/ 	.dword	_ZN40_INTERNAL_77ce7a9c_4_k_cu_e927f688_169034cuda3std3__45__cpo5beginE
	.align		8
        /*0018*/ 	.dword	_ZN40_INTERNAL_77ce7a9c_4_k_cu_e927f688_169034cuda3std3__45__cpo3endE
	.align		8
        /*0020*/ 	.dword	_ZN40_INTERNAL_77ce7a9c_4_k_cu_e927f688_169034cuda3std3__45__cpo6cbeginE
	.align		8
        /*0028*/ 	.dword	_ZN40_INTERNAL_77ce7a9c_4_k_cu_e927f688_169034cuda3std3__45__cpo4cendE
	.align		8
        /*0030*/ 	.dword	_ZN40_INTERNAL_77ce7a9c_4_k_cu_e927f688_169034cuda3std3__442_GLOBAL__N__77ce7a9c_4_k_cu_e927f688_169036ignoreE
	.align		8
        /*0038*/ 	.dword	_ZN40_INTERNAL_77ce7a9c_4_k_cu_e927f688_169034cuda3std3__419piecewise_constructE
	.align		8
        /*0040*/ 	.dword	_ZN40_INTERNAL_77ce7a9c_4_k_cu_e927f688_169034cuda3std3__48in_placeE
	.align		8
        /*0048*/ 	.dword	_ZN40_INTERNAL_77ce7a9c_4_k_cu_e927f688_169034cuda3std6ranges3__45__cpo4swapE
	.align		8
        /*0050*/ 	.dword	_ZN40_INTERNAL_77ce7a9c_4_k_cu_e927f688_169034cuda3std6ranges3__45__cpo9iter_moveE
	.align		8
        /*0058*/ 	.dword	_ZN40_INTERNAL_77ce7a9c_4_k_cu_e927f688_169034cute7productE
	.align		8
        /*0060*/ 	.dword	_ZN40_INTERNAL_77ce7a9c_4_k_cu_e927f688_169034cute1_E
	.align		8
        /*0068*/ 	.dword	$str$22
	.align		8
        /*0070*/ 	.dword	$str$23


//--------------------- .text._ZN7cutlass13device_kernelINS_4gemm6kernel13GemmUniversalIN4cute5tupleIJiiiiEEENS1_10collective13CollectiveMmaINS1_34MainloopSm90TmaGmmaWarpSpecializedILi2ENS5_IJNS4_1CILi1EEESB_SB_EEENS1_35KernelTmaWarpSpecializedCooperativeEEENS5_IJNSA_ILi512EEENSA_ILi192EEENSA_ILi128EEEEEEaNS5_IJlSB_lEEEaSJ_NS4_8TiledMMAINS4_8MMA_AtomIJNS4_4SM904GMMA27MMA_64x192x32_S32S8S8_SS_TNEEEENS4_6LayoutINS5_IJNSA_ILi2EEESB_SB_EEENS5_IJSB_NSA_ILi0EEEST_EEEEENS5_IJNS4_10UnderscoreESW_SW_EEEEENS4_13SM90_TMA_LOADENS4_14ComposedLayoutINS4_7SwizzleILi3ELi4ELi3EEENS4_18smem_ptr_flag_bitsILi8EEENSQ_INS5_IJNSA_ILi8EEESH_EEENS5_IJSH_SB_EEEEEEEvNS4_8identityESZ_S19_vS1A_EENS_8epilogue10collective6detail29Sm90TmaWarpSpecializedAdapterINS1D_15DefaultEpilogueIaSJ_SJ_NS1C_6thread17LinearCombinationIaLi1EiiLNS1H_9ScaleType4KindE0ELNS_15FloatRoundStyleE2EaEENS1_15EpilogueDefaultEEEEEvvEEEEvNT_6ParamsE --------------------------
	.section	.text._ZN7cutlass13device_kernelINS_4gemm6kernel13GemmUniversalIN4cute5tupleIJiiiiEEENS1_10collective13CollectiveMmaINS1_34MainloopSm90TmaGmmaWarpSpecializedILi2ENS5_IJNS4_1CILi1EEESB_SB_EEENS1_35KernelTmaWarpSpecializedCooperativeEEENS5_IJNSA_ILi512EEENSA_ILi192EEENSA_ILi128EEEEEEaNS5_IJlSB_lEEEaSJ_NS4_8TiledMMAINS4_8MMA_AtomIJNS4_4SM904GMMA27MMA_64x192x32_S32S8S8_SS_TNEEEENS4_6LayoutINS5_IJNSA_ILi2EEESB_SB_EEENS5_IJSB_NSA_ILi0EEEST_EEEEENS5_IJNS4_10UnderscoreESW_SW_EEEEENS4_13SM90_TMA_LOADENS4_14ComposedLayoutINS4_7SwizzleILi3ELi4ELi3EEENS4_18smem_ptr_flag_bitsILi8EEENSQ_INS5_IJNSA_ILi8EEESH_EEENS5_IJSH_SB_EEEEEEEvNS4_8identityESZ_S19_vS1A_EENS_8epilogue10collective6detail29Sm90TmaWarpSpecializedAdapterINS1D_15DefaultEpilogueIaSJ_SJ_NS1C_6thread17LinearCombinationIaLi1EiiLNS1H_9ScaleType4KindE0ELNS_15FloatRoundStyleE2EaEENS1_15EpilogueDefaultEEEEEvvEEEEvNT_6ParamsE,"ax",@progbits
	.align	128
.text._ZN7cutlass13device_kernelINS_4gemm6kernel13GemmUniversalIN4cute5tupleIJiiiiEEENS1_10collective13CollectiveMmaINS1_34MainloopSm90TmaGmmaWarpSpecializedILi2ENS5_IJNS4_1CILi1EEESB_SB_EEENS1_35KernelTmaWarpSpecializedCooperativeEEENS5_IJNSA_ILi512EEENSA_ILi192EEENSA_ILi128EEEEEEaNS5_IJlSB_lEEEaSJ_NS4_8TiledMMAINS4_8MMA_AtomIJNS4_4SM904GMMA27MMA_64x192x32_S32S8S8_SS_TNEEEENS4_6LayoutINS5_IJNSA_ILi2EEESB_SB_EEENS5_IJSB_NSA_ILi0EEEST_EEEEENS5_IJNS4_10UnderscoreESW_SW_EEEEENS4_13SM90_TMA_LOADENS4_14ComposedLayoutINS4_7SwizzleILi3ELi4ELi3EEENS4_18smem_ptr_flag_bitsILi8EEENSQ_INS5_IJNSA_ILi8EEESH_EEENS5_IJSH_SB_EEEEEEEvNS4_8identityESZ_S19_vS1A_EENS_8epilogue10collective6detail29Sm90TmaWarpSpecializedAdapterINS1D_15DefaultEpilogueIaSJ_SJ_NS1C_6thread17LinearCombinationIaLi1EiiLNS1H_9ScaleType4KindE0ELNS_15FloatRoundStyleE2EaEENS1_15EpilogueDefaultEEEEEvvEEEEvNT_6ParamsE:
        .type           _ZN7cutlass13device_kernelINS_4gemm6kernel13GemmUniversalIN4cute5tupleIJiiiiEEENS1_10collective13CollectiveMmaINS1_34MainloopSm90TmaGmmaWarpSpecializedILi2ENS5_IJNS4_1CILi1EEESB_SB_EEENS1_35KernelTmaWarpSpecializedCooperativeEEENS5_IJNSA_ILi512EEENSA_ILi192EEENSA_ILi128EEEEEEaNS5_IJlSB_lEEEaSJ_NS4_8TiledMMAINS4_8MMA_AtomIJNS4_4SM904GMMA27MMA_64x192x32_S32S8S8_SS_TNEEEENS4_6LayoutINS5_IJNSA_ILi2EEESB_SB_EEENS5_IJSB_NSA_ILi0EEEST_EEEEENS5_IJNS4_10UnderscoreESW_SW_EEEEENS4_13SM90_TMA_LOADENS4_14ComposedLayoutINS4_7SwizzleILi3ELi4ELi3EEENS4_18smem_ptr_flag_bitsILi8EEENSQ_INS5_IJNSA_ILi8EEESH_EEENS5_IJSH_SB_EEEEEEEvNS4_8identityESZ_S19_vS1A_EENS_8epilogue10collective6detail29Sm90TmaWarpSpecializedAdapterINS1D_15DefaultEpilogueIaSJ_SJ_NS1C_6thread17LinearCombinationIaLi1EiiLNS1H_9ScaleType4KindE0ELNS_15FloatRoundStyleE2EaEENS1_15EpilogueDefaultEEEEEvvEEEEvNT_6ParamsE,@function
        .size           _ZN7cutlass13device_kernelINS_4gemm6kernel13GemmUniversalIN4cute5tupleIJiiiiEEENS1_10collective13CollectiveMmaINS1_34MainloopSm90TmaGmmaWarpSpecializedILi2ENS5_IJNS4_1CILi1EEESB_SB_EEENS1_35KernelTmaWarpSpecializedCooperativeEEENS5_IJNSA_ILi512EEENSA_ILi192EEENSA_ILi128EEEEEEaNS5_IJlSB_lEEEaSJ_NS4_8TiledMMAINS4_8MMA_AtomIJNS4_4SM904GMMA27MMA_64x192x32_S32S8S8_SS_TNEEEENS4_6LayoutINS5_IJNSA_ILi2EEESB_SB_EEENS5_IJSB_NSA_ILi0EEEST_EEEEENS5_IJNS4_10UnderscoreESW_SW_EEEEENS4_13SM90_TMA_LOADENS4_14ComposedLayoutINS4_7SwizzleILi3ELi4ELi3EEENS4_18smem_ptr_flag_bitsILi8EEENSQ_INS5_IJNSA_ILi8EEESH_EEENS5_IJSH_SB_EEEEEEEvNS4_8identityESZ_S19_vS1A_EENS_8epilogue10collective6detail29Sm90TmaWarpSpecializedAdapterINS1D_15DefaultEpilogueIaSJ_SJ_NS1C_6thread17LinearCombinationIaLi1EiiLNS1H_9ScaleType4KindE0ELNS_15FloatRoundStyleE2EaEENS1_15EpilogueDefaultEEEEEvvEEEEvNT_6ParamsE,(.L_x_832 - _ZN7cutlass13device_kernelINS_4gemm6kernel13GemmUniversalIN4cute5tupleIJiiiiEEENS1_10collective13CollectiveMmaINS1_34MainloopSm90TmaGmmaWarpSpecializedILi2ENS5_IJNS4_1CILi1EEESB_SB_EEENS1_35KernelTmaWarpSpecializedCooperativeEEENS5_IJNSA_ILi512EEENSA_ILi192EEENSA_ILi128EEEEEEaNS5_IJlSB_lEEEaSJ_NS4_8TiledMMAINS4_8MMA_AtomIJNS4_4SM904GMMA27MMA_64x192x32_S32S8S8_SS_TNEEEENS4_6LayoutINS5_IJNSA_ILi2EEESB_SB_EEENS5_IJSB_NSA_ILi0EEEST_EEEEENS5_IJNS4_10UnderscoreESW_SW_EEEEENS4_13SM90_TMA_LOADENS4_14ComposedLayoutINS4_7SwizzleILi3ELi4ELi3EEENS4_18smem_ptr_flag_bitsILi8EEENSQ_INS5_IJNSA_ILi8EEESH_EEENS5_IJSH_SB_EEEEEEEvNS4_8identityESZ_S19_vS1A_EENS_8epilogue10collective6detail29Sm90TmaWarpSpecializedAdapterINS1D_15DefaultEpilogueIaSJ_SJ_NS1C_6thread17LinearCombinationIaLi1EiiLNS1H_9ScaleType4KindE0ELNS_15FloatRoundStyleE2EaEENS1_15EpilogueDefaultEEEEEvvEEEEvNT_6ParamsE)
        .other          _ZN7cutlass13device_kernelINS_4gemm6kernel13GemmUniversalIN4cute5tupleIJiiiiEEENS1_10collective13CollectiveMmaINS1_34MainloopSm90TmaGmmaWarpSpecializedILi2ENS5_IJNS4_1CILi1EEESB_SB_EEENS1_35KernelTmaWarpSpecializedCooperativeEEENS5_IJNSA_ILi512EEENSA_ILi192EEENSA_ILi128EEEEEEaNS5_IJlSB_lEEEaSJ_NS4_8TiledMMAINS4_8MMA_AtomIJNS4_4SM904GMMA27MMA_64x192x32_S32S8S8_SS_TNEEEENS4_6LayoutINS5_IJNSA_ILi2EEESB_SB_EEENS5_IJSB_NSA_ILi0EEEST_EEEEENS5_IJNS4_10UnderscoreESW_SW_EEEEENS4_13SM90_TMA_LOADENS4_14ComposedLayoutINS4_7SwizzleILi3ELi4ELi3EEENS4_18smem_ptr_flag_bitsILi8EEENSQ_INS5_IJNSA_ILi8EEESH_EEENS5_IJSH_SB_EEEEEEEvNS4_8identityESZ_S19_vS1A_EENS_8epilogue10collective6detail29Sm90TmaWarpSpecializedAdapterINS1D_15DefaultEpilogueIaSJ_SJ_NS1C_6thread17LinearCombinationIaLi1EiiLNS1H_9ScaleType4KindE0ELNS_15FloatRoundStyleE2EaEENS1_15EpilogueDefaultEEEEEvvEEEEvNT_6ParamsE,@"STO_CUDA_ENTRY STV_DEFAULT"
_ZN7cutlass13device_kernelINS_4gemm6kernel13GemmUniversalIN4cute5tupleIJiiiiEEENS1_10collective13CollectiveMmaINS1_34MainloopSm90TmaGmmaWarpSpecializedILi2ENS5_IJNS4_1CILi1EEESB_SB_EEENS1_35KernelTmaWarpSpecializedCooperativeEEENS5_IJNSA_ILi512EEENSA_ILi192EEENSA_ILi128EEEEEEaNS5_IJlSB_lEEEaSJ_NS4_8TiledMMAINS4_8MMA_AtomIJNS4_4SM904GMMA27MMA_64x192x32_S32S8S8_SS_TNEEEENS4_6LayoutINS5_IJNSA_ILi2EEESB_SB_EEENS5_IJSB_NSA_ILi0EEEST_EEEEENS5_IJNS4_10UnderscoreESW_SW_EEEEENS4_13SM90_TMA_LOADENS4_14ComposedLayoutINS4_7SwizzleILi3ELi4ELi3EEENS4_18smem_ptr_flag_bitsILi8EEENSQ_INS5_IJNSA_ILi8EEESH_EEENS5_IJSH_SB_EEEEEEEvNS4_8identityESZ_S19_vS1A_EENS_8epilogue10collective6detail29Sm90TmaWarpSpecializedAdapterINS1D_15DefaultEpilogueIaSJ_SJ_NS1C_6thread17LinearCombinationIaLi1EiiLNS1H_9ScaleType4KindE0ELNS_15FloatRoundStyleE2EaEENS1_15EpilogueDefaultEEEEEvvEEEEvNT_6ParamsE:
[----:B------:R-:W0:Y:S02]  /*0000*/  LDC R1, c[0x0][0x28] ;  /* 0x00000a00ff017b82 */ /* 0x000e240000000800 */
[----:B0-----:R-:W-:Y:S01]  /*0010*/  VIADD R1, R1, 0xffffef20 ;  /* 0xffffef2001017836 */ /* 0x001fe20000000000 */
[----:B------:R-:W0:Y:S01]  /*0020*/  S2R R2, SR_TID.X ;  /* 0x0000000000027919 */ /* 0x000e220000002100 */
[----:B------:R-:W-:Y:S01]  /*0030*/  ELECT P0, URZ, PT ;  /* 0x00000000003f782f */ /* 0x000fe20003800000 */
[----:B------:R-:W-:Y:S01]  /*0040*/  BSSY B0, `(.L_x_0) ;  /* 0x0000015000007945 */ /* 0x000fe20003800000 */
[--C-:B0-----:R-:W-:Y:S02]  /*0050*/  SHF.R.U32.HI R0, RZ, 0x5, R2.reuse ;  /* 0x00000005ff007819 */ /* 0x101fe40000011602 */
[----:B------:R-:W-:-:S03]  /*0060*/  SHF.R.U32.HI R2, RZ, 0x7, R2 ;  /* 0x00000007ff027819 */ /* 0x000fc60000011602 */
[----:B------:R-:W0:Y:S04]  /*0070*/  SHFL.IDX PT, R3, R0, RZ, 0x1f ;  /* 0x00001fff00037589 */ /* 0x000e2800000e0000 */
[----:B------:R-:W1:Y:S01]  /*0080*/  SHFL.IDX PT, R2, R2, RZ, 0x1f ;  /* 0x00001fff02027589 */ /* 0x000e6200000e0000 */
[----:B0-----:R-:W-:Y:S02]  /*0090*/  R2UR UR10, R3 ;  /* 0x00000000030a72ca */ /* 0x001fe400000e0000 */
[----:B-1----:R-:W-:-:S11]  /*00a0*/  R2UR UR5, R2 ;  /* 0x00000000020572ca */ /* 0x002fd600000e0000 */
[----:B------:R-:W-:Y:S02]  /*00b0*/  USHF.R.S32.HI UR4, URZ, 0x1f, UR10 ;  /* 0x0000001f3f047899 */ /* 0x000fe4000801140a */
[----:B------:R-:W-:Y:S02]  /*00c0*/  ISETP.NE.OR P0, PT, RZ, UR10, !P0 ;  /* 0x0000000aff007c0c */ /* 0x000fe4000c705670 */
[----:B------:R-:W-:-:S04]  /*00d0*/  ULEA.HI UR4, UR4, UR10, URZ, 0x2 ;  /* 0x0000000a04047291 */ /* 0x000fc8000f8f103f */
[----:B------:R-:W-:-:S04]  /*00e0*/  ULOP3.LUT UR4, UR4, 0xfffffffc, URZ, 0xc0, !UPT ;  /* 0xfffffffc04047892 */ /* 0x000fc8000f8ec03f */
[----:B------:R-:W-:-:S03]  /*00f0*/  UIADD3 UR10, UR10, -UR4, URZ ;  /* 0x800000040a0a7290 */ /* 0x000fc6000fffe03f */
[----:B------:R-:W-:Y:S09]  /*0100*/  @P0 BRA `(.L_x_1) ;  /* 0x0000000000200947 */ /* 0x000ff20003800000 */
[----:B------:R-:W-:Y:S02]  /*0110*/  ULDC.64 UR6, c[0x0][0x198] ;  /* 0x0000660000067ab9 */ /* 0x000fe40000000a00 */
[----:B------:R-:W-:Y:S02]  /*0120*/  UIADD3 UR8, UP0, UR6, 0xf0, URZ ;  /* 0x000000f006087890 */ /* 0x000fe4000ff1e03f */
[----:B------:R-:W-:Y:S02]  /*0130*/  UIADD3 UR6, UP1, UR6, 0x1f0, URZ ;  /* 0x000001f006067890 */ /* 0x000fe4000ff3e03f */
[----:B------:R-:W-:Y:S02]  /*0140*/  UIADD3.X UR9, URZ, UR7, URZ, UP0, !UPT ;  /* 0x000000073f097290 */ /* 0x000fe400087fe43f */
[----:B------:R-:W-:-:S07]  /*0150*/  UIADD3.X UR7, URZ, UR7, URZ, UP1, !UPT ;  /* 0x000000073f077290 */ /* 0x000fce0008ffe43f */
[----:B------:R0:W-:Y:S02]  /*0160*/  UTMACCTL.PF [UR8] ;  /* 0x00000000080079b9 */ /* 0x0001e40008040000 */
[----:B------:R0:W-:Y:S02]  /*0170*/  UTMACCTL.PF [UR6] ;  /* 0x00000000060079b9 */ /* 0x0001e40008040000 */
[----:B0-----:R-:W-:Y:S01]  /*0180*/  NOP ;  /* 0x0000000000007918 */ /* 0x001fe20000000000 */
.L_x_1:
[----:B------:R-:W-:Y:S05]  /*0190*/  BSYNC B0 ;  /* 0x0000000000007941 */ /* 0x000fea0003800000 */
.L_x_0:
[----:B------:R-:W0:Y:S01]  /*01a0*/  SHFL.IDX PT, R2, R0, RZ, 0x1f ;  /* 0x00001fff00027589 */ /* 0x000e2200000e0000 */
[----:B------:R-:W-:Y:S01]  /*01b0*/  UISETP.NE.AND UP0, UPT, UR10, 0x3, UPT ;  /* 0x000000030a00788c */ /* 0x000fe2000bf05270 */
[----:B------:R-:W-:Y:S01]  /*01c0*/  ISETP.NE.AND P1, PT, RZ, UR5, PT ;  /* 0x00000005ff007c0c */ /* 0x000fe2000bf25270 */
[----:B------:R-:W-:Y:S02]  /*01d0*/  UIADD3 UR18, UR5, -0x1, URZ ;  /* 0xffffffff05127890 */ /* 0x000fe4000fffe03f */
[----:B------:R-:W-:Y:S02]  /*01e0*/  UISETP.EQ.OR UP0, UPT, UR10, URZ, !UP0 ;  /* 0x0000003f0a00728c */ /* 0x000fe4000c702670 */
[----:B------:R-:W-:Y:S02]  /*01f0*/  UISETP.GE.U32.AND UP1, UPT, UR18, 0x2, UPT ;  /* 0x000000021200788c */ /* 0x000fe4000bf26070 */
[----:B------:R-:W-:-:S04]  /*0200*/  UISETP.EQ.AND UP0, UPT, UR5, URZ, UP0 ;  /* 0x0000003f0500728c */ /* 0x000fc80008702270 */
[----:B------:R-:W-:-:S04]  /*0210*/  USEL UR38, URZ, 0x1, !UP0 ;  /* 0x000000013f267887 */ /* 0x000fc8000c000000 */
[----:B------:R-:W-:Y:S01]  /*0220*/  USEL UR38, UR38, 0x2, UP1 ;  /* 0x0000000226267887 */ /* 0x000fe20008800000 */
[----:B0-----:R-:W-:-:S13]  /*0230*/  ISETP.NE.AND P0, PT, R2, RZ, PT ;  /* 0x000000ff0200720c */ /* 0x001fda0003f05270 */
[----:B------:R-:W-:Y:S05]  /*0240*/  @P0 BRA `(.L_x_2) ;  /* 0x0000000000480947 */ /* 0x000fea0003800000 */
[----:B------:R-:W0:Y:S01]  /*0250*/  S2UR UR8, SR_CgaCtaId ;  /* 0x00000000000879c3 */ /* 0x000e220000008800 */
[----:B------:R-:W-:Y:S01]  /*0260*/  UMOV UR4, 0x400 ;  /* 0x0000040000047882 */ /* 0x000fe20000000000 */
[----:B------:R-:W-:Y:S01]  /*0270*/  UMOV UR5, 0x1 ;  /* 0x0000000100057882 */ /* 0x000fe20000000000 */
[----:B------:R-:W-:Y:S01]  /*0280*/  UMOV UR6, 0x100 ;  /* 0x0000010000067882 */ /* 0x000fe20000000000 */
[----:B------:R-:W-:Y:S01]  /*0290*/  ELECT P0, URZ, PT ;  /* 0x00000000003f782f */ /* 0x000fe20003800000 */
[----:B------:R-:W-:-:S04]  /*02a0*/  UIADD3 UR6, -UR6, 0x100000, URZ ;  /* 0x0010000006067890 */ /* 0x000fc8000fffe13f */
[----:B------:R-:W-:Y:S02]  /*02b0*/  USHF.L.U32 UR7, UR6, 0xb, URZ ;  /* 0x0000000b06077899 */ /* 0x000fe4000800063f */
[----:B------:R-:W-:Y:S02]  /*02c0*/  USHF.L.U32 UR6, UR6, 0x1, URZ ;  /* 0x0000000106067899 */ /* 0x000fe4000800063f */
[----:B0-----:R-:W-:Y:S02]  /*02d0*/  ULEA UR8, UR8, UR4, 0x18 ;  /* 0x0000000408087291 */ /* 0x001fe4000f8ec03f */
[----:B------:R-:W-:-:S04]  /*02e0*/  UIADD3 UR4, -UR5, 0x100000, URZ ;  /* 0x0010000005047890 */ /* 0x000fc8000fffe13f */
[----:B------:R-:W-:Y:S02]  /*02f0*/  USHF.L.U32 UR5, UR4, 0xb, URZ ;  /* 0x0000000b04057899 */ /* 0x000fe4000800063f */
[----:B------:R-:W-:Y:S01]  /*0300*/  USHF.L.U32 UR4, UR4, 0x1, URZ ;  /* 0x0000000104047899 */ /* 0x000fe2000800063f */
[----:B------:R-:W0:Y:S11]  /*0310*/  FENCE.VIEW.ASYNC.S ;  /* 0x00000000000073c6 */ /* 0x000e360000000000 */
[----:B0-----:R0:W1:Y:S01]  /*0320*/  SYNCS.EXCH.64 URZ, [UR8], UR4 ;  /* 0x00000004083f75b2 */ /* 0x0010620008000100 */
[----:B------:R0:W2:Y:S01]  /*0330*/  SYNCS.EXCH.64 URZ, [UR8+0x10], UR6 ;  /* 0x00001006083f75b2 */ /* 0x0000a20008000100 */
[----:B------:R0:W3:Y:S01]  /*0340*/  SYNCS.EXCH.64 URZ, [UR8+0x8], UR4 ;  /* 0x00000804083f75b2 */ /* 0x0000e20008000100 */
[----:B------:R0:W4:Y:S01]  /*0350*/  SYNCS.EXCH.64 URZ, [UR8+0x18], UR6 ;  /* 0x00001806083f75b2 */ /* 0x0001220008000100 */
[----:B------:R-:W-:Y:S01]  /*0360*/  NOP ;  /* 0x0000000000007918 */ /* 0x000fe20000000000 */
.L_x_2:
[----:B------:R-:W5:Y:S01]  /*0370*/  SHFL.IDX PT, R0, R0, RZ, 0x1f ;  /* 0x00001fff00007589 */ /* 0x000f6200000e0000 */
[----:B------:R-:W-:Y:S01]  /*0380*/  ELECT P0, URZ, PT ;  /* 0x00000000003f782f */ /* 0x000fe20003800000 */
[----:B------:R-:W1:Y:S01]  /*0390*/  S2UR UR17, SR_CTAID.Y ;  /* 0x00000000001179c3 */ /* 0x000e620000002600 */
[----:B0-----:R-:W-:Y:S01]  /*03a0*/  ULDC UR5, c[0x0][0x65c] ;  /* 0x0001970000057ab9 */ /* 0x001fe20000000800 */
[----:B------:R-:W-:Y:S01]  /*03b0*/  UMOV UR12, 0x20 ;  /* 0x00000020000c7882 */ /* 0x000fe20000000000 */
[----:B------:R-:W-:Y:S01]  /*03c0*/  UISETP.NE.AND UP2, UPT, UR5, 0x1, UPT ;  /* 0x000000010500788c */ /* 0x000fe2000bf45270 */
[----:B------:R-:W-:Y:S01]  /*03d0*/  NOP ;  /* 0x0000000000007918 */ /* 0x000fe20000000000 */
[----:B------:R-:W-:Y:S02]  /*03e0*/  NOP ;  /* 0x0000000000007918 */ /* 0x000fe40000000000 */
[----:B------:R-:W-:Y:S01]  /*03f0*/  UP2UR UR39, UPR, URZ, 0x4 ;  /* 0x000000043f277883 */ /* 0x000fe20008000000 */
[----:B------:R-:W0:Y:S01]  /*0400*/  S2UR UR4, SR_CTAID.X ;  /* 0x00000000000479c3 */ /* 0x000e220000002500 */
[----:B------:R-:W-:-:S02]  /*0410*/  PLOP3.LUT P2, PT, PT, PT, UP2, 0x80, 0x0 ;  /* 0x000000000000781c */ /* 0x000fc40003f4f028 */
[----:B------:R-:W-:Y:S02]  /*0420*/  PLOP3.LUT P4, PT, PT, PT, UP2, 0x80, 0x0 ;  /* 0x000000000000781c */ /* 0x000fe40003f8f028 */
[----:B------:R-:W-:Y:S01]  /*0430*/  PLOP3.LUT P3, PT, PT, PT, UP2, 0x80, 0x0 ;  /* 0x000000000000781c */ /* 0x000fe20003f6f028 */
[----:B------:R-:W-:Y:S01]  /*0440*/  @UP2 ULDC UR14, c[0x0][0x10] ;  /* 0x00000400000e2ab9 */ /* 0x000fe20000000800 */
[----:B------:R-:W-:Y:S01]  /*0450*/  @UP2 UMOV UR9, URZ ;  /* 0x0000003f00092c82 */ /* 0x000fe20008000000 */
[----:B------:R-:W-:Y:S01]  /*0460*/  @!UP2 ULDC UR11, c[0x0][0xc] ;  /* 0x00000300000baab9 */ /* 0x000fe20000000800 */
[----:B-----5:R-:W-:Y:S01]  /*0470*/  ISETP.NE.OR P0, PT, R0, RZ, !P0 ;  /* 0x000000ff0000720c */ /* 0x020fe20004705670 */
[----:B-1----:R-:W-:Y:S02]  /*0480*/  @UP2 UMOV UR7, UR17 ;  /* 0x0000001100072c82 */ /* 0x002fe40008000000 */
[----:B------:R-:W-:Y:S01]  /*0490*/  @UP2 UMOV UR8, UR7 ;  /* 0x0000000700082c82 */ /* 0x000fe20008000000 */
[----:B------:R-:W-:Y:S01]  /*04a0*/  @!UP2 UMOV UR7, UR17 ;  /* 0x000000110007ac82 */ /* 0x000fe20008000000 */
[----:B0-----:R-:W-:-:S08]  /*04b0*/  @UP2 UIMAD.WIDE.U32 UR14, UR4, UR14, UR8 ;  /* 0x0000000e040e22a5 */ /* 0x001fd0000f8e0008 */
[----:B------:R-:W-:Y:S01]  /*04c0*/  VOTEU.ALL UP0, P0 ;  /* 0x00000000003f7886 */ /* 0x000fe20000000000 */
[----:B------:R-:W-:Y:S01]  /*04d0*/  VOTEU.ALL UP1, P0 ;  /* 0x00000000003f7886 */ /* 0x000fe20000020000 */
[----:B------:R-:W-:-:S03]  /*04e0*/  IMAD.U32 R2, RZ, RZ, UR14 ;  /* 0x0000000eff027e24 */ /* 0x000fc6000f8e00ff */
[----:B------:R-:W0:Y:S01]  /*04f0*/  @!UP0 S2UR UR6, SR_CgaCtaId ;  /* 0x00000000000689c3 */ /* 0x000e220000008800 */
[----:B------:R-:W-:Y:S01]  /*0500*/  @!UP0 UMOV UR5, 0x400 ;  /* 0x0000040000058882 */ /* 0x000fe20000000000 */
[----:B------:R-:W-:-:S04]  /*0510*/  @!UP0 UIADD3 UR12, -UR12, 0x100000, URZ ;  /* 0x001000000c0c8890 */ /* 0x000fc8000fffe13f */
[----:B------:R-:W-:Y:S02]  /*0520*/  @!UP0 USHF.L.U32 UR13, UR12, 0xb, URZ ;  /* 0x0000000b0c0d8899 */ /* 0x000fe4000800063f */
[----:B------:R-:W-:Y:S01]  /*0530*/  @!UP0 USHF.L.U32 UR12, UR12, 0x1, URZ ;  /* 0x000000010c0c8899 */ /* 0x000fe2000800063f */
[----:B------:R-:W-:Y:S01]  /*0540*/  IMAD.U32 R3, RZ, RZ, UR15 ;  /* 0x0000000fff037e24 */ /* 0x000fe2000f8e00ff */
[----:B0-----:R-:W-:Y:S01]  /*0550*/  @!UP0 ULEA UR16, UR6, UR5, 0x18 ;  /* 0x0000000506108291 */ /* 0x001fe2000f8ec03f */
[----:B------:R-:W-:Y:S01]  /*0560*/  VOTEU.ALL UP0, P0 ;  /* 0x00000000003f7886 */ /* 0x000fe20000000000 */
[----:B------:R-:W-:Y:S01]  /*0570*/  PLOP3.LUT P0, PT, PT, PT, UP2, 0x80, 0x0 ;  /* 0x000000000000781c */ /* 0x000fe20003f0f028 */
[----:B------:R-:W-:Y:S01]  /*0580*/  UMOV UR5, URZ ;  /* 0x0000003f00057c82 */ /* 0x000fe20008000000 */
[----:B------:R-:W-:Y:S01]  /*0590*/  @UP2 UMOV UR6, URZ ;  /* 0x0000003f00062c82 */ /* 0x000fe20008000000 */
[----:B------:R-:W-:Y:S02]  /*05a0*/  @!UP2 UIMAD.WIDE.U32 UR8, UR11, UR7, UR4 ;  /* 0x000000070b08a2a5 */ /* 0x000fe4000f8e0004 */
[----:B------:R-:W-:-:S04]  /*05b0*/  @UP2 UIADD3 UR6, UR15, UR6, URZ ;  /* 0x000000060f062290 */ /* 0x000fc8000fffe03f */
[----:B------:R-:W-:Y:S01]  /*05c0*/  IMAD.U32 R5, RZ, RZ, UR9 ;  /* 0x00000009ff057e24 */ /* 0x000fe2000f8e00ff */
[----:B------:R-:W0:Y:S02]  /*05d0*/  FENCE.VIEW.ASYNC.S ;  /* 0x00000000000073c6 */ /* 0x000e240000000000 */
[----:B0-----:R0:W2:Y:S01]  /*05e0*/  @!UP0 SYNCS.EXCH.64 URZ, [UR16+0x30], UR12 ;  /* 0x0000300c103f85b2 */ /* 0x0010a20008000100 */
[----:B------:R-:W-:Y:S01]  /*05f0*/  @P2 IMAD.U32 R6, RZ, RZ, UR6 ;  /* 0x00000006ff062e24 */ /* 0x000fe2000f8e00ff */
[----:B------:R-:W-:Y:S01]  /*0600*/  MOV R4, UR8 ;  /* 0x0000000800047c02 */ /* 0x000fe20008000f00 */
[----:B------:R-:W-:Y:S02]  /*0610*/  @P0 IMAD.MOV.U32 R7, RZ, RZ, R2 ;  /* 0x000000ffff070224 */ /* 0x000fe400078e0002 */
[----:B------:R-:W-:Y:S02]  /*0620*/  IMAD.U32 R2, RZ, RZ, UR8 ;  /* 0x00000008ff027e24 */ /* 0x000fe4000f8e00ff */
[----:B------:R-:W-:-:S02]  /*0630*/  @!P4 IMAD.MOV.U32 R6, RZ, RZ, R5 ;  /* 0x000000ffff06c224 */ /* 0x000fc400078e0005 */
[----:B------:R-:W-:Y:S02]  /*0640*/  @!P3 IMAD.MOV.U32 R7, RZ, RZ, R2 ;  /* 0x000000ffff07b224 */ /* 0x000fe400078e0002 */
[----:B------:R-:W-:Y:S01]  /*0650*/  IMAD.U32 R3, RZ, RZ, UR9 ;  /* 0x00000009ff037e24 */ /* 0x000fe2000f8e00ff */
[----:B------:R0:W-:Y:S04]  /*0660*/  STL [R1+0x300], R6 ;  /* 0x0003000601007387 */ /* 0x0001e80000100800 */
[----:B------:R0:W-:Y:S01]  /*0670*/  STL [R1+0x304], R7 ;  /* 0x0003040701007387 */ /* 0x0001e20000100800 */
[----:B------:R0:W2:Y:S01]  /*0680*/  @!UP1 SYNCS.EXCH.64 URZ, [UR16+0x38], UR12 ;  /* 0x0000380c103f95b2 */ /* 0x0000a20008000100 */
[----:B------:R-:W-:Y:S01]  /*0690*/  NOP ;  /* 0x0000000000007918 */ /* 0x000fe20000000000 */
[----:B--234-:R-:W-:Y:S06]  /*06a0*/  BAR.SYNC.DEFER_BLOCKING 0x0 ;  /* 0x0000000000007b1d */ /* 0x01cfec0000010000 */
[----:B------:R-:W-:Y:S05]  /*06b0*/  @!P1 BRA `(.L_x_3) ;  /* 0x0000029000509947 */ /* 0x000fea0003800000 */
[----:B------:R-:W-:-:S06]  /*06c0*/  UISETP.GT.U32.AND UP0, UPT, UR18, 0x1, UPT ;  /* 0x000000011200788c */ /* 0x000fcc000bf04070 */
[----:B------:R-:W-:-:S13]  /*06d0*/  PLOP3.LUT P0, PT, PT, PT, UP0, 0x80, 0x0 ;  /* 0x000000000000781c */ /* 0x000fda0003f0f008 */
[----:B0-----:R-:W-:Y:S05]  /*06e0*/  @P0 EXIT ;  /* 0x000000000000094d */ /* 0x001fea0003800000 */
[----:B------:R-:W-:Y:S01]  /*06f0*/  ULDC.64 UR8, c[0x0][0x650] ;  /* 0x0001940000087ab9 */ /* 0x000fe20000000a00 */
[----:B------:R-:W-:Y:S01]  /*0700*/  UMOV UR40, 0xffffffff ;  /* 0xffffffff00287882 */ /* 0x000fe20000000000 */
[----:B------:R-:W-:Y:S01]  /*0710*/  ISETP.GE.U32.AND P0, PT, R7, UR8, PT ;  /* 0x0000000807007c0c */ /* 0x000fe2000bf06070 */
[----:B------:R-:W-:Y:S01]  /*0720*/  UMOV UR41, 0xffffffff ;  /* 0xffffffff00297882 */ /* 0x000fe20000000000 */
[----:B------:R-:W-:Y:S01]  /*0730*/  UMOV UR42, 0xffffffff ;  /* 0xffffffff002a7882 */ /* 0x000fe20000000000 */
[----:B------:R-:W-:Y:S02]  /*0740*/  PRMT R0, RZ, 0x7610, R0 ;  /* 0x00007610ff007816 */ /* 0x000fe40000000000 */
[----:B------:R-:W-:-:S13]  /*0750*/  ISETP.GE.U32.AND.EX P0, PT, R6, UR9, PT, P0 ;  /* 0x0000000906007c0c */ /* 0x000fda000bf06100 */
[----:B------:R-:W-:Y:S05]  /*0760*/  @P0 BRA `(.L_x_4) ;  /* 0x0000000400800947 */ /* 0x000fea0003800000 */
[----:B------:R-:W-:Y:S01]  /*0770*/  I2FP.F32.U32 R0, UR4 ;  /* 0x0000000400007c45 */ /* 0x000fe20008201000 */
[----:B------:R-:W-:Y:S01]  /*0780*/  ULDC.64 UR16, c[0x0][0x628] ;  /* 0x00018a0000107ab9 */ /* 0x000fe20000000a00 */
[----:B------:R-:W-:Y:S01]  /*0790*/  ULDC UR6, c[0x0][0x150] ;  /* 0x0000540000067ab9 */ /* 0x000fe20000000800 */
[----:B------:R-:W-:Y:S01]  /*07a0*/  ISETP.NE.U32.AND P0, PT, RZ, UR16, PT ;  /* 0x00000010ff007c0c */ /* 0x000fe2000bf05070 */
[----:B------:R-:W-:Y:S01]  /*07b0*/  ULDC UR15, c[0x0][0x630] ;  /* 0x00018c00000f7ab9 */ /* 0x000fe20000000800 */
[----:B------:R-:W-:Y:S01]  /*07c0*/  FMUL R0, R0, UR6 ;  /* 0x0000000600007c20 */ /* 0x000fe20008400000 */
[----:B------:R-:W-:Y:S01]  /*07d0*/  R2UR UR18, R7 ;  /* 0x00000000071272ca */ /* 0x000fe200000e0000 */
[----:B------:R-:W-:Y:S01]  /*07e0*/  ULDC UR20, c[0x0][0x154] ;  /* 0x0000550000147ab9 */ /* 0x000fe20000000800 */
[----:B------:R-:W-:Y:S01]  /*07f0*/  ISETP.NE.AND.EX P0, PT, RZ, UR17, PT, P0 ;  /* 0x00000011ff007c0c */ /* 0x000fe2000bf05300 */
[----:B------:R0:W1:Y:S01]  /*0800*/  F2I.U32.TRUNC.NTZ R2, R0 ;  /* 0x0000000000027305 */ /* 0x000062000020f000 */
[----:B------:R-:W-:-:S02]  /*0810*/  R2UR UR19, R6 ;  /* 0x00000000061372ca */ /* 0x000fc400000e0000 */
[----:B------:R-:W-:Y:S02]  /*0820*/  R2UR UR8, R7 ;  /* 0x00000000070872ca */ /* 0x000fe400000e0000 */
[----:B------:R-:W-:-:S07]  /*0830*/  R2UR UR9, R6 ;  /* 0x00000000060972ca */ /* 0x000fce00000e0000 */
[----:B0-----:R-:W-:Y:S08]  /*0840*/  @!P0 BRA `(.L_x_5) ;  /* 0x0000000000308947 */ /* 0x001ff00003800000 */
[----:B------:R-:W-:Y:S01]  /*0850*/  R2UR UR8, R7 ;  /* 0x00000000070872ca */ /* 0x000fe200000e0000 */
[----:B------:R-:W-:Y:S01]  /*0860*/  ULDC UR6, c[0x0][0x634] ;  /* 0x00018d0000067ab9 */ /* 0x000fe20000000800 */
[----:B------:R-:W-:-:S11]  /*0870*/  R2UR UR14, R6 ;  /* 0x00000000060e72ca */ /* 0x000fd600000e0000 */
[----:B------:R-:W-:-:S04]  /*0880*/  UIADD3 UR6, UP0, UR8, UR6, URZ ;  /* 0x0000000608067290 */ /* 0x000fc8000ff1e03f */
[----:B------:R-:W-:-:S04]  /*0890*/  UIADD3.X UR14, URZ, UR14, URZ, UP0, !UPT ;  /* 0x0000000e3f0e7290 */ /* 0x000fc800087fe43f */
[----:B------:R-:W-:-:S04]  /*08a0*/  UIMAD.WIDE.U32 UR8, UR14, UR16, URZ ;  /* 0x000000100e0872a5 */ /* 0x000fc8000f8e003f */
[----:B------:R-:W-:Y:S02]  /*08b0*/  UIMAD.WIDE.U32 UR10, UP0, UR6, UR17, UR8 ;  /* 0x00000011060a72a5 */ /* 0x000fe4000f800008 */
[----:B------:R-:W-:Y:S02]  /*08c0*/  UIMAD.WIDE.U32 UR8, UR6, UR16, URZ ;  /* 0x00000010060872a5 */ /* 0x000fe4000f8e003f */
[----:B------:R-:W-:Y:S02]  /*08d0*/  UIADD3.X UR13, URZ, URZ, URZ, UP0, !UPT ;  /* 0x0000003f3f0d7290 */ /* 0x000fe400087fe43f */
[----:B------:R-:W-:Y:S01]  /*08e0*/  UIADD3 URZ, UP0, UR9, UR10, URZ ;  /* 0x0000000a093f7290 */ /* 0x000fe2000ff1e03f */
[----:B------:R-:W-:-:S03]  /*08f0*/  UMOV UR12, UR11 ;  /* 0x0000000b000c7c82 */ /* 0x000fc60008000000 */
[----:B------:R-:W-:-:S12]  /*0900*/  UIMAD.WIDE.U32.X UR8, UR14, UR17, UR12, UP0 ;  /* 0x000000110e0872a5 */ /* 0x000fd800080e040c */
.L_x_5:
[----:B------:R-:W-:Y:S01]  /*0910*/  USHF.R.U64 UR42, UR8, UR15, UR9 ;  /* 0x0000000f082a7299 */ /* 0x000fe20008001209 */
[----:B------:R-:W-:Y:S01]  /*0920*/  I2FP.F32.U32 R0, UR7 ;  /* 0x0000000700007c45 */ /* 0x000fe20008201000 */
[----:B------:R-:W-:Y:S01]  /*0930*/  USHF.R.U32.HI UR5, URZ, UR15, UR9 ;  /* 0x0000000f3f057299 */ /* 0x000fe20008011609 */
[----:B-1----:R-:W-:Y:S01]  /*0940*/  R2UR UR12, R2 ;  /* 0x00000000020c72ca */ /* 0x002fe200000e0000 */
[----:B------:R-:W-:Y:S02]  /*0950*/  UIADD3 UR6, UP0, URZ, -UR42, URZ ;  /* 0x8000002a3f067290 */ /* 0x000fe4000ff1e03f */
[----:B------:R-:W-:Y:S01]  /*0960*/  FMUL R0, R0, UR20 ;  /* 0x0000001400007c20 */ /* 0x000fe20008400000 */
[----:B------:R-:W-:Y:S01]  /*0970*/  ULDC.64 UR8, c[0x0][0x620] ;  /* 0x0001880000087ab9 */ /* 0x000fe20000000a00 */
[----:B------:R-:W-:Y:S01]  /*0980*/  UIADD3.X UR5, URZ, ~UR5, URZ, UP0, !UPT ;  /* 0x800000053f057290 */ /* 0x000fe200087fe43f */
[----:B------:R-:W-:Y:S01]  /*0990*/  UMOV UR10, UR18 ;  /* 0x00000012000a7c82 */ /* 0x000fe20008000000 */
[----:B------:R-:W-:-:S02]  /*09a0*/  UMOV UR11, UR19 ;  /* 0x00000013000b7c82 */ /* 0x000fc40008000000 */
[----:B------:R-:W-:Y:S01]  /*09b0*/  UIMAD UR5, UR5, UR8, URZ ;  /* 0x00000008050572a4 */ /* 0x000fe2000f8e023f */
[----:B------:R-:W0:Y:S01]  /*09c0*/  F2I.U32.TRUNC.NTZ R0, R0 ;  /* 0x0000000000007305 */ /* 0x000e22000020f000 */
[----:B------:R-:W-:Y:S02]  /*09d0*/  UIMAD.WIDE.U32 UR10, UR6, UR8, UR10 ;  /* 0x00000008060a72a5 */ /* 0x000fe4000f8e000a */
[----:B------:R-:W-:Y:S01]  /*09e0*/  UIMAD UR6, UR6, UR9, UR5 ;  /* 0x00000009060672a4 */ /* 0x000fe2000f8e0205 */
[----:B------:R-:W-:Y:S01]  /*09f0*/  ULDC UR21, c[0x0][0x658] ;  /* 0x0001960000157ab9 */ /* 0x000fe20000000800 */
[----:B------:R-:W-:Y:S02]  /*0a00*/  UMOV UR19, 0xffffffff ;  /* 0xffffffff00137882 */ /* 0x000fe40000000000 */
[----:B------:R-:W-:Y:S01]  /*0a10*/  UIADD3 UR6, UR11, UR6, URZ ;  /* 0x000000060b067290 */ /* 0x000fe2000fffe03f */
[----:B------:R-:W-:Y:S01]  /*0a20*/  ULDC UR15, c[0x0][0x618] ;  /* 0x00018600000f7ab9 */ /* 0x000fe20000000800 */
[----:B------:R-:W-:Y:S01]  /*0a30*/  ULDC.64 UR8, c[0x0][0x640] ;  /* 0x0001900000087ab9 */ /* 0x000fe20000000a00 */
[----:B------:R-:W-:Y:S01]  /*0a40*/  USHF.L.U32 UR11, UR19, UR21, URZ ;  /* 0x00000015130b7299 */ /* 0x000fe2000800063f */
[----:B------:R-:W-:Y:S01]  /*0a50*/  ISETP.NE.U32.AND P0, PT, RZ, UR8, PT ;  /* 0x00000008ff007c0c */ /* 0x000fe2000bf05070 */
[----:B------:R-:W-:-:S02]  /*0a60*/  USHF.R.U64 UR19, UR10, UR15, UR6 ;  /* 0x0000000f0a137299 */ /* 0x000fc40008001206 */
[----:B------:R-:W-:Y:S01]  /*0a70*/  USHF.R.U32.HI UR10, URZ, UR15, UR6 ;  /* 0x0000000f3f0a7299 */ /* 0x000fe20008011606 */
[----:B0-----:R-:W-:Y:S01]  /*0a80*/  R2UR UR14, R0 ;  /* 0x00000000000e72ca */ /* 0x001fe200000e0000 */
[----:B------:R-:W-:Y:S01]  /*0a90*/  ULDC UR17, c[0x0][0x608] ;  /* 0x0001820000117ab9 */ /* 0x000fe20000000800 */
[----:B------:R-:W-:Y:S01]  /*0aa0*/  ISETP.NE.AND.EX P0, PT, RZ, UR9, PT, P0 ;  /* 0x00000009ff007c0c */ /* 0x000fe2000bf05300 */
[----:B------:R-:W-:Y:S02]  /*0ab0*/  USHF.R.U64 UR23, UR19, UR17, UR10 ;  /* 0x0000001113177299 */ /* 0x000fe4000800120a */
[----:B------:R-:W-:Y:S01]  /*0ac0*/  USHF.R.U32.HI UR10, URZ, UR17, UR10 ;  /* 0x000000113f0a7299 */ /* 0x000fe2000801160a */
[----:B------:R-:W-:Y:S01]  /*0ad0*/  UMOV UR16, 0x1 ;  /* 0x0000000100107882 */ /* 0x000fe20000000000 */
[----:B------:R-:W-:Y:S02]  /*0ae0*/  UIADD3 UR12, -UR12, URZ, URZ ;  /* 0x0000003f0c0c7290 */ /* 0x000fe4000fffe13f */
[----:B------:R-:W-:-:S02]  /*0af0*/  USHF.R.U64 UR24, UR23, UR21, UR10 ;  /* 0x0000001517187299 */ /* 0x000fc4000800120a */
[----:B------:R-:W-:Y:S01]  /*0b00*/  USHF.L.U32 UR6, UR16, UR21, URZ ;  /* 0x0000001510067299 */ /* 0x000fe2000800063f */
[----:B------:R-:W-:Y:S01]  /*0b10*/  ULDC UR13, c[0x0][0x144] ;  /* 0x00005100000d7ab9 */ /* 0x000fe20000000800 */
[----:B------:R-:W-:Y:S01]  /*0b20*/  ULDC UR5, c[0x0][0x600] ;  /* 0x0001800000057ab9 */ /* 0x000fe20000000800 */
[----:B------:R-:W-:Y:S02]  /*0b30*/  ULOP3.LUT UR16, URZ, UR11, URZ, 0x33, !UPT ;  /* 0x0000000b3f107292 */ /* 0x000fe4000f8e333f */
[----:B------:R-:W-:Y:S02]  /*0b40*/  USHF.R.U32.HI UR11, URZ, UR21, UR10 ;  /* 0x000000153f0b7299 */ /* 0x000fe4000801160a */
[----:B------:R-:W-:Y:S02]  /*0b50*/  UIADD3 UR18, UR5, -0x1, URZ ;  /* 0xffffffff05127890 */ /* 0x000fe4000fffe03f */
[----:B------:R-:W-:Y:S02]  /*0b60*/  UIADD3 UR20, -UR14, URZ, URZ ;  /* 0x0000003f0e147290 */ /* 0x000fe4000fffe13f */
[----:B------:R-:W-:Y:S01]  /*0b70*/  UIMAD UR4, UR13, UR12, UR4 ;  /* 0x0000000c0d0472a4 */ /* 0x000fe2000f8e0204 */
[----:B------:R-:W-:Y:S01]  /*0b80*/  ULDC UR25, c[0x0][0x148] ;  /* 0x0000520000197ab9 */ /* 0x000fe20000000800 */
[----:B------:R-:W-:Y:S01]  /*0b90*/  ULDC UR21, c[0x0][0x648] ;  /* 0x0001920000157ab9 */ /* 0x000fe20000000800 */
[----:B------:R-:W-:Y:S01]  /*0ba0*/  ULDC UR22, c[0x0][0x638] ;  /* 0x00018e0000167ab9 */ /* 0x000fe20000000800 */
[----:B------:R-:W-:Y:S01]  /*0bb0*/  UMOV UR10, UR24 ;  /* 0x00000018000a7c82 */ /* 0x000fe20008000000 */
[----:B------:R-:W-:Y:S07]  /*0bc0*/  @!P0 BRA `(.L_x_6) ;  /* 0x0000000000308947 */ /* 0x000fee0003800000 */
[----:B------:R-:W-:Y:S02]  /*0bd0*/  ULDC UR14, c[0x0][0x64c] ;  /* 0x00019300000e7ab9 */ /* 0x000fe40000000800 */
        /* <DEDUP_REMOVED lines=8> */
[----:B------:R-:W-:-:S07]  /*0c60*/  UIMAD.WIDE.U32.X UR8, UR17, UR9, UR14, UP0 ;  /* 0x00000009110872a5 */ /* 0x000fce00080e040e */
[----:B------:R-:W-:Y:S01]  /*0c70*/  UMOV UR10, UR8 ;  /* 0x00000008000a7c82 */ /* 0x000fe20008000000 */
[----:B------:R-:W-:-:S05]  /*0c80*/  UMOV UR11, UR9 ;  /* 0x00000009000b7c82 */ /* 0x000fca0008000000 */
.L_x_6:
[----:B------:R-:W-:Y:S01]  /*0c90*/  UISETP.NE.AND UP0, UPT, UR39, URZ, UPT ;  /* 0x0000003f2700728c */ /* 0x000fe2000bf05270 */
[----:B------:R-:W-:Y:S01]  /*0ca0*/  IMAD.MOV.U32 R0, RZ, RZ, 0x1 ;  /* 0x00000001ff007424 */ /* 0x000fe200078e00ff */
[----:B------:R-:W-:Y:S02]  /*0cb0*/  USHF.R.U64 UR8, UR10, UR21, UR11 ;  /* 0x000000150a087299 */ /* 0x000fe4000800120b */
[----:B------:R-:W-:Y:S02]  /*0cc0*/  ULOP3.LUT UR16, UR23, UR16, URZ, 0xc0, !UPT ;  /* 0x0000001017107292 */ /* 0x000fe4000f8ec03f */
[----:B------:R-:W-:Y:S02]  /*0cd0*/  ULOP3.LUT UR18, UR19, UR18, URZ, 0xc0, !UPT ;  /* 0x0000001213127292 */ /* 0x000fe4000f8ec03f */
[----:B------:R-:W-:-:S03]  /*0ce0*/  UIMAD UR16, UR6, UR8, UR16 ;  /* 0x00000008061072a4 */ /* 0x000fc6000f8e0210 */
[----:B------:R-:W-:Y:S02]  /*0cf0*/  @UP0 UIMAD UR4, UR25, UR20, UR7 ;  /* 0x00000014190402a4 */ /* 0x000fe4000f8e0207 */
[----:B------:R-:W-:-:S04]  /*0d00*/  UIADD3 UR7, -UR8, URZ, URZ ;  /* 0x0000003f08077290 */ /* 0x000fc8000fffe13f */
[----:B------:R-:W-:-:S03]  /*0d10*/  UIMAD UR6, UR7, UR22, UR24 ;  /* 0x00000016070672a4 */ /* 0x000fc6000f8e0218 */
[----:B------:R-:W-:Y:S01]  /*0d20*/  ULDC UR7, c[0x0][0x610] ;  /* 0x0001840000077ab9 */ /* 0x000fe20000000800 */
[----:B------:R-:W-:Y:S02]  /*0d30*/  UIMAD UR6, UR6, UR5, UR18 ;  /* 0x00000005060672a4 */ /* 0x000fe4000f8e0212 */
[----:B------:R-:W-:-:S04]  /*0d40*/  UIMAD UR4, UR16, UR7, UR4 ;  /* 0x00000007100472a4 */ /* 0x000fc8000f8e0204 */
[----:B------:R-:W-:Y:S02]  /*0d50*/  USEL UR41, UR6, UR4, !UP0 ;  /* 0x0000000406297287 */ /* 0x000fe4000c000000 */
[----:B------:R-:W-:-:S12]  /*0d60*/  USEL UR40, UR4, UR6, !UP0 ;  /* 0x0000000604287287 */ /* 0x000fd8000c000000 */
.L_x_4:
[----:B------:R-:W-:-:S08]  /*0d70*/  NOP ;  /* 0x0000000000007918 */ /* 0x000fd00000000000 */
[----:B------:R-:W0:Y:S02]  /*0d80*/  USETMAXREG.TRY_ALLOC.CTAPOOL UP0, 0xf0 ;  /* 0x000000f0000079c8 */ /* 0x000e240008000600 */
[----:B0-----:R-:W-:-:S13]  /*0d90*/  PLOP3.LUT P0, PT, PT, PT, UP0, 0x80, 0x0 ;  /* 0x000000000000781c */ /* 0x001fda0003f0f008 */
[----:B------:R-:W-:Y:S05]  /*0da0*/  @!P0 BRA `(.L_x_4) ;  /* 0xfffffffc00f08947 */ /* 0x000fea000383ffff */
[----:B------:R-:W-:Y:S01]  /*0db0*/  ULDC.64 UR4, c[0x0][0x598] ;  /* 0x0001660000047ab9 */ /* 0x000fe20000000a00 */
[----:B------:R-:W-:Y:S01]  /*0dc0*/  ULDC.64 UR46, c[0x0][0x208] ;  /* 0x00008200002e7ab9 */ /* 0x000fe20000000a00 */
[----:B------:R-:W-:-:S04]  /*0dd0*/  ISETP.NE.U32.AND P0, PT, RZ, UR4, PT ;  /* 0x00000004ff007c0c */ /* 0x000fc8000bf05070 */
[----:B------:R-:W-:-:S13]  /*0de0*/  ISETP.NE.AND.EX P0, PT, RZ, UR5, PT, P0 ;  /* 0x00000005ff007c0c */ /* 0x000fda000bf05300 */
[----:B------:R-:W-:Y:S05]  /*0df0*/  @!P0 BRA `(.L_x_7) ;  /* 0x00000000001c8947 */ /* 0x000fea0003800000 */
[----:B------:R-:W0:Y:S02]  /*0e00*/  LDC.64 R2, c[0x0][0x598] ;  /* 0x00016600ff027b82 */ /* 0x000e240000000a00 */
[----:B0-----:R-:W2:Y:S02]  /*0e10*/  LDG.E.64 R2, desc[UR46][R2.64] ;  /* 0x0000002e02027981 */ /* 0x001ea4000c1e1b00 */
[----:B--2---:R-:W-:-:S04]  /*0e20*/  ISETP.NE.U32.AND P0, PT, R2, RZ, PT ;  /* 0x000000ff0200720c */ /* 0x004fc80003f05070 */
[----:B------:R-:W-:-:S13]  /*0e30*/  ISETP.NE.AND.EX P0, PT, R3, RZ, PT, P0 ;  /* 0x000000ff0300720c */ /* 0x000fda0003f05300 */
[----:B------:R-:W-:Y:S05]  /*0e40*/  @!P0 BRA `(.L_x_7) ;  /* 0x0000000000088947 */ /* 0x000fea0003800000 */
[----:B------:R0:W5:Y:S01]  /*0e50*/  LD.E R17, desc[UR46][R2.64] ;  /* 0x0000002e02117980 */ /* 0x000162000c101900 */
[----:B------:R-:W-:Y:S05]  /*0e60*/  BRA `(.L_x_8) ;  /* 0x0000000000247947 */ /* 0x000fea0003800000 */
.L_x_7:
[----:B------:R-:W-:Y:S02]  /*0e70*/  ULDC.64 UR4, c[0x0][0x588] ;  /* 0x0001620000047ab9 */ /* 0x000fe40000000a00 */
[----:B------:R-:W-:-:S04]  /*0e80*/  ISETP.NE.U32.AND P0, PT, RZ, UR4, PT ;  /* 0x00000004ff007c0c */ /* 0x000fc8000bf05070 */
[----:B------:R-:W-:-:S13]  /*0e90*/  ISETP.NE.AND.EX P0, PT, RZ, UR5, PT, P0 ;  /* 0x00000005ff007c0c */ /* 0x000fda000bf05300 */
[----:B------:R-:W-:Y:S05]  /*0ea0*/  @!P0 BRA `(.L_x_9) ;  /* 0x00000000000c8947 */ /* 0x000fea0003800000 */
[----:B------:R-:W0:Y:S02]  /*0eb0*/  LDC.64 R2, c[0x0][0x588] ;  /* 0x00016200ff027b82 */ /* 0x000e240000000a00 */
[----:B0-----:R1:W5:Y:S01]  /*0ec0*/  LDG.E R17, desc[UR46][R2.64] ;  /* 0x0000002e02117981 */ /* 0x001362000c1e1900 */
[----:B------:R-:W-:Y:S05]  /*0ed0*/  BRA `(.L_x_8) ;  /* 0x0000000000087947 */ /* 0x000fea0003800000 */
.L_x_9:
[----:B------:R-:W-:Y:S02]  /*0ee0*/  ULDC UR4, c[0x0][0x580] ;  /* 0x0001600000047ab9 */ /* 0x000fe40000000800 */
[----:B------:R-:W-:-:S07]  /*0ef0*/  IMAD.U32 R17, RZ, RZ, UR4 ;  /* 0x00000004ff117e24 */ /* 0x000fce000f8e00ff */
.L_x_8:
[----:B------:R-:W-:Y:S02]  /*0f00*/  ULDC.64 UR4, c[0x0][0x5a0] ;  /* 0x0001680000047ab9 */ /* 0x000fe40000000a00 */
[----:B------:R-:W-:-:S04]  /*0f10*/  ISETP.NE.U32.AND P0, PT, RZ, UR4, PT ;  /* 0x00000004ff007c0c */ /* 0x000fc8000bf05070 */
[----:B------:R-:W-:-:S13]  /*0f20*/  ISETP.NE.AND.EX P0, PT, RZ, UR5, PT, P0 ;  /* 0x00000005ff007c0c */ /* 0x000fda000bf05300 */
[----:B------:R-:W-:Y:S05]  /*0f30*/  @!P0 BRA `(.L_x_10) ;  /* 0x00000000001c8947 */ /* 0x000fea0003800000 */
[----:B01----:R-:W0:Y:S02]  /*0f40*/  LDC.64 R2, c[0x0][0x5a0] ;  /* 0x00016800ff027b82 */ /* 0x003e240000000a00 */
[----:B0-----:R-:W2:Y:S02]  /*0f50*/  LDG.E.64 R2, desc[UR46][R2.64] ;  /* 0x0000002e02027981 */ /* 0x001ea4000c1e1b00 */
[----:B--2---:R-:W-:-:S04]  /*0f60*/  ISETP.NE.U32.AND P0, PT, R2, RZ, PT ;  /* 0x000000ff0200720c */ /* 0x004fc80003f05070 */
[----:B------:R-:W-:-:S13]  /*0f70*/  ISETP.NE.AND.EX P0, PT, R3, RZ, PT, P0 ;  /* 0x000000ff0300720c */ /* 0x000fda0003f05300 */
[----:B------:R-:W-:Y:S05]  /*0f80*/  @!P0 BRA `(.L_x_10) ;  /* 0x0000000000088947 */ /* 0x000fea0003800000 */
[----:B------:R0:W5:Y:S01]  /*0f90*/  LD.E R18, desc[UR46][R2.64] ;  /* 0x0000002e02127980 */ /* 0x000162000c101900 */
[----:B------:R-:W-:Y:S05]  /*0fa0*/  BRA `(.L_x_11) ;  /* 0x0000000000247947 */ /* 0x000fea0003800000 */
.L_x_10:
[----:B------:R-:W-:Y:S02]  /*0fb0*/  ULDC.64 UR4, c[0x0][0x590] ;  /* 0x0001640000047ab9 */ /* 0x000fe40000000a00 */
[----:B------:R-:W-:-:S04]  /*0fc0*/  ISETP.NE.U32.AND P0, PT, RZ, UR4, PT ;  /* 0x00000004ff007c0c */ /* 0x000fc8000bf05070 */
[----:B------:R-:W-:-:S13]  /*0fd0*/  ISETP.NE.AND.EX P0, PT, RZ, UR5, PT, P0 ;  /* 0x00000005ff007c0c */ /* 0x000fda000bf05300 */
[----:B------:R-:W-:Y:S05]  /*0fe0*/  @!P0 BRA `(.L_x_12) ;  /* 0x00000000000c8947 */ /* 0x000fea0003800000 */
[----:B------:R-:W2:Y:S02]  /*0ff0*/  LDC.64 R18, c[0x0][0x590] ;  /* 0x00016400ff127b82 */ /* 0x000ea40000000a00 */
[----:B--2---:R2:W5:Y:S01]  /*1000*/  LDG.E R18, desc[UR46][R18.64] ;  /* 0x0000002e12127981 */ /* 0x004562000c1e1900 */
[----:B------:R-:W-:Y:S05]  /*1010*/  BRA `(.L_x_11) ;  /* 0x0000000000087947 */ /* 0x000fea0003800000 */
.L_x_12:
[----:B------:R-:W-:Y:S02]  /*1020*/  ULDC UR4, c[0x0][0x584] ;  /* 0x0001610000047ab9 */ /* 0x000fe40000000800 */
[----:B------:R-:W-:-:S07]  /*1030*/  IMAD.U32 R18, RZ, RZ, UR4 ;  /* 0x00000004ff127e24 */ /* 0x000fce000f8e00ff */
.L_x_11:
[----:B------:R-:W-:-:S13]  /*1040*/  LOP3.LUT P0, RZ, R0, 0xff, RZ, 0xc0, !PT ;  /* 0x000000ff00ff7812 */ /* 0x000fda000780c0ff */
[----:B------:R-:W-:Y:S05]  /*1050*/  @!P0 EXIT ;  /* 0x000000000000894d */ /* 0x000fea0003800000 */
[----:B------:R-:W-:Y:S01]  /*1060*/  ULDC UR4, c[0x0][0x28c] ;  /* 0x0000a30000047ab9 */ /* 0x000fe20000000800 */
[----:B------:R-:W-:Y:S01]  /*1070*/  ULDC.64 UR44, c[0x0][0x5c8] ;  /* 0x00017200002c7ab9 */ /* 0x000fe20000000a00 */
[----:B------:R-:W-:Y:S02]  /*1080*/  UIADD3 UR4, UR4, 0x7f, URZ ;  /* 0x0000007f04047890 */ /* 0x000fe4000fffe03f */
[----:B------:R-:W-:Y:S02]  /*1090*/  USHF.L.U64.HI UR43, UR44, 0x3, UR45 ;  /* 0x000000032c2b7899 */ /* 0x000fe4000801022d */
[----:B------:R-:W-:Y:S02]  /*10a0*/  USHF.R.S32.HI UR5, URZ, 0x1f, UR4 ;  /* 0x0000001f3f057899 */ /* 0x000fe40008011404 */
[----:B------:R-:W-:Y:S02]  /*10b0*/  USHF.L.U32 UR44, UR44, 0x3, URZ ;  /* 0x000000032c2c7899 */ /* 0x000fe4000800063f */
[----:B------:R-:W-:Y:S01]  /*10c0*/  ULEA.HI UR5, UR5, UR4, URZ, 0x7 ;  /* 0x0000000405057291 */ /* 0x000fe2000f8f383f */
[----:B------:R-:W-:Y:S01]  /*10d0*/  UMOV UR36, URZ ;  /* 0x0000003f00247c82 */ /* 0x000fe20008000000 */
[----:B------:R-:W-:-:S02]  /*10e0*/  UMOV UR37, URZ ;  /* 0x0000003f00257c82 */ /* 0x000fc40008000000 */
[----:B------:R-:W-:-:S12]  /*10f0*/  USHF.R.S32.HI UR45, URZ, 0x7, UR5 ;  /* 0x000000073f2d7899 */ /* 0x000fd80008011405 */
.L_x_800:
[----:B------:R-:W3:Y:S01]  /*1100*/  S2R R0, SR_TID.X ;  /* 0x0000000000007919 */ /* 0x000ee20000002100 */
[----:B------:R-:W4:Y:S01]  /*1110*/  S2UR UR7, SR_CgaCtaId ;  /* 0x00000000000779c3 */ /* 0x000f220000008800 */
[----:B------:R-:W-:Y:S02]  /*1120*/  UMOV UR6, 0x400 ;  /* 0x0000040000067882 */ /* 0x000fe40000000000 */
[----:B----4-:R-:W-:Y:S01]  /*1130*/  ULEA UR6, UR7, UR6, 0x18 ;  /* 0x0000000607067291 */ /* 0x010fe2000f8ec03f */
[----:B---3--:R-:W-:-:S04]  /*1140*/  LOP3.LUT R0, R0, 0x80, RZ, 0xc0, !PT ;  /* 0x0000008000007812 */ /* 0x008fc800078ec0ff */
[----:B------:R-:W-:-:S06]  /*1150*/  SHF.R.U32.HI R0, RZ, 0x7, R0 ;  /* 0x00000007ff007819 */ /* 0x000fcc0000011600 */
[----:B------:R-:W3:Y:S02]  /*1160*/  SHFL.IDX PT, R0, R0, RZ, 0x1f ;  /* 0x00001fff00007589 */ /* 0x000ee400000e0000 */
[----:B---3--:R-:W-:-:S13]  /*1170*/  R2UR UR4, R0 ;  /* 0x00000000000472ca */ /* 0x008fda00000e0000 */
[----:B------:R-:W-:-:S04]  /*1180*/  ULEA.HI UR5, UR4, UR4, URZ, 0x1 ;  /* 0x0000000404057291 */ /* 0x000fc8000f8f083f */
[----:B------:R-:W-:-:S04]  /*1190*/  ULOP3.LUT UR5, UR5, 0x7fffe, URZ, 0xc0, !UPT ;  /* 0x0007fffe05057892 */ /* 0x000fc8000f8ec03f */
[----:B------:R-:W-:-:S03]  /*11a0*/  UIADD3 UR5, UR4, -UR5, URZ ;  /* 0x8000000504057290 */ /* 0x000fc6000fffe03f */
[----:B------:R-:W-:Y:S01]  /*11b0*/  ULDC UR4, c[0x0][0x28c] ;  /* 0x0000a30000047ab9 */ /* 0x000fe20000000800 */
[----:B------:R-:W-:Y:S01]  /*11c0*/  ULEA UR5, UR5, UR6, 0xd ;  /* 0x0000000605057291 */ /* 0x000fe2000f8e683f */
[----:B------:R-:W-:-:S03]  /*11d0*/  ISETP.LT.AND P0, PT, RZ, UR4, PT ;  /* 0x00000004ff007c0c */ /* 0x000fc6000bf01270 */
[----:B------:R-:W-:-:S04]  /*11e0*/  UIADD3 UR5, UR5, 0x100, URZ ;  /* 0x0000010005057890 */ /* 0x000fc8000fffe03f */
[----:B------:R-:W-:-:S04]  /*11f0*/  USHF.R.U32.HI UR5, URZ, 0x4, UR5 ;  /* 0x000000043f057899 */ /* 0x000fc80008011605 */
[----:B------:R-:W-:Y:S02]  /*1200*/  ULOP3.LUT UR48, UR5, 0x3fff, URZ, 0xc0, !UPT ;  /* 0x00003fff05307892 */ /* 0x000fe4000f8ec03f */
[----:B-1----:R-:W-:Y:S10]  /*1210*/  @P0 BRA `(.L_x_13) ;  /* 0x0000000000400947 */ /* 0x002ff40003800000 */
[----:B------:R-:W-:Y:S01]  /*1220*/  MOV R0, 0x0 ;  /* 0x0000000000007802 */ /* 0x000fe20000000f00 */
[----:B------:R-:W-:Y:S01]  /*1230*/  ULDC.64 UR4, c[0x4][0x68] ;  /* 0x01001a0000047ab9 */ /* 0x000fe20000000a00 */
[----:B------:R-:W-:Y:S01]  /*1240*/  ULDC.64 UR6, c[0x4][0x8] ;  /* 0x0100020000067ab9 */ /* 0x000fe20000000a00 */
[----:B------:R-:W-:Y:S01]  /*1250*/  IMAD.U32 R4, RZ, RZ, UR4 ;  /* 0x00000004ff047e24 */ /* 0x000fe2000f8e00ff */
[----:B01----:R0:W1:Y:S01]  /*1260*/  LDC.64 R2, c[0x4][R0] ;  /* 0x0100000000027b82 */ /* 0x0030620000000a00 */
[----:B------:R-:W-:Y:S01]  /*1270*/  MOV R5, UR5 ;  /* 0x0000000500057c02 */ /* 0x000fe20008000f00 */
[----:B------:R-:W-:Y:S01]  /*1280*/  ULDC.64 UR4, c[0x4][0x70] ;  /* 0x01001c0000047ab9 */ /* 0x000fe20000000a00 */
[----:B------:R-:W-:Y:S02]  /*1290*/  IMAD.U32 R10, RZ, RZ, UR6 ;  /* 0x00000006ff0a7e24 */ /* 0x000fe4000f8e00ff */
[----:B------:R-:W-:Y:S02]  /*12a0*/  IMAD.U32 R6, RZ, RZ, UR4 ;  /* 0x00000004ff067e24 */ /* 0x000fe4000f8e00ff */
[----:B------:R-:W-:-:S02]  /*12b0*/  IMAD.U32 R7, RZ, RZ, UR5 ;  /* 0x00000005ff077e24 */ /* 0x000fc4000f8e00ff */
[----:B------:R-:W-:Y:S02]  /*12c0*/  IMAD.U32 R11, RZ, RZ, UR7 ;  /* 0x00000007ff0b7e24 */ /* 0x000fe4000f8e00ff */
[----:B------:R-:W-:Y:S02]  /*12d0*/  IMAD.MOV.U32 R8, RZ, RZ, 0x1e1 ;  /* 0x000001e1ff087424 */ /* 0x000fe400078e00ff */
[----:B------:R-:W-:Y:S02]  /*12e0*/  IMAD.MOV.U32 R12, RZ, RZ, 0x1 ;  /* 0x00000001ff0c7424 */ /* 0x000fe400078e00ff */
[----:B0-----:R-:W-:-:S07]  /*12f0*/  IMAD.MOV.U32 R13, RZ, RZ, RZ ;  /* 0x000000ffff0d7224 */ /* 0x001fce00078e00ff */
[----:B------:R-:W-:-:S07]  /*1300*/  LEPC R20, `(.L_x_13) ;  /* 0x000000001014794e */ /* 0x000fce0000000000 */
[----:B-12--5:R-:W-:Y:S05]  /*1310*/  CALL.ABS.NOINC R2 ;  /* 0x0000000002007343 */ /* 0x026fea0003c00000 */
.L_x_13:
[----:B------:R-:W-:-:S06]  /*1320*/  ULOP3.LUT UR4, UR38, 0x1, URZ, 0xfc, !UPT ;  /* 0x0000000126047892 */ /* 0x000fcc000f8efc3f */
[----:B------:R-:W-:-:S04]  /*1330*/  MOV R0, UR4 ;  /* 0x0000000400007c02 */ /* 0x000fc80008000f00 */
[----:B------:R-:W-:-:S13]  /*1340*/  ISETP.NE.AND P0, PT, R0, 0x3, PT ;  /* 0x000000030000780c */ /* 0x000fda0003f05270 */
[----:B------:R-:W-:Y:S05]  /*1350*/  @!P0 BRA `(.L_x_14) ;  /* 0x0000000000048947 */ /* 0x000fea0003800000 */
[----:B------:R-:W-:Y:S01]  /*1360*/  BPT.TRAP 0x1 ;  /* 0x000000040000795c */ /* 0x000fe20000300000 */
.L_x_14:
[----:B------:R-:W3:Y:S01]  /*1370*/  S2UR UR5, SR_CgaCtaId ;  /* 0x00000000000579c3 */ /* 0x000ee20000008800 */
[----:B------:R-:W-:Y:S01]  /*1380*/  UMOV UR4, 0x400 ;  /* 0x0000040000047882 */ /* 0x000fe20000000000 */
[----:B01----:R-:W-:Y:S02]  /*1390*/  IMAD.U32 R2, RZ, RZ, UR36 ;  /* 0x00000024ff027e24 */ /* 0x003fe4000f8e00ff */
[----:B------:R-:W-:-:S03]  /*13a0*/  IMAD.U32 R3, RZ, RZ, UR37 ;  /* 0x00000025ff037e24 */ /* 0x000fc6000f8e00ff */
[----:B------:R-:W-:Y:S01]  /*13b0*/  SHF.L.U32 R2, R2, 0x1f, RZ ;  /* 0x0000001f02027819 */ /* 0x000fe200000006ff */
[----:B---3--:R-:W-:-:S06]  /*13c0*/  ULEA UR4, UR5, UR4, 0x18 ;  /* 0x0000000405047291 */ /* 0x008fcc000f8ec03f */
[----:B------:R-:W-:-:S04]  /*13d0*/  IMAD.U32 R0, RZ, RZ, UR4 ;  /* 0x00000004ff007e24 */ /* 0x000fc8000f8e00ff */
[----:B------:R-:W-:-:S04]  /*13e0*/  IMAD R3, R3, 0x8, R0 ;  /* 0x0000000803037824 */ /* 0x000fc800078e0200 */
[----:B------:R0:W1:Y:S01]  /*13f0*/  SYNCS.PHASECHK.TRANS64.TRYWAIT P1, [R3+URZ], R2 ;  /* 0x00000002030075a7 */ /* 0x000062000802017f */
[----:B------:R-:W-:Y:S05]  /*1400*/  @!P0 BRA `(.L_x_15) ;  /* 0x0000000000048947 */ /* 0x000fea0003800000 */
[----:B------:R-:W-:Y:S01]  /*1410*/  BPT.TRAP 0x1 ;  /* 0x000000040000795c */ /* 0x000fe20000300000 */
.L_x_15:
[----:B-1----:R-:W-:Y:S05]  /*1420*/  @P1 BRA `(.L_x_16) ;  /* 0x0000000000081947 */ /* 0x002fea0003800000 */
[----:B------:R-:W1:Y:S02]  /*1430*/  SYNCS.PHASECHK.TRANS64.TRYWAIT P1, [R3+URZ], R2 ;  /* 0x00000002030075a7 */ /* 0x000e64000802017f */
[----:B-1----:R-:W-:Y:S05]  /*1440*/  @!P1 BRA `(.L_x_17) ;  /* 0x0000029800a49947 */ /* 0x002fea0003800000 */
.L_x_16:
[----:B------:R-:W-:-:S04]  /*1450*/  UISETP.LT.AND UP0, UPT, UR45, 0x1, UPT ;  /* 0x000000012d00788c */ /* 0x000fc8000bf01270 */
[----:B------:R-:W-:-:S06]  /*1460*/  USEL UR4, UR45, 0x1, UP0 ;  /* 0x000000012d047887 */ /* 0x000fcc0008000000 */
[----:B01----:R-:W-:Y:S01]  /*1470*/  IMAD.U32 R2, RZ, RZ, UR4 ;  /* 0x00000004ff027e24 */ /* 0x003fe2000f8e00ff */
[----:B------:R-:W-:Y:S05]  /*1480*/  WARPSYNC.ALL ;  /* 0x0000000000007948 */ /* 0x000fea0003800000 */
[----:B------:R-:W-:-:S04]  /*1490*/  IADD3 R2, -R2, UR45, RZ ;  /* 0x0000002d02027c10 */ /* 0x000fc8000fffe1ff */
[----:B------:R-:W-:Y:S02]  /*14a0*/  ISETP.GE.AND P1, PT, R2, 0x1, PT ;  /* 0x000000010200780c */ /* 0x000fe40003f26270 */
[----:B------:R-:W-:Y:S01]  /*14b0*/  R2UR UR4, R0 ;  /* 0x00000000000472ca */ /* 0x000fe200000e0000 */
[----:B------:R-:W-:Y:S01]  /*14c0*/  WARPGROUP.ARRIVE ;  /* 0x00000000000079c5 */ /* 0x000fe20000000000 */
[----:B------:R-:W-:Y:S01]  /*14d0*/  UMOV UR9, 0x40000040 ;  /* 0x4000004000097882 */ /* 0x000fe20000000000 */
[----:B------:R-:W-:Y:S01]  /*14e0*/  UMOV UR11, 0x40000040 ;  /* 0x40000040000b7882 */ /* 0x000fe20000000000 */
[----:B-----5:R-:W-:Y:S04]  /*14f0*/  STL [R1+0x5c4], R18 ;  /* 0x0005c41201007387 */ /* 0x020fe80000100800 */
[----:B------:R0:W-:Y:S04]  /*1500*/  STL [R1+0x5c0], R17 ;  /* 0x0005c01101007387 */ /* 0x0001e80000100800 */
[----:B------:R-:W-:Y:S01]  /*1510*/  STL [R1+0x5bc], R16 ;  /* 0x0005bc1001007387 */ /* 0x000fe20000100800 */
[----:B------:R-:W-:-:S03]  /*1520*/  UIADD3 UR4, UR4, 0x20100, URZ ;  /* 0x0002010004047890 */ /* 0x000fc6000fffe03f */
[----:B------:R-:W-:Y:S01]  /*1530*/  STL [R1+0x5b8], R2 ;  /* 0x0005b80201007387 */ /* 0x000fe20000100800 */
[----:B------:R-:W-:-:S03]  /*1540*/  USHF.R.U32.HI UR4, URZ, 0x4, UR4 ;  /* 0x000000043f047899 */ /* 0x000fc60008011604 */
[----:B------:R1:W-:Y:S01]  /*1550*/  STL [R1+0x5c8], R0 ;  /* 0x0005c80001007387 */ /* 0x0003e20000100800 */
[----:B------:R-:W-:Y:S02]  /*1560*/  ULOP3.LUT UR5, UR4, 0x3fff, URZ, 0xc0, !UPT ;  /* 0x00003fff04057892 */ /* 0x000fe4000f8ec03f */
[----:B------:R-:W-:Y:S02]  /*1570*/  ULOP3.LUT UR4, UR48, 0x10000, URZ, 0xfc, !UPT ;  /* 0x0001000030047892 */ /* 0x000fe4000f8efc3f */
[----:B------:R-:W-:Y:S02]  /*1580*/  ULOP3.LUT UR5, UR5, 0x10000, URZ, 0xfc, !UPT ;  /* 0x0001000005057892 */ /* 0x000fe4000f8efc3f */
[----:B------:R-:W-:Y:S02]  /*1590*/  ULEA UR6, UR37, UR4, 0xc ;  /* 0x0000000425067291 */ /* 0x000fe4000f8e603f */
[----:B------:R-:W-:-:S05]  /*15a0*/  UIMAD UR7, UR37, 0x600, UR5 ;  /* 0x00000600250778a4 */ /* 0x000fca000f8e0205 */
[----:B------:R-:W-:Y:S02]  /*15b0*/  UMOV UR8, UR6 ;  /* 0x0000000600087c82 */ /* 0x000fe40008000000 */
[----:B------:R-:W-:Y:S02]  /*15c0*/  UMOV UR10, UR7 ;  /* 0x00000007000a7c82 */ /* 0x000fe40008000000 */
[----:B------:R-:W-:Y:S01]  /*15d0*/  IGMMA.64x192x32.S8.S8 R120, gdesc[UR8], RZ, !UPT, gsb0 ;  /* 0x04e00000087879f1 */ /* 0x000fe2000c0410ff */
[----:B------:R-:W-:Y:S01]  /*15e0*/  UIADD3 UR8, UR6, 0x400, URZ ;  /* 0x0000040006087890 */ /* 0x000fe2000fffe03f */
[----:B------:R-:W-:Y:S01]  /*15f0*/  UMOV UR9, 0x40000040 ;  /* 0x4000004000097882 */ /* 0x000fe20000000000 */
[----:B------:R-:W-:Y:S02]  /*1600*/  WARPGROUP.DEPBAR.LE gsb0, 0x0 ;  /* 0x00008000000079c5 */ /* 0x000fe40000010000 */
[----:B------:R-:W-:Y:S01]  /*1610*/  IMAD.MOV.U32 R116, RZ, RZ, R120 ;  /* 0x000000ffff747224 */ /* 0x000fe200078e0078 */
[----:B------:R-:W-:Y:S01]  /*1620*/  MOV R114, R122 ;  /* 0x0000007a00727202 */ /* 0x000fe20000000f00 */
        /* <DEDUP_REMOVED lines=22> */
[----:B------:R-:W-:-:S02]  /*1790*/  IMAD.MOV.U32 R102, RZ, RZ, R134 ;  /* 0x000000ffff667224 */ /* 0x000fc400078e0086 */
[----:B------:R-:W-:Y:S02]  /*17a0*/  IMAD.MOV.U32 R101, RZ, RZ, R135 ;  /* 0x000000ffff657224 */ /* 0x000fe400078e0087 */
[----:B------:R-:W-:Y:S02]  /*17b0*/  IMAD.MOV.U32 R100, RZ, RZ, R136 ;  /* 0x000000ffff647224 */ /* 0x000fe400078e0088 */
[----:B------:R-:W-:Y:S02]  /*17c0*/  IMAD.MOV.U32 R99, RZ, RZ, R137 ;  /* 0x000000ffff637224 */ /* 0x000fe400078e0089 */
[----:B------:R-:W-:Y:S02]  /*17d0*/  IMAD.MOV.U32 R97, RZ, RZ, R139 ;  /* 0x000000ffff617224 */ /* 0x000fe400078e008b */
[----:B------:R-:W-:Y:S02]  /*17e0*/  IMAD.MOV.U32 R96, RZ, RZ, R140 ;  /* 0x000000ffff607224 */ /* 0x000fe400078e008c */
        /* <DEDUP_REMOVED lines=66> */
[----:B------:R-:W-:-:S06]  /*1c10*/  WARPGROUP.ARRIVE ;  /* 0x00000000000079c5 */ /* 0x000fcc0000000000 */
[----:B------:R-:W-:Y:S01]  /*1c20*/  IGMMA.64x192x32.S8.S8 R120, gdesc[UR8], RZ, !UPT, gsb0 ;  /* 0x04e00000087879f1 */ /* 0x000fe2000c0410ff */
[----:B------:R-:W-:Y:S01]  /*1c30*/  UIADD3 UR8, UR6, 0x800, URZ ;  /* 0x0000080006087890 */ /* 0x000fe2000fffe03f */
[----:B------:R-:W-:Y:S01]  /*1c40*/  UMOV UR9, 0x40000040 ;  /* 0x4000004000097882 */ /* 0x000fe20000000000 */
[----:B------:R-:W-:Y:S02]  /*1c50*/  WARPGROUP.DEPBAR.LE gsb0, 0x0 ;  /* 0x00008000000079c5 */ /* 0x000fe40000010000 */
[----:B------:R-:W-:Y:S01]  /*1c60*/  STL.64 [R1], R120 ;  /* 0x0000007801007387 */ /* 0x000fe20000100a00 */
[----:B------:R-:W-:Y:S01]  /*1c70*/  IMAD.MOV.U32 R235, RZ, RZ, R173 ;  /* 0x000000ffffeb7224 */ /* 0x000fe200078e00ad */
[----:B------:R-:W-:Y:S01]  /*1c80*/  MOV R233, R175 ;  /* 0x000000af00e97202 */ /* 0x000fe20000000f00 */
[----:B------:R-:W-:Y:S01]  /*1c90*/  IMAD.MOV.U32 R234, RZ, RZ, R174 ;  /* 0x000000ffffea7224 */ /* 0x000fe200078e00ae */
[----:B------:R-:W-:Y:S01]  /*1ca0*/  STL.64 [R1+0x8], R122 ;  /* 0x0000087a01007387 */ /* 0x000fe20000100a00 */
        /* <DEDUP_REMOVED lines=9> */
[----:B0-----:R-:W-:Y:S01]  /*1d40*/  MOV R17, R199 ;  /* 0x000000c700117202 */ /* 0x001fe20000000f00 */
[----:B------:R-:W-:Y:S01]  /*1d50*/  IMAD.MOV.U32 R227, RZ, RZ, R181 ;  /* 0x000000ffffe37224 */ /* 0x000fe200078e00b5 */
[----:B------:R-:W-:Y:S01]  /*1d60*/  STL.64 [R1+0x20], R128 ;  /* 0x0000208001007387 */ /* 0x000fe20000100a00 */
[----:B------:R-:W-:Y:S01]  /*1d70*/  IMAD.MOV.U32 R226, RZ, RZ, R182 ;  /* 0x000000ffffe27224 */ /* 0x000fe200078e00b6 */
[----:B------:R-:W-:Y:S01]  /*1d80*/  MOV R9, R207 ;  /* 0x000000cf00097202 */ /* 0x000fe20000000f00 */
[----:B------:R-:W-:Y:S01]  /*1d90*/  IMAD.MOV.U32 R224, RZ, RZ, R184 ;  /* 0x000000ffffe07224 */ /* 0x000fe200078e00b8 */
[----:B------:R-:W-:Y:S01]  /*1da0*/  STL.64 [R1+0x28], R130 ;  /* 0x0000288201007387 */ /* 0x000fe20000100a00 */
[----:B------:R-:W-:Y:S01]  /*1db0*/  IMAD.MOV.U32 R223, RZ, RZ, R185 ;  /* 0x000000ffffdf7224 */ /* 0x000fe200078e00b9 */
[----:B-1----:R-:W-:Y:S01]  /*1dc0*/  MOV R0, R215 ;  /* 0x000000d700007202 */ /* 0x002fe20000000f00 */
[----:B------:R-:W-:Y:S01]  /*1dd0*/  IMAD.MOV.U32 R222, RZ, RZ, R186 ;  /* 0x000000ffffde7224 */ /* 0x000fe200078e00ba */
[----:B------:R-:W-:Y:S01]  /*1de0*/  STL.64 [R1+0x30], R132 ;  /* 0x0000308401007387 */ /* 0x000fe20000100a00 */
[----:B------:R-:W-:-:S02]  /*1df0*/  IMAD.MOV.U32 R221, RZ, RZ, R187 ;  /* 0x000000ffffdd7224 */ /* 0x000fc400078e00bb */
[----:B------:R-:W-:Y:S01]  /*1e00*/  IMAD.MOV.U32 R220, RZ, RZ, R188 ;  /* 0x000000ffffdc7224 */ /* 0x000fe200078e00bc */
[----:B------:R-:W-:Y:S01]  /*1e10*/  STL.64 [R1+0x38], R134 ;  /* 0x0000388601007387 */ /* 0x000fe20000100a00 */
[----:B------:R-:W-:Y:S02]  /*1e20*/  IMAD.MOV.U32 R219, RZ, RZ, R189 ;  /* 0x000000ffffdb7224 */ /* 0x000fe400078e00bd */
[----:B------:R-:W-:Y:S01]  /*1e30*/  IMAD.MOV.U32 R218, RZ, RZ, R190 ;  /* 0x000000ffffda7224 */ /* 0x000fe200078e00be */
[----:B------:R-:W-:Y:S01]  /*1e40*/  STL.64 [R1+0x40], R136 ;  /* 0x0000408801007387 */ /* 0x000fe20000100a00 */
[----:B------:R-:W-:Y:S02]  /*1e50*/  IMAD.MOV.U32 R216, RZ, RZ, R192 ;  /* 0x000000ffffd87224 */ /* 0x000fe400078e00c0 */
[----:B------:R-:W-:Y:S01]  /*1e60*/  IMAD.MOV.U32 R119, RZ, RZ, R193 ;  /* 0x000000ffff777224 */ /* 0x000fe200078e00c1 */
[----:B------:R-:W-:Y:S01]  /*1e70*/  STL.64 [R1+0x48], R138 ;  /* 0x0000488a01007387 */ /* 0x000fe20000100a00 */
[----:B------:R-:W-:-:S02]  /*1e80*/  IMAD.MOV.U32 R118, RZ, RZ, R194 ;  /* 0x000000ffff767224 */ /* 0x000fc400078e00c2 */
[----:B------:R-:W-:Y:S01]  /*1e90*/  IMAD.MOV.U32 R117, RZ, RZ, R195 ;  /* 0x000000ffff757224 */ /* 0x000fe200078e00c3 */
[----:B------:R-:W-:Y:S01]  /*1ea0*/  STL.64 [R1+0x50], R140 ;  /* 0x0000508c01007387 */ /* 0x000fe20000100a00 */
[----:B------:R-:W-:Y:S02]  /*1eb0*/  IMAD.MOV.U32 R20, RZ, RZ, R196 ;  /* 0x000000ffff147224 */ /* 0x000fe400078e00c4 */
[----:B--2---:R-:W-:Y:S01]  /*1ec0*/  IMAD.MOV.U32 R19, RZ, RZ, R197 ;  /* 0x000000ffff137224 */ /* 0x004fe200078e00c5 */
        /* <DEDUP_REMOVED lines=22> */
[----:B------:R-:W-:-:S03]  /*2030*/  IMAD.MOV.U32 R2, RZ, RZ, R214 ;  /* 0x000000ffff027224 */ /* 0x000fc600078e00d6 */
[----:B------:R-:W-:Y:S04]  /*2040*/  STL.64 [R1+0x98], R158 ;  /* 0x0000989e01007387 */ /* 0x000fe80000100a00 */
[----:B------:R-:W-:Y:S04]  /*2050*/  STL.64 [R1+0xa0], R160 ;  /* 0x0000a0a001007387 */ /* 0x000fe80000100a00 */
[----:B------:R-:W-:Y:S04]  /*2060*/  STL.64 [R1+0xa8], R162 ;  /* 0x0000a8a201007387 */ /* 0x000fe80000100a00 */
[----:B------:R-:W-:Y:S04]  /*2070*/  STL.64 [R1+0xb0], R164 ;  /* 0x0000b0a401007387 */ /* 0x000fe80000100a00 */
[----:B------:R-:W-:Y:S04]  /*2080*/  STL.64 [R1+0xb8], R166 ;  /* 0x0000b8a601007387 */ /* 0x000fe80000100a00 */
[----:B------:R-:W-:Y:S04]  /*2090*/  STL.64 [R1+0xc0], R168 ;  /* 0x0000c0a801007387 */ /* 0x000fe80000100a00 */
[----:B------:R-:W-:Y:S04]  /*20a0*/  STL.64 [R1+0xc8], R170 ;  /* 0x0000c8aa01007387 */ /* 0x000fe80000100a00 */
[----:B------:R0:W-:Y:S02]  /*20b0*/  STL [R1+0xd0], R172 ;  /* 0x0000d0ac01007387 */ /* 0x0001e40000100800 */
[----:B0-----:R-:W-:-:S06]  /*20c0*/  WARPGROUP.ARRIVE ;  /* 0x00000000000079c5 */ /* 0x001fcc0000000000 */
[----:B------:R-:W-:Y:S03]  /*20d0*/  IGMMA.64x192x32.S8.S8 R120, gdesc[UR8], RZ, !UPT, gsb0 ;  /* 0x04e00000087879f1 */ /* 0x000fe6000c0410ff */
[----:B------:R-:W-:Y:S02]  /*20e0*/  WARPGROUP.DEPBAR.LE gsb0, 0x0 ;  /* 0x00008000000079c5 */ /* 0x000fe40000010000 */
[----:B------:R-:W-:Y:S04]  /*20f0*/  STL.64 [R1+0xb28], R214 ;  /* 0x000b28d601007387 */ /* 0x000fe80000100a00 */
        /* <DEDUP_REMOVED lines=36> */
[----:B------:R0:W-:Y:S04]  /*2340*/  STL.64 [R1+0xa00], R140 ;  /* 0x000a008c01007387 */ /* 0x0001e80000100a00 */
[----:B0-----:R-:W2:Y:S04]  /*2350*/  LDL.LU R140, [R1] ;  /* 0x00000000018c7983 */ /* 0x001ea80000300800 */
[----:B------:R-:W2:Y:S04]  /*2360*/  LDL.LU R141, [R1+0x4] ;  /* 0x00000400018d7983 */ /* 0x000ea80000300800 */
[----:B------:R-:W3:Y:S04]  /*2370*/  LDL.LU R142, [R1+0x8] ;  /* 0x00000800018e7983 */ /* 0x000ee80000300800 */
[----:B------:R-:W3:Y:S04]  /*2380*/  LDL.LU R143, [R1+0xc] ;  /* 0x00000c00018f7983 */ /* 0x000ee80000300800 */
[----:B------:R-:W4:Y:S04]  /*2390*/  LDL.LU R144, [R1+0x10] ;  /* 0x0000100001907983 */ /* 0x000f280000300800 */
[----:B------:R-:W4:Y:S04]  /*23a0*/  LDL.LU R145, [R1+0x14] ;  /* 0x0000140001917983 */ /* 0x000f280000300800 */
[----:B------:R-:W2:Y:S04]  /*23b0*/  LDL.LU R146, [R1+0x18] ;  /* 0x0000180001927983 */ /* 0x000ea80000300800 */
        /* <DEDUP_REMOVED lines=45> */
[----:B------:R-:W4:Y:S01]  /*2690*/  LDL.LU R192, [R1+0xd0] ;  /* 0x0000d00001c07983 */ /* 0x000f220000300800 */
[----:B------:R-:W-:Y:S01]  /*26a0*/  IMAD.MOV.U32 R214, RZ, RZ, R118 ;  /* 0x000000ffffd67224 */ /* 0x000fe200078e0076 */
[----:B------:R-:W-:Y:S01]  /*26b0*/  MOV R208, R220 ;  /* 0x000000dc00d07202 */ /* 0x000fe20000000f00 */
[----:B------:R-:W-:Y:S01]  /*26c0*/  IMAD.MOV.U32 R215, RZ, RZ, R117 ;  /* 0x000000ffffd77224 */ /* 0x000fe200078e0075 */
[----:B------:R-:W-:Y:S01]  /*26d0*/  MOV R200, R228 ;  /* 0x000000e400c87202 */ /* 0x000fe20000000f00 */
[----:B------:R-:W-:Y:S01]  /*26e0*/  IMAD.MOV.U32 R212, RZ, RZ, R216 ;  /* 0x000000ffffd47224 */ /* 0x000fe200078e00d8 */
[----:B------:R-:W-:Y:S01]  /*26f0*/  UIADD3 UR8, UR6, 0xc00, URZ ;  /* 0x00000c0006087890 */ /* 0x000fe2000fffe03f */
[----:B------:R-:W-:Y:S01]  /*2700*/  IMAD.MOV.U32 R213, RZ, RZ, R119 ;  /* 0x000000ffffd57224 */ /* 0x000fe200078e0077 */
[----:B------:R-:W-:Y:S01]  /*2710*/  STL.64 [R1+0xca8], R214 ;  /* 0x000ca8d601007387 */ /* 0x000fe20000100a00 */
[----:B------:R-:W-:Y:S01]  /*2720*/  IMAD.MOV.U32 R210, RZ, RZ, R218 ;  /* 0x000000ffffd27224 */ /* 0x000fe200078e00da */
[----:B------:R-:W-:Y:S01]  /*2730*/  UMOV UR9, 0x40000040 ;  /* 0x4000004000097882 */ /* 0x000fe20000000000 */
[----:B------:R-:W-:Y:S01]  /*2740*/  IMAD.MOV.U32 R211, RZ, RZ, R217 ;  /* 0x000000ffffd37224 */ /* 0x000fe200078e00d9 */
[----:B------:R-:W-:Y:S01]  /*2750*/  STL.64 [R1+0xca0], R212 ;  /* 0x000ca0d401007387 */ /* 0x000fe20000100a00 */
[----:B------:R-:W-:Y:S01]  /*2760*/  IMAD.MOV.U32 R209, RZ, RZ, R219 ;  /* 0x000000ffffd17224 */ /* 0x000fe200078e00db */
[----:B------:R-:W-:Y:S01]  /*2770*/  MOV R216, R20 ;  /* 0x0000001400d87202 */ /* 0x000fe20000000f00 */
[----:B------:R-:W-:Y:S01]  /*2780*/  IMAD.MOV.U32 R206, RZ, RZ, R222 ;  /* 0x000000ffffce7224 */ /* 0x000fe200078e00de */
[----:B------:R-:W-:Y:S01]  /*2790*/  STL.64 [R1+0xc98], R210 ;  /* 0x000c98d201007387 */ /* 0x000fe20000100a00 */
[----:B------:R-:W-:-:S02]  /*27a0*/  IMAD.MOV.U32 R207, RZ, RZ, R221 ;  /* 0x000000ffffcf7224 */ /* 0x000fc400078e00dd */
[----:B------:R-:W-:Y:S01]  /*27b0*/  IMAD.MOV.U32 R204, RZ, RZ, R224 ;  /* 0x000000ffffcc7224 */ /* 0x000fe200078e00e0 */
[----:B------:R0:W-:Y:S01]  /*27c0*/  STL.64 [R1+0xc90], R208 ;  /* 0x000c90d001007387 */ /* 0x0001e20000100a00 */
[----:B------:R-:W-:Y:S01]  /*27d0*/  IMAD.MOV.U32 R205, RZ, RZ, R223 ;  /* 0x000000ffffcd7224 */ /* 0x000fe200078e00df */
[----:B------:R-:W-:Y:S01]  /*27e0*/  MOV R224, R12 ;  /* 0x0000000c00e07202 */ /* 0x000fe20000000f00 */
[----:B------:R-:W-:Y:S01]  /*27f0*/  IMAD.MOV.U32 R202, RZ, RZ, R226 ;  /* 0x000000ffffca7224 */ /* 0x000fe200078e00e2 */
[----:B------:R-:W-:Y:S01]  /*2800*/  STL.64 [R1+0xc88], R206 ;  /* 0x000c88ce01007387 */ /* 0x000fe20000100a00 */
[----:B------:R-:W-:Y:S02]  /*2810*/  IMAD.MOV.U32 R203, RZ, RZ, R225 ;  /* 0x000000ffffcb7224 */ /* 0x000fe400078e00e1 */
[----:B------:R-:W-:Y:S01]  /*2820*/  IMAD.MOV.U32 R201, RZ, RZ, R227 ;  /* 0x000000ffffc97224 */ /* 0x000fe200078e00e3 */
[----:B------:R1:W-:Y:S01]  /*2830*/  STL.64 [R1+0xc80], R204 ;  /* 0x000c80cc01007387 */ /* 0x0003e20000100a00 */
[----:B------:R-:W-:-:S02]  /*2840*/  IMAD.MOV.U32 R198, RZ, RZ, R230 ;  /* 0x000000ffffc67224 */ /* 0x000fc400078e00e6 */
[----:B------:R-:W-:Y:S01]  /*2850*/  IMAD.MOV.U32 R199, RZ, RZ, R229 ;  /* 0x000000ffffc77224 */ /* 0x000fe200078e00e5 */
[----:B------:R1:W-:Y:S01]  /*2860*/  STL.64 [R1+0xc78], R202 ;  /* 0x000c78ca01007387 */ /* 0x0003e20000100a00 */
[----:B------:R-:W-:Y:S01]  /*2870*/  IMAD.MOV.U32 R196, RZ, RZ, R232 ;  /* 0x000000ffffc47224 */ /* 0x000fe200078e00e8 */
[----:B0-----:R-:W-:Y:S01]  /*2880*/  MOV R208, R28 ;  /* 0x0000001c00d07202 */ /* 0x001fe20000000f00 */
[----:B------:R-:W-:Y:S01]  /*2890*/  IMAD.MOV.U32 R197, RZ, RZ, R231 ;  /* 0x000000ffffc57224 */ /* 0x000fe200078e00e7 */
[----:B------:R0:W-:Y:S01]  /*28a0*/  STL.64 [R1+0xc70], R200 ;  /* 0x000c70c801007387 */ /* 0x0001e20000100a00 */
[----:B------:R-:W-:Y:S01]  /*28b0*/  IMAD.MOV.U32 R194, RZ, RZ, R234 ;  /* 0x000000ffffc27224 */ /* 0x000fe200078e00ea */
[----:B------:R-:W-:Y:S01]  /*28c0*/  MOV R232, R4 ;  /* 0x0000000400e87202 */ /* 0x000fe20000000f00 */
[----:B------:R-:W-:Y:S01]  /*28d0*/  IMAD.MOV.U32 R195, RZ, RZ, R233 ;  /* 0x000000ffffc37224 */ /* 0x000fe200078e00e9 */
[----:B------:R0:W-:Y:S01]  /*28e0*/  STL.64 [R1+0xc68], R198 ;  /* 0x000c68c601007387 */ /* 0x0001e20000100a00 */
[----:B------:R-:W-:-:S02]  /*28f0*/  IMAD.MOV.U32 R193, RZ, RZ, R235 ;  /* 0x000000ffffc17224 */ /* 0x000fc400078e00eb */
[----:B-1----:R-:W-:Y:S01]  /*2900*/  IMAD.MOV.U32 R204, RZ, RZ, R32 ;  /* 0x000000ffffcc7224 */ /* 0x002fe200078e0020 */
[----:B------:R1:W-:Y:S01]  /*2910*/  STL.64 [R1+0xc60], R196 ;  /* 0x000c60c401007387 */ /* 0x0003e20000100a00 */
[----:B------:R-:W-:Y:S02]  /*2920*/  IMAD.MOV.U32 R202, RZ, RZ, R34 ;  /* 0x000000ffffca7224 */ /* 0x000fe400078e0022 */
[----:B------:R-:W-:Y:S01]  /*2930*/  IMAD.MOV.U32 R203, RZ, RZ, R33 ;  /* 0x000000ffffcb7224 */ /* 0x000fe200078e0021 */
[----:B------:R1:W-:Y:S01]  /*2940*/  STL.64 [R1+0xc58], R194 ;  /* 0x000c58c201007387 */ /* 0x0003e20000100a00 */
[----:B0-----:R-:W-:Y:S01]  /*2950*/  MOV R200, R36 ;  /* 0x0000002400c87202 */ /* 0x001fe20000000f00 */
[----:B------:R-:W-:Y:S02]  /*2960*/  IMAD.MOV.U32 R201, RZ, RZ, R35 ;  /* 0x000000ffffc97224 */ /* 0x000fe400078e0023 */
[----:B------:R-:W-:Y:S02]  /*2970*/  IMAD.MOV.U32 R198, RZ, RZ, R38 ;  /* 0x000000ffffc67224 */ /* 0x000fe400078e0026 */
[----:B------:R-:W-:-:S02]  /*2980*/  IMAD.MOV.U32 R199, RZ, RZ, R37 ;  /* 0x000000ffffc77224 */ /* 0x000fc400078e0025 */
[----:B-1----:R-:W-:Y:S02]  /*2990*/  IMAD.MOV.U32 R196, RZ, RZ, R40 ;  /* 0x000000ffffc47224 */ /* 0x002fe400078e0028 */
        /* <DEDUP_REMOVED lines=29> */
[----:B------:R-:W-:Y:S01]  /*2b70*/  IMAD.MOV.U32 R235, RZ, RZ, R0 ;  /* 0x000000ffffeb7224 */ /* 0x000fe200078e0000 */
[----:B----4-:R0:W-:Y:S04]  /*2b80*/  STL.64 [R1+0xc50], R192 ;  /* 0x000c50c001007387 */ /* 0x0101e80000100a00 */
[----:B---3--:R1:W-:Y:S04]  /*2b90*/  STL.64 [R1+0xc48], R190 ;  /* 0x000c48be01007387 */ /* 0x0083e80000100a00 */
[----:B--2---:R2:W-:Y:S04]  /*2ba0*/  STL.64 [R1+0xc40], R188 ;  /* 0x000c40bc01007387 */ /* 0x0045e80000100a00 */
[----:B------:R3:W-:Y:S01]  /*2bb0*/  STL.64 [R1+0xc38], R186 ;  /* 0x000c38ba01007387 */ /* 0x0007e20000100a00 */
[----:B0-----:R-:W-:Y:S01]  /*2bc0*/  MOV R192, R44 ;  /* 0x0000002c00c07202 */ /* 0x001fe20000000f00 */
[----:B------:R-:W-:-:S02]  /*2bd0*/  IMAD.MOV.U32 R193, RZ, RZ, R43 ;  /* 0x000000ffffc17224 */ /* 0x000fc400078e002b */
[----:B------:R0:W-:Y:S01]  /*2be0*/  STL.64 [R1+0xc30], R184 ;  /* 0x000c30b801007387 */ /* 0x0001e20000100a00 */
[----:B-1----:R-:W-:Y:S02]  /*2bf0*/  IMAD.MOV.U32 R190, RZ, RZ, R46 ;  /* 0x000000ffffbe7224 */ /* 0x002fe400078e002e */
[----:B------:R-:W-:Y:S01]  /*2c00*/  IMAD.MOV.U32 R191, RZ, RZ, R45 ;  /* 0x000000ffffbf7224 */ /* 0x000fe200078e002d */
[----:B------:R1:W-:Y:S01]  /*2c10*/  STL.64 [R1+0xc28], R182 ;  /* 0x000c28b601007387 */ /* 0x0003e20000100a00 */
[----:B--2---:R-:W-:Y:S02]  /*2c20*/  IMAD.MOV.U32 R188, RZ, RZ, R48 ;  /* 0x000000ffffbc7224 */ /* 0x004fe400078e0030 */
[----:B------:R-:W-:Y:S01]  /*2c30*/  IMAD.MOV.U32 R189, RZ, RZ, R47 ;  /* 0x000000ffffbd7224 */ /* 0x000fe200078e002f */
[----:B------:R2:W-:Y:S01]  /*2c40*/  STL.64 [R1+0xc20], R180 ;  /* 0x000c20b401007387 */ /* 0x0005e20000100a00 */
[----:B---3--:R-:W-:Y:S02]  /*2c50*/  IMAD.MOV.U32 R186, RZ, RZ, R50 ;  /* 0x000000ffffba7224 */ /* 0x008fe400078e0032 */
[----:B------:R-:W-:Y:S01]  /*2c60*/  IMAD.MOV.U32 R187, RZ, RZ, R49 ;  /* 0x000000ffffbb7224 */ /* 0x000fe200078e0031 */
        /* <DEDUP_REMOVED lines=89> */
[----:B------:R-:W-:Y:S02]  /*3200*/  IMAD.MOV.U32 R127, RZ, RZ, R109 ;  /* 0x000000ffff7f7224 */ /* 0x000fe400078e006d */
[----:B--2---:R-:W-:Y:S02]  /*3210*/  IMAD.MOV.U32 R124, RZ, RZ, R112 ;  /* 0x000000ffff7c7224 */ /* 0x004fe400078e0070 */
[----:B------:R-:W-:Y:S02]  /*3220*/  IMAD.MOV.U32 R125, RZ, RZ, R111 ;  /* 0x000000ffff7d7224 */ /* 0x000fe400078e006f */
[----:B---3--:R-:W-:Y:S02]  /*3230*/  IMAD.MOV.U32 R122, RZ, RZ, R114 ;  /* 0x000000ffff7a7224 */ /* 0x008fe400078e0072 */
[----:B------:R-:W-:Y:S01]  /*3240*/  IMAD.MOV.U32 R123, RZ, RZ, R113 ;  /* 0x000000ffff7b7224 */ /* 0x000fe200078e0071 */
[----:B0-----:R-:W-:Y:S01]  /*3250*/  MOV R120, R116 ;  /* 0x0000007400787202 */ /* 0x001fe20000000f00 */
[----:B------:R-:W-:-:S02]  /*3260*/  IMAD.MOV.U32 R121, RZ, RZ, R115 ;  /* 0x000000ffff797224 */ /* 0x000fc400078e0073 */
[----:B------:R-:W-:-:S06]  /*3270*/  WARPGROUP.ARRIVE ;  /* 0x00000000000079c5 */ /* 0x000fcc0000000000 */
[----:B------:R-:W-:Y:S01]  /*3280*/  IGMMA.64x192x32.S8.S8 R24, gdesc[UR8], RZ, !UPT, gsb0 ;  /* 0x04e00000081879f1 */ /* 0x000fe2000c0410ff */
[----:B------:R-:W-:Y:S02]  /*3290*/  UIADD3 UR8, UR6, 0x2, URZ ;  /* 0x0000000206087890 */ /* 0x000fe4000fffe03f */
[----:B------:R-:W-:Y:S01]  /*32a0*/  UIADD3 UR10, UR7, 0x2, URZ ;  /* 0x00000002070a7890 */ /* 0x000fe2000fffe03f */
[----:B------:R-:W-:Y:S01]  /*32b0*/  UMOV UR9, 0x40000040 ;  /* 0x4000004000097882 */ /* 0x000fe20000000000 */
[----:B------:R-:W-:Y:S01]  /*32c0*/  UMOV UR11, 0x40000040 ;  /* 0x40000040000b7882 */ /* 0x000fe20000000000 */
[----:B------:R-:W-:Y:S02]  /*32d0*/  WARPGROUP.DEPBAR.LE gsb0, 0x0 ;  /* 0x00008000000079c5 */ /* 0x000fe40000010000 */
[----:B------:R-:W-:-:S06]  /*32e0*/  WARPGROUP.ARRIVE ;  /* 0x00000000000079c5 */ /* 0x000fcc0000000000 */
[----:B------:R-:W-:Y:S03]  /*32f0*/  IGMMA.64x192x32.S8.S8 R120, gdesc[UR8], R120, gsb0 ;  /* 0x04e00000087879f1 */ /* 0x000fe60008041078 */
        /* <DEDUP_REMOVED lines=49> */
[----:B0-----:R-:W2:Y:S04]  /*3610*/  LDL.LU.64 R214, [R1+0xca8] ;  /* 0x000ca80001d67983 */ /* 0x001ea80000300a00 */
[----:B------:R-:W2:Y:S04]  /*3620*/  LDL.LU.64 R212, [R1+0xca0] ;  /* 0x000ca00001d47983 */ /* 0x000ea80000300a00 */
        /* <DEDUP_REMOVED lines=35> */
[----:B------:R-:W2:Y:S01]  /*3860*/  LDL.LU.64 R140, [R1+0xb80] ;  /* 0x000b8000018c7983 */ /* 0x000ea20000300a00 */
[----:B------:R-:W-:Y:S01]  /*3870*/  UIADD3 UR8, UR6, 0x402, URZ ;  /* 0x0000040206087890 */ /* 0x000fe2000fffe03f */
[----:B------:R-:W-:-:S02]  /*3880*/  UMOV UR9, 0x40000040 ;  /* 0x4000004000097882 */ /* 0x000fc40000000000 */
[----:B------:R-:W3:Y:S04]  /*3890*/  LDL.LU.64 R138, [R1+0xb78] ;  /* 0x000b7800018a7983 */ /* 0x000ee80000300a00 */
        /* <DEDUP_REMOVED lines=8> */
[----:B------:R-:W3:Y:S01]  /*3920*/  LDL.LU.64 R120, [R1+0xb30] ;  /* 0x000b300001787983 */ /* 0x000ee20000300a00 */
[----:B--2---:R-:W-:-:S06]  /*3930*/  WARPGROUP.ARRIVE ;  /* 0x00000000000079c5 */ /* 0x004fcc0000000000 */
[----:B------:R-:W-:Y:S03]  /*3940*/  IGMMA.64x192x32.S8.S8 R140, gdesc[UR8], R140, gsb0 ;  /* 0x04e00000088c79f1 */ /* 0x000fe6000804108c */
[----:B------:R-:W-:Y:S02]  /*3950*/  WARPGROUP.DEPBAR.LE gsb0, 0x0 ;  /* 0x00008000000079c5 */ /* 0x000fe40000010000 */
[----:B------:R-:W-:Y:S04]  /*3960*/  STL.64 [R1], R140 ;  /* 0x0000008c01007387 */ /* 0x000fe80000100a00 */
        /* <DEDUP_REMOVED lines=47> */
[----:B0-----:R-:W3:Y:S04]  /*3c60*/  LDL.LU.64 R214, [R1+0xb28] ;  /* 0x000b280001d67983 */ /* 0x001ee80000300a00 */
        /* <DEDUP_REMOVED lines=37> */
[----:B------:R-:W-:Y:S01]  /*3ec0*/  UIADD3 UR8, UR6, 0x802, URZ ;  /* 0x0000080206087890 */ /* 0x000fe2000fffe03f */
[----:B------:R-:W-:Y:S01]  /*3ed0*/  UMOV UR9, 0x40000040 ;  /* 0x4000004000097882 */ /* 0x000fe20000000000 */
[----:B---3--:R-:W-:-:S07]  /*3ee0*/  WARPGROUP.ARRIVE ;  /* 0x00000000000079c5 */ /* 0x008fce0000000000 */
        /* <DEDUP_REMOVED lines=50> */
[----:B0-----:R-:W2:Y:S04]  /*4210*/  LDL.LU.64 R120, [R1] ;  /* 0x0000000001787983 */ /* 0x001ea80000300a00 */
[----:B------:R-:W3:Y:S04]  /*4220*/  LDL.LU.64 R122, [R1+0x8] ;  /* 0x00000800017a7983 */ /* 0x000ee80000300a00 */
[----:B------:R-:W4:Y:S04]  /*4230*/  LDL.LU.64 R124, [R1+0x10] ;  /* 0x00001000017c7983 */ /* 0x000f280000300a00 */
[----:B------:R-:W2:Y:S04]  /*4240*/  LDL.LU.64 R126, [R1+0x18] ;  /* 0x00001800017e7983 */ /* 0x000ea80000300a00 */
        /* <DEDUP_REMOVED lines=43> */
[----:B------:R-:W4:Y:S01]  /*4500*/  LDL.LU.64 R214, [R1+0x178] ;  /* 0x0001780001d67983 */ /* 0x000f220000300a00 */
[----:B------:R-:W-:Y:S01]  /*4510*/  UIADD3 UR8, UR6, 0xc02, URZ ;  /* 0x00000c0206087890 */ /* 0x000fe2000fffe03f */
[----:B------:R-:W-:Y:S01]  /*4520*/  WARPGROUP.ARRIVE ;  /* 0x00000000000079c5 */ /* 0x000fe20000000000 */
[----:B------:R-:W-:-:S07]  /*4530*/  UMOV UR9, 0x40000040 ;  /* 0x4000004000097882 */ /* 0x000fce0000000000 */
[----:B------:R-:W-:Y:S01]  /*4540*/  IGMMA.64x192x32.S8.S8 R24, gdesc[UR8], R24, gsb0 ;  /* 0x04e00000081879f1 */ /* 0x000fe20008041018 */
[----:B----4-:R-:W-:Y:S04]  /*4550*/  STL.64 [R1+0x9f8], R214 ;  /* 0x0009f8d601007387 */ /* 0x010fe80000100a00 */
[----:B---3--:R-:W-:Y:S04]  /*4560*/  STL.64 [R1+0x9f0], R212 ;  /* 0x0009f0d401007387 */ /* 0x008fe80000100a00 */
[----:B--2---:R-:W-:Y:S04]  /*4570*/  STL.64 [R1+0x9e8], R210 ;  /* 0x0009e8d201007387 */ /* 0x004fe80000100a00 */
        /* <DEDUP_REMOVED lines=94> */
[----:B------:R-:W-:-:S02]  /*4b60*/  WARPGROUP.DEPBAR.LE gsb0, 0x0 ;  /* 0x00008000000079c5 */ /* 0x000fc40000010000 */
[----:B------:R-:W-:Y:S01]  /*4b70*/  UIADD3 UR10, UR7, 0x4, URZ ;  /* 0x00000004070a7890 */ /* 0x000fe2000fffe03f */
[----:B------:R-:W-:Y:S01]  /*4b80*/  STL [R1+0x6f8], R44 ;  /* 0x0006f82c01007387 */ /* 0x000fe20000100800 */
[----:B------:R-:W-:Y:S01]  /*4b90*/  UMOV UR9, 0x40000040 ;  /* 0x4000004000097882 */ /* 0x000fe20000000000 */
[----:B------:R-:W-:Y:S02]  /*4ba0*/  UMOV UR11, 0x40000040 ;  /* 0x40000040000b7882 */ /* 0x000fe40000000000 */
[----:B------:R-:W-:Y:S04]  /*4bb0*/  STL [R1+0x6f4], R45 ;  /* 0x0006f42d01007387 */ /* 0x000fe80000100800 */
        /* <DEDUP_REMOVED lines=71> */
[----:B------:R-:W-:Y:S01]  /*5030*/  STL [R1+0x5d4], R117 ;  /* 0x0005d47501007387 */ /* 0x000fe20000100800 */
[----:B--2---:R-:W-:-:S03]  /*5040*/  WARPGROUP.ARRIVE ;  /* 0x00000000000079c5 */ /* 0x004fc60000000000 */
[----:B------:R-:W-:Y:S04]  /*5050*/  STL [R1+0x5d0], R118 ;  /* 0x0005d07601007387 */ /* 0x000fe80000100800 */
[----:B------:R-:W-:Y:S01]  /*5060*/  STL [R1+0x5cc], R119 ;  /* 0x0005cc7701007387 */ /* 0x000fe20000100800 */
[----:B------:R-:W-:Y:S03]  /*5070*/  IGMMA.64x192x32.S8.S8 R120, gdesc[UR8], R120, gsb0 ;  /* 0x04e00000087879f1 */ /* 0x000fe60008041078 */
[----:B------:R-:W-:Y:S02]  /*5080*/  WARPGROUP.DEPBAR.LE gsb0, 0x0 ;  /* 0x00008000000079c5 */ /* 0x000fe40000010000 */
        /* <DEDUP_REMOVED lines=59> */
[----:B------:R0:W-:Y:S04]  /*5440*/  STL [R1+0x2a0], R192 ;  /* 0x0002a0c001007387 */ /* 0x0001e80000100800 */
        /* <DEDUP_REMOVED lines=49> */
[----:B------:R-:W-:Y:S01]  /*5760*/  UMOV UR9, 0x40000040 ;  /* 0x4000004000097882 */ /* 0x000fe20000000000 */
[----:B--2---:R-:W-:-:S07]  /*5770*/  WARPGROUP.ARRIVE ;  /* 0x00000000000079c5 */ /* 0x004fce0000000000 */
[----:B------:R-:W-:Y:S03]  /*5780*/  IGMMA.64x192x32.S8.S8 R120, gdesc[UR8], R120, gsb0 ;  /* 0x04e00000087879f1 */ /* 0x000fe60008041078 */
[----:B------:R-:W-:Y:S02]  /*5790*/  WARPGROUP.DEPBAR.LE gsb0, 0x0 ;  /* 0x00008000000079c5 */ /* 0x000fe40000010000 */
[----:B------:R-:W-:Y:S01]  /*57a0*/  IMAD.MOV.U32 R4, RZ, RZ, R214 ;  /* 0x000000ffff047224 */ /* 0x000fe200078e00d6 */
[----:B------:R-:W-:Y:S01]  /*57b0*/  MOV R5, R213 ;  /* 0x000000d500057202 */ /* 0x000fe20000000f00 */
[----:B------:R-:W-:Y:S01]  /*57c0*/  IMAD.MOV.U32 R3, RZ, RZ, R215 ;  /* 0x000000ffff037224 */ /* 0x000fe200078e00d7 */
[----:B------:R-:W-:Y:S01]  /*57d0*/  MOV R13, R205 ;  /* 0x000000cd000d7202 */ /* 0x000fe20000000f00 */
[----:B------:R-:W-:Y:S01]  /*57e0*/  IMAD.MOV.U32 R6, RZ, RZ, R212 ;  /* 0x000000ffff067224 */ /* 0x000fe200078e00d4 */
[----:B------:R-:W2:Y:S01]  /*57f0*/  LDL.LU.64 R214, [R1+0x878] ;  /* 0x0008780001d67983 */ /* 0x000ea20000300a00 */
        /* <DEDUP_REMOVED lines=40> */
[----:B------:R-:W-:-:S02]  /*5a80*/  IMAD.MOV.U32 R112, RZ, RZ, R188 ;  /* 0x000000ffff707224 */ /* 0x000fc400078e00bc */
[----:B------:R-:W-:Y:S01]  /*5a90*/  IMAD.MOV.U32 R110, RZ, RZ, R186 ;  /* 0x000000ffff6e7224 */ /* 0x000fe200078e00ba */
[----:B------:R-:W2:Y:S01]  /*5aa0*/  LDL.LU.64 R192, [R1+0x820] ;  /* 0x0008200001c07983 */ /* 0x000ea20000300a00 */
[----:B------:R-:W-:Y:S02]  /*5ab0*/  IMAD.MOV.U32 R111, RZ, RZ, R187 ;  /* 0x000000ffff6f7224 */ /* 0x000fe400078e00bb */
[----:B------:R-:W-:Y:S01]  /*5ac0*/  IMAD.MOV.U32 R108, RZ, RZ, R184 ;  /* 0x000000ffff6c7224 */ /* 0x000fe200078e00b8 */
[----:B------:R-:W2:Y:S01]  /*5ad0*/  LDL.LU.64 R190, [R1+0x818] ;  /* 0x0008180001be7983 */ /* 0x000ea20000300a00 */
[----:B------:R-:W-:Y:S02]  /*5ae0*/  IMAD.MOV.U32 R109, RZ, RZ, R185 ;  /* 0x000000ffff6d7224 */ /* 0x000fe400078e00b9 */
        /* <DEDUP_REMOVED lines=83> */
[----:B------:R-:W-:-:S03]  /*6020*/  IMAD.MOV.U32 R45, RZ, RZ, R121 ;  /* 0x000000ffff2d7224 */ /* 0x000fc600078e0079 */
        /* <DEDUP_REMOVED lines=47> */
[----:B------:R1:W-:Y:S04]  /*6320*/  STL.64 [R1+0x318], R144 ;  /* 0x0003189001007387 */ /* 0x0003e80000100a00 */
[----:B------:R2:W-:Y:S04]  /*6330*/  STL.64 [R1+0x310], R142 ;  /* 0x0003108e01007387 */ /* 0x0005e80000100a00 */
[----:B------:R3:W-:Y:S01]  /*6340*/  STL.64 [R1+0x308], R140 ;  /* 0x0003088c01007387 */ /* 0x0007e20000100a00 */
[----:B0-----:R-:W-:-:S02]  /*6350*/  IMAD.MOV.U32 R146, RZ, RZ, R50 ;  /* 0x000000ffff927224 */ /* 0x001fc400078e0032 */
[----:B-1----:R-:W-:Y:S01]  /*6360*/  IMAD.MOV.U32 R144, RZ, RZ, R48 ;  /* 0x000000ffff907224 */ /* 0x002fe200078e0030 */
[----:B------:R-:W-:Y:S01]  /*6370*/  MOV R145, R49 ;  /* 0x0000003100917202 */ /* 0x000fe20000000f00 */
[----:B--2---:R-:W-:Y:S02]  /*6380*/  IMAD.MOV.U32 R142, RZ, RZ, R46 ;  /* 0x000000ffff8e7224 */ /* 0x004fe400078e002e */
[----:B---3--:R-:W-:Y:S02]  /*6390*/  IMAD.MOV.U32 R140, RZ, RZ, R44 ;  /* 0x000000ffff8c7224 */ /* 0x008fe400078e002c */
[----:B------:R-:W2:Y:S01]  /*63a0*/  LDL.LU R44, [R1+0x6f8] ;  /* 0x0006f800012c7983 */ /* 0x000ea20000300800 */
[----:B------:R-:W-:Y:S02]  /*63b0*/  IMAD.MOV.U32 R141, RZ, RZ, R45 ;  /* 0x000000ffff8d7224 */ /* 0x000fe400078e002d */
[----:B------:R-:W-:Y:S01]  /*63c0*/  IMAD.MOV.U32 R143, RZ, RZ, R47 ;  /* 0x000000ffff8f7224 */ /* 0x000fe200078e002f */
[----:B------:R-:W2:Y:S04]  /*63d0*/  LDL.LU R45, [R1+0x6f4] ;  /* 0x0006f400012d7983 */ /* 0x000ea80000300800 */
[----:B------:R-:W2:Y:S01]  /*63e0*/  LDL.LU R46, [R1+0x6f0] ;  /* 0x0006f000012e7983 */ /* 0x000ea20000300800 */
[----:B------:R-:W-:-:S03]  /*63f0*/  IMAD.MOV.U32 R147, RZ, RZ, R51 ;  /* 0x000000ffff937224 */ /* 0x000fc600078e0033 */
        /* <DEDUP_REMOVED lines=11> */
[----:B------:R-:W-:-:S03]  /*64b0*/  MOV R153, R57 ;  /* 0x0000003900997202 */ /* 0x000fc60000000f00 */
        /* <DEDUP_REMOVED lines=124> */
[----:B------:R-:W2:Y:S04]  /*6c80*/  LDL.LU R115, [R1+0x5dc] ;  /* 0x0005dc0001737983 */ /* 0x000ea80000300800 */
[----:B------:R-:W2:Y:S04]  /*6c90*/  LDL.LU R116, [R1+0x5d8] ;  /* 0x0005d80001747983 */ /* 0x000ea80000300800 */
[----:B------:R-:W2:Y:S04]  /*6ca0*/  LDL.LU R117, [R1+0x5d4] ;  /* 0x0005d40001757983 */ /* 0x000ea80000300800 */
[----:B------:R-:W2:Y:S04]  /*6cb0*/  LDL.LU R118, [R1+0x5d0] ;  /* 0x0005d00001767983 */ /* 0x000ea80000300800 */
[----:B------:R-:W2:Y:S04]  /*6cc0*/  LDL.LU R119, [R1+0x5cc] ;  /* 0x0005cc0001777983 */ /* 0x000ea80000300800 */
        /* <DEDUP_REMOVED lines=48> */
[----:B0-----:R-:W3:Y:S04]  /*6fd0*/  LDL.LU R120, [R1+0x180] ;  /* 0x0001800001787983 */ /* 0x001ee80000300800 */
[----:B------:R-:W3:Y:S04]  /*6fe0*/  LDL.LU R121, [R1+0x184] ;  /* 0x0001840001797983 */ /* 0x000ee80000300800 */
        /* <DEDUP_REMOVED lines=70> */
[----:B------:R-:W3:Y:S01]  /*7450*/  LDL.LU R192, [R1+0x2a0] ;  /* 0x0002a00001c07983 */ /* 0x000ee20000300800 */
[----:B------:R-:W-:Y:S01]  /*7460*/  UIADD3 UR8, UR6, 0xc04, URZ ;  /* 0x00000c0406087890 */ /* 0x000fe2000fffe03f */
[----:B--2---:R-:W-:Y:S01]  /*7470*/  WARPGROUP.ARRIVE ;  /* 0x00000000000079c5 */ /* 0x004fe20000000000 */
[----:B------:R-:W-:-:S07]  /*7480*/  UMOV UR9, 0x40000040 ;  /* 0x4000004000097882 */ /* 0x000fce0000000000 */
[----:B------:R-:W-:Y:S01]  /*7490*/  IGMMA.64x192x32.S8.S8 R24, gdesc[UR8], R24, gsb0 ;  /* 0x04e00000081879f1 */ /* 0x000fe20008041018 */
[----:B------:R-:W-:Y:S01]  /*74a0*/  IMAD.MOV.U32 R193, RZ, RZ, R0 ;  /* 0x000000ffffc17224 */ /* 0x000fe200078e0000 */
[----:B------:R-:W-:Y:S01]  /*74b0*/  MOV R194, R18 ;  /* 0x0000001200c27202 */ /* 0x000fe20000000f00 */
[----:B------:R-:W-:Y:S01]  /*74c0*/  IMAD.MOV.U32 R195, RZ, RZ, R17 ;  /* 0x000000ffffc37224 */ /* 0x000fe200078e0011 */
[----:B------:R-:W-:Y:S01]  /*74d0*/  MOV R202, R231 ;  /* 0x000000e700ca7202 */ /* 0x000fe20000000f00 */
[----:B------:R-:W-:Y:S01]  /*74e0*/  IMAD.MOV.U32 R196, RZ, RZ, R16 ;  /* 0x000000ffffc47224 */ /* 0x000fe200078e0010 */
[----:B------:R-:W-:Y:S01]  /*74f0*/  MOV R210, R223 ;  /* 0x000000df00d27202 */ /* 0x000fe20000000f00 */
        /* <DEDUP_REMOVED lines=16> */
[----:B------:R-:W-:Y:S01]  /*7600*/  IMAD.MOV.U32 R215, RZ, RZ, R218 ;  /* 0x000000ffffd77224 */ /* 0x000fe200078e00da */
[----:B------:R-:W-:Y:S01]  /*7610*/  UIADD3 UR8, UR6, 0x6, URZ ;  /* 0x0000000606087890 */ /* 0x000fe2000fffe03f */
[----:B------:R0:W5:Y:S01]  /*7620*/  LDL.LU R0, [R1+0x5c8] ;  /* 0x0005c80001007983 */ /* 0x0001620000300800 */
[----:B------:R-:W-:Y:S01]  /*7630*/  UIADD3 UR10, UR7, 0x6, URZ ;  /* 0x00000006070a7890 */ /* 0x000fe2000fffe03f */
[----:B------:R-:W-:Y:S01]  /*7640*/  UMOV UR9, 0x40000040 ;  /* 0x4000004000097882 */ /* 0x000fe20000000000 */
[----:B------:R-:W-:Y:S01]  /*7650*/  UMOV UR11, 0x40000040 ;  /* 0x40000040000b7882 */ /* 0x000fe20000000000 */
[----:B------:R0:W5:Y:S04]  /*7660*/  LDL.LU R18, [R1+0x5c4] ;  /* 0x0005c40001127983 */ /* 0x0001680000300800 */
[----:B------:R0:W5:Y:S04]  /*7670*/  LDL.LU R17, [R1+0x5c0] ;  /* 0x0005c00001117983 */ /* 0x0001680000300800 */
[----:B------:R0:W5:Y:S04]  /*7680*/  LDL.LU R16, [R1+0x5bc] ;  /* 0x0005bc0001107983 */ /* 0x0001680000300800 */
[----:B------:R0:W5:Y:S01]  /*7690*/  LDL.LU R2, [R1+0x5b8] ;  /* 0x0005b80001027983 */ /* 0x0001620000300800 */
[----:B------:R-:W-:-:S02]  /*76a0*/  WARPGROUP.DEPBAR.LE gsb0, 0x0 ;  /* 0x00008000000079c5 */ /* 0x000fc40000010000 */
[----:B---3--:R-:W-:-:S06]  /*76b0*/  WARPGROUP.ARRIVE ;  /* 0x00000000000079c5 */ /* 0x008fcc0000000000 */
        /* <DEDUP_REMOVED lines=50> */
[----:B-1----:R-:W2:Y:S04]  /*79e0*/  LDL.LU.64 R214, [R1+0x5b0] ;  /* 0x0005b00001d67983 */ /* 0x002ea80000300a00 */
        /* <DEDUP_REMOVED lines=55> */
[----:B------:R-:W-:Y:S01]  /*7d60*/  UIADD3 UR8, UR6, 0x406, URZ ;  /* 0x0000040606087890 */ /* 0x000fe2000fffe03f */
[----:B------:R-:W3:Y:S01]  /*7d70*/  LDL.LU.64 R138, [R1+0x480] ;  /* 0x00048000018a7983 */ /* 0x000ee20000300a00 */
[----:B------:R-:W-:-:S03]  /*7d80*/  UMOV UR9, 0x40000040 ;  /* 0x4000004000097882 */ /* 0x000fc60000000000 */
        /* <DEDUP_REMOVED lines=60> */
[----:B-1----:R-:W3:Y:S04]  /*8150*/  LDL.LU.64 R214, [R1+0x430] ;  /* 0x0004300001d67983 */ /* 0x002ee80000300a00 */
        /* <DEDUP_REMOVED lines=40> */
[----:B------:R-:W-:Y:S01]  /*83e0*/  IGMMA.64x192x32.S8.S8 R120, gdesc[UR8], R120, gsb0 ;  /* 0x04e00000087879f1 */ /* 0x000fe20008041078 */
[----:B------:R-:W-:Y:S01]  /*83f0*/  UIADD3 UR8, UR6, 0xc06, URZ ;  /* 0x00000c0606087890 */ /* 0x000fe2000fffe03f */
[----:B------:R-:W-:Y:S01]  /*8400*/  UMOV UR9, 0x40000040 ;  /* 0x4000004000097882 */ /* 0x000fe20000000000 */
[----:B------:R-:W-:Y:S02]  /*8410*/  WARPGROUP.DEPBAR.LE gsb0, 0x0 ;  /* 0x00008000000079c5 */ /* 0x000fe40000010000 */
[----:B------:R-:W-:-:S06]  /*8420*/  WARPGROUP.ARRIVE ;  /* 0x00000000000079c5 */ /* 0x000fcc0000000000 */
[----:B------:R-:W-:Y:S03]  /*8430*/  IGMMA.64x192x32.S8.S8 R24, gdesc[UR8], R24, gsb0 ;  /* 0x04e00000081879f1 */ /* 0x000fe60008041018 */
[----:B------:R-:W-:Y:S02]  /*8440*/  WARPGROUP.DEPBAR.LE gsb0, 0x0 ;  /* 0x00008000000079c5 */ /* 0x000fe40000010000 */
[----:B0-----:R-:W-:Y:S05]  /*8450*/  @!P1 BRA `(.L_x_18) ;  /* 0x0000008c00409947 */ /* 0x001fea0003800000 */
[----:B------:R-:W-:Y:S01]  /*8460*/  UIADD3 UR7, UR37, 0x1, URZ ;  /* 0x0000000125077890 */ /* 0x000fe2000fffe03f */
[----:B-----5:R-:W-:-:S03]  /*8470*/  R2UR UR12, R2 ;  /* 0x00000000020c72ca */ /* 0x020fc600000e0000 */
[----:B------:R-:W-:-:S04]  /*8480*/  UISETP.NE.AND UP0, UPT, UR7, 0x2, UPT ;  /* 0x000000020700788c */ /* 0x000fc8000bf05270 */
[----:B------:R-:W-:Y:S02]  /*8490*/  USEL UR6, URZ, 0x1, UP0 ;  /* 0x000000013f067887 */ /* 0x000fe40008000000 */
[----:B------:R-:W-:Y:S02]  /*84a0*/  USEL UR7, UR7, URZ, UP0 ;  /* 0x0000003f07077287 */ /* 0x000fe40008000000 */
[----:B------:R-:W-:-:S06]  /*84b0*/  ULOP3.LUT UR6, UR36, UR6, URZ, 0x3c, !UPT ;  /* 0x0000000624067292 */ /* 0x000fcc000f8e3c3f */
[----:B------:R-:W-:Y:S01]  /*84c0*/  MOV R2, UR6 ;  /* 0x0000000600027c02 */ /* 0x000fe20008000f00 */
[----:B------:R-:W-:-:S06]  /*84d0*/  UMOV UR6, UR37 ;  /* 0x0000002500067c82 */ /* 0x000fcc0008000000 */
.L_x_25:
[----:B0-----:R-:W-:Y:S05]  /*84e0*/  @!P0 BRA `(.L_x_19) ;  /* 0x0000000000048947 */ /* 0x001fea0003800000 */
[----:B------:R-:W-:Y:S01]  /*84f0*/  BPT.TRAP 0x1 ;  /* 0x000000040000795c */ /* 0x000fe20000300000 */
.L_x_19:
[----:B------:R-:W0:Y:S01]  /*8500*/  S2UR UR9, SR_CgaCtaId ;  /* 0x00000000000979c3 */ /* 0x000e220000008800 */
[----:B------:R-:W-:Y:S01]  /*8510*/  UMOV UR8, 0x400 ;  /* 0x0000040000087882 */ /* 0x000fe20000000000 */
[----:B------:R-:W-:Y:S01]  /*8520*/  IMAD.U32 R3, RZ, RZ, UR7 ;  /* 0x00000007ff037e24 */ /* 0x000fe2000f8e00ff */
[----:B------:R-:W-:Y:S01]  /*8530*/  SHF.L.U32 R4, R2, 0x1f, RZ ;  /* 0x0000001f02047819 */ /* 0x000fe200000006ff */
[----:B0-----:R-:W-:-:S06]  /*8540*/  ULEA UR8, UR9, UR8, 0x18 ;  /* 0x0000000809087291 */ /* 0x001fcc000f8ec03f */
[----:B------:R-:W-:-:S04]  /*8550*/  IMAD.U32 R0, RZ, RZ, UR8 ;  /* 0x00000008ff007e24 */ /* 0x000fc8000f8e00ff */
[----:B------:R-:W-:-:S04]  /*8560*/  IMAD R3, R3, 0x8, R0 ;  /* 0x0000000803037824 */ /* 0x000fc800078e0200 */
[----:B------:R0:W1:Y:S01]  /*8570*/  SYNCS.PHASECHK.TRANS64.TRYWAIT P1, [R3+URZ], R4 ;  /* 0x00000004030075a7 */ /* 0x000062000802017f */
[----:B------:R-:W-:Y:S05]  /*8580*/  @!P0 BRA `(.L_x_20) ;  /* 0x0000000000048947 */ /* 0x000fea0003800000 */
[----:B------:R-:W-:Y:S01]  /*8590*/  BPT.TRAP 0x1 ;  /* 0x000000040000795c */ /* 0x000fe20000300000 */
.L_x_20:
[----:B-1----:R-:W-:Y:S05]  /*85a0*/  @P1 BRA `(.L_x_21) ;  /* 0x0000000000081947 */ /* 0x002fea0003800000 */
[----:B------:R-:W1:Y:S02]  /*85b0*/  SYNCS.PHASECHK.TRANS64.TRYWAIT P1, [R3+URZ], R4 ;  /* 0x00000004030075a7 */ /* 0x000e64000802017f */
[----:B-1----:R-:W-:Y:S05]  /*85c0*/  @!P1 BRA `(.L_x_22) ;  /* 0x0000022800589947 */ /* 0x002fea0003800000 */
.L_x_21:
        /* <DEDUP_REMOVED lines=48> */
[----:B--2---:R-:W2:Y:S04]  /*88d0*/  LDL.LU.64 R120, [R1] ;  /* 0x0000000001787983 */ /* 0x004ea80000300a00 */
        /* <DEDUP_REMOVED lines=95> */
[----:B--2---:R-:W2:Y:S04]  /*8ed0*/  LDL.LU.64 R120, [R1+0x180] ;  /* 0x0001800001787983 */ /* 0x004ea80000300a00 */
        /* <DEDUP_REMOVED lines=47> */
[----:B------:R-:W-:-:S02]  /*91d0*/  ULEA UR13, UR7, UR4, 0xc ;  /* 0x00000004070d7291 */ /* 0x000fc4000f8e603f */
[----:B------:R-:W-:Y:S01]  /*91e0*/  UIMAD UR14, UR7, 0x600, UR5 ;  /* 0x00000600070e78a4 */ /* 0x000fe2000f8e0205 */
[----:B------:R-:W-:Y:S01]  /*91f0*/  STL [R1+0xddc], R44 ;  /* 0x000ddc2c01007387 */ /* 0x000fe20000100800 */
[----:B------:R-:W-:Y:S01]  /*9200*/  UMOV UR9, 0x40000040 ;  /* 0x4000004000097882 */ /* 0x000fe20000000000 */
[----:B------:R-:W-:Y:S02]  /*9210*/  UMOV UR11, 0x40000040 ;  /* 0x40000040000b7882 */ /* 0x000fe40000000000 */
[----:B------:R-:W-:Y:S01]  /*9220*/  UMOV UR8, UR13 ;  /* 0x0000000d00087c82 */ /* 0x000fe20008000000 */
[----:B------:R-:W-:Y:S01]  /*9230*/  STL [R1+0xdd8], R45 ;  /* 0x000dd82d01007387 */ /* 0x000fe20000100800 */
[----:B------:R-:W-:-:S03]  /*9240*/  UMOV UR10, UR14 ;  /* 0x0000000e000a7c82 */ /* 0x000fc60008000000 */
        /* <DEDUP_REMOVED lines=76> */
[----:B------:R-:W-:Y:S04]  /*9710*/  STL [R1+0x5c8], R18 ;  /* 0x0005c81201007387 */ /* 0x000fe80000100800 */
[----:B------:R-:W-:Y:S04]  /*9720*/  STL [R1+0x5c4], R17 ;  /* 0x0005c41101007387 */ /* 0x000fe80000100800 */
[----:B------:R-:W-:Y:S04]  /*9730*/  STL [R1+0x5c0], R16 ;  /* 0x0005c01001007387 */ /* 0x000fe80000100800 */
[----:B------:R-:W-:Y:S04]  /*9740*/  STL [R1+0x5bc], R2 ;  /* 0x0005bc0201007387 */ /* 0x000fe80000100800 */
[----:B------:R-:W-:Y:S01]  /*9750*/  STL [R1+0x5b8], R0 ;  /* 0x0005b80001007387 */ /* 0x000fe20000100800 */
[----:B------:R-:W-:-:S03]  /*9760*/  WARPGROUP.DEPBAR.LE gsb0, 0x0 ;  /* 0x00008000000079c5 */ /* 0x000fc60000010000 */
        /* <DEDUP_REMOVED lines=71> */
[----:B--2---:R-:W3:Y:S04]  /*9be0*/  LDL.LU.64 R192, [R1+0x1080] ;  /* 0x0010800001c07983 */ /* 0x004ee80000300a00 */
        /* <DEDUP_REMOVED lines=41> */
[----:B------:R-:W-:Y:S01]  /*9e80*/  IMAD.MOV.U32 R2, RZ, RZ, R214 ;  /* 0x000000ffff027224 */ /* 0x000fe200078e00d6 */
[----:B01----:R-:W-:Y:S01]  /*9e90*/  MOV R3, R213 ;  /* 0x000000d500037202 */ /* 0x003fe20000000f00 */
        /* <DEDUP_REMOVED lines=485> */
[----:B------:R-:W-:Y:S02]  /*bcf0*/  UIADD3 UR8, UR13, 0x2, URZ ;  /* 0x000000020d087890 */ /* 0x000fe4000fffe03f */
[----:B------:R-:W-:Y:S01]  /*bd00*/  UIADD3 UR10, UR14, 0x2, URZ ;  /* 0x000000020e0a7890 */ /* 0x000fe2000fffe03f */
[----:B------:R-:W-:Y:S01]  /*bd10*/  UMOV UR9, 0x40000040 ;  /* 0x4000004000097882 */ /* 0x000fe20000000000 */
[----:B------:R-:W-:Y:S01]  /*bd20*/  UMOV UR11, 0x40000040 ;  /* 0x40000040000b7882 */ /* 0x000fe20000000000 */
[----:B------:R-:W-:Y:S02]  /*bd30*/  WARPGROUP.DEPBAR.LE gsb0, 0x0 ;  /* 0x00008000000079c5 */ /* 0x000fe40000010000 */
        /* <DEDUP_REMOVED lines=411> */
[----:B------:R-:W-:-:S02]  /*d6f0*/  UIADD3 UR8, UR13, 0x4, URZ ;  /* 0x000000040d087890 */ /* 0x000fc4000fffe03f */
[----:B------:R-:W-:Y:S01]  /*d700*/  UIADD3 UR10, UR14, 0x4, URZ ;  /* 0x000000040e0a7890 */ /* 0x000fe2000fffe03f */
[----:B------:R-:W-:Y:S02]  /*d710*/  WARPGROUP.DEPBAR.LE gsb0, 0x0 ;  /* 0x00008000000079c5 */ /* 0x000fe40000010000 */
[----:B------:R-:W-:Y:S01]  /*d720*/  UMOV UR9, 0x40000040 ;  /* 0x4000004000097882 */ /* 0x000fe20000000000 */
[----:B------:R-:W-:Y:S01]  /*d730*/  UMOV UR11, 0x40000040 ;  /* 0x40000040000b7882 */ /* 0x000fe20000000000 */
        /* <DEDUP_REMOVED lines=45> */
[----:B--2---:R-:W-:-:S06]  /*da10*/  WARPGROUP.ARRIVE ;  /* 0x00000000000079c5 */ /* 0x004fcc0000000000 */
[----:B------:R-:W-:Y:S01]  /*da20*/  IGMMA.64x192x32.S8.S8 R120, gdesc[UR8], R120, gsb0 ;  /* 0x04e00000087879f1 */ /* 0x000fe20008041078 */
        /* <DEDUP_REMOVED lines=31> */
[----:B------:R-:W-:-:S03]  /*dc20*/  WARPGROUP.DEPBAR.LE gsb0, 0x0 ;  /* 0x00008000000079c5 */ /* 0x000fc60000010000 */
        /* <DEDUP_REMOVED lines=32> */
[----:B------:R-:W-:Y:S01]  /*de30*/  STL.64 [R1+0x280], R184 ;  /* 0x000280b801007387 */ /* 0x000fe20000100a00 */
[----:B------:R-:W-:-:S03]  /*de40*/  IMAD.MOV.U32 R219, RZ, RZ, R214 ;  /* 0x000000ffffdb7224 */ /* 0x000fc600078e00d6 */
[----:B------:R-:W-:Y:S01]  /*de50*/  STL.64 [R1+0x288], R186 ;  /* 0x000288ba01007387 */ /* 0x000fe20000100a00 */
[----:B------:R-:W-:-:S03]  /*de60*/  MOV R218, R215 ;  /* 0x000000d700da7202 */ /* 0x000fc60000000f00 */
[----:B------:R-:W-:Y:S01]  /*de70*/  STL.64 [R1+0x290], R188 ;  /* 0x000290bc01007387 */ /* 0x000fe20000100a00 */
[----:B------:R-:W-:-:S03]  /*de80*/  IMAD.MOV.U32 R221, RZ, RZ, R212 ;  /* 0x000000ffffdd7224 */ /* 0x000fc600078e00d4 */
[----:B------:R-:W-:Y:S01]  /*de90*/  STL.64 [R1+0x298], R190 ;  /* 0x000298be01007387 */ /* 0x000fe20000100a00 */
[----:B------:R-:W-:-:S03]  /*dea0*/  IMAD.MOV.U32 R220, RZ, RZ, R213 ;  /* 0x000000ffffdc7224 */ /* 0x000fc600078e00d5 */
[----:B------:R0:W-:Y:S01]  /*deb0*/  STL [R1+0x2a0], R192 ;  /* 0x0002a0c001007387 */ /* 0x0001e20000100800 */
[----:B------:R-:W-:Y:S02]  /*dec0*/  IMAD.MOV.U32 R223, RZ, RZ, R210 ;  /* 0x000000ffffdf7224 */ /* 0x000fe400078e00d2 */
[----:B------:R-:W-:Y:S01]  /*ded0*/  IMAD.MOV.U32 R222, RZ, RZ, R211 ;  /* 0x000000ffffde7224 */ /* 0x000fe200078e00d3 */
[----:B------:R-:W2:Y:S01]  /*dee0*/  LDL.LU.64 R214, [R1+0x9f8] ;  /* 0x0009f80001d67983 */ /* 0x000ea20000300a00 */
[----:B------:R-:W-:Y:S01]  /*def0*/  IMAD.MOV.U32 R225, RZ, RZ, R208 ;  /* 0x000000ffffe17224 */ /* 0x000fe200078e00d0 */
[----:B------:R-:W-:Y:S01]  /*df00*/  MOV R226, R207 ;  /* 0x000000cf00e27202 */ /* 0x000fe20000000f00 */
[----:B------:R-:W-:Y:S01]  /*df10*/  IMAD.MOV.U32 R224, RZ, RZ, R209 ;  /* 0x000000ffffe07224 */ /* 0x000fe200078e00d1 */
[----:B------:R-:W2:Y:S01]  /*df20*/  LDL.LU.64 R212, [R1+0x9f0] ;  /* 0x0009f00001d47983 */ /* 0x000ea20000300a00 */
[----:B------:R-:W-:-:S03]  /*df30*/  IMAD.MOV.U32 R227, RZ, RZ, R206 ;  /* 0x000000ffffe37224 */ /* 0x000fc600078e00ce */
[----:B------:R-:W2:Y:S01]  /*df40*/  LDL.LU.64 R210, [R1+0x9e8] ;  /* 0x0009e80001d27983 */ /* 0x000ea20000300a00 */
[----:B------:R-:W-:Y:S02]  /*df50*/  IMAD.MOV.U32 R229, RZ, RZ, R204 ;  /* 0x000000ffffe57224 */ /* 0x000fe400078e00cc */
[----:B------:R-:W-:Y:S01]  /*df60*/  IMAD.MOV.U32 R228, RZ, RZ, R205 ;  /* 0x000000ffffe47224 */ /* 0x000fe200078e00cd */
[----:B------:R-:W2:Y:S01]  /*df70*/  LDL.LU.64 R208, [R1+0x9e0] ;  /* 0x0009e00001d07983 */ /* 0x000ea20000300a00 */
        /* <DEDUP_REMOVED lines=199> */
[----:B------:R-:W-:Y:S02]  /*ebf0*/  IMAD.MOV.U32 R44, RZ, RZ, R120 ;  /* 0x000000ffff2c7224 */ /* 0x000fe400078e0078 */
[----:B------:R-:W-:Y:S01]  /*ec00*/  IMAD.MOV.U32 R45, RZ, RZ, R121 ;  /* 0x000000ffff2d7224 */ /* 0x000fe200078e0079 */
        /* <DEDUP_REMOVED lines=47> */
[----:B-1----:R-:W-:Y:S02]  /*ef00*/  IMAD.MOV.U32 R144, RZ, RZ, R48 ;  /* 0x000000ffff907224 */ /* 0x002fe400078e0030 */
[----:B--2---:R-:W-:Y:S02]  /*ef10*/  IMAD.MOV.U32 R142, RZ, RZ, R46 ;  /* 0x000000ffff8e7224 */ /* 0x004fe400078e002e */
[----:B---3--:R-:W-:Y:S02]  /*ef20*/  IMAD.MOV.U32 R140, RZ, RZ, R44 ;  /* 0x000000ffff8c7224 */ /* 0x008fe400078e002c */
[----:B------:R-:W2:Y:S01]  /*ef30*/  LDL.LU R44, [R1+0x6f8] ;  /* 0x0006f800012c7983 */ /* 0x000ea20000300800 */
[----:B------:R-:W-:Y:S02]  /*ef40*/  IMAD.MOV.U32 R141, RZ, RZ, R45 ;  /* 0x000000ffff8d7224 */ /* 0x000fe400078e002d */
[----:B------:R-:W-:Y:S01]  /*ef50*/  IMAD.MOV.U32 R143, RZ, RZ, R47 ;  /* 0x000000ffff8f7224 */ /* 0x000fe200078e002f */
        /* <DEDUP_REMOVED lines=522> */
[----:B------:R-:W-:Y:S01]  /*11000*/  BPT.TRAP 0x1 ;  /* 0x000000040000795c */ /* 0x000fe20000300000 */
.L_x_23:
[----:B------:R-:W-:Y:S01]  /*11010*/  UISETP.GT.U32.AND UP0, UPT, UR38, 0x1, UPT ;  /* 0x000000012600788c */ /* 0x000fe2000bf04070 */
[----:B------:R-:W-:-:S04]  /*11020*/  IMAD.U32 R3, RZ, RZ, UR6 ;  /* 0x00000006ff037e24 */ /* 0x000fc8000f8e00ff */
[----:B-----5:R-:W-:Y:S01]  /*11030*/  IMAD R3, R3, 0x8, R0 ;  /* 0x0000000803037824 */ /* 0x020fe200078e0200 */
[----:B------:R-:W-:-:S03]  /*11040*/  PLOP3.LUT P1, PT, PT, PT, UP0, 0x80, 0x0 ;  /* 0x000000000000781c */ /* 0x000fc60003f2f008 */
[----:B------:R-:W-:-:S05]  /*11050*/  VIADD R3, R3, 0x10 ;  /* 0x0000001003037836 */ /* 0x000fca0000000000 */
[----:B------:R-:W-:-:S04]  /*11060*/  PRMT R3, RZ, 0x654, R3 ;  /* 0x00000654ff037816 */ /* 0x000fc80000000003 */
[----:B------:R0:W-:Y:S01]  /*11070*/  SYNCS.ARRIVE.TRANS64.RED.A1T0 RZ, [R3+URZ], RZ ;  /* 0x000000ff03ff79a7 */ /* 0x0001e2000810043f */
[----:B------:R-:W-:Y:S05]  /*11080*/  @P1 BRA `(.L_x_24) ;  /* 0x0000000000041947 */ /* 0x000fea0003800000 */
[----:B------:R-:W-:Y:S01]  /*11090*/  BPT.TRAP 0x1 ;  /* 0x000000040000795c */ /* 0x000fe20000300000 */
.L_x_24:
[----:B------:R-:W-:Y:S02]  /*110a0*/  UISETP.GT.AND UP2, UPT, UR12, 0x1, UPT ;  /* 0x000000010c00788c */ /* 0x000fe4000bf44270 */
[----:B------:R-:W-:Y:S02]  /*110b0*/  UIADD3 UR7, UR7, 0x1, URZ ;  /* 0x0000000107077890 */ /* 0x000fe4000fffe03f */
[----:B------:R-:W-:Y:S02]  /*110c0*/  UIADD3 UR6, UR6, 0x1, URZ ;  /* 0x0000000106067890 */ /* 0x000fe4000fffe03f */
[----:B------:R-:W-:Y:S01]  /*110d0*/  PLOP3.LUT P1, PT, PT, PT, UP2, 0x80, 0x0 ;  /* 0x000000000000781c */ /* 0x000fe20003f2f028 */
[----:B------:R-:W-:Y:S02]  /*110e0*/  UISETP.NE.AND UP0, UPT, UR7, 0x2, UPT ;  /* 0x000000020700788c */ /* 0x000fe4000bf05270 */
[----:B------:R-:W-:Y:S02]  /*110f0*/  UISETP.NE.AND UP1, UPT, UR6, 0x2, UPT ;  /* 0x000000020600788c */ /* 0x000fe4000bf25270 */
[----:B------:R-:W-:-:S02]  /*11100*/  USEL UR8, URZ, 0x1, UP0 ;  /* 0x000000013f087887 */ /* 0x000fc40008000000 */
[----:B------:R-:W-:Y:S02]  /*11110*/  UIADD3 UR12, UR12, -0x1, URZ ;  /* 0xffffffff0c0c7890 */ /* 0x000fe4000fffe03f */
[----:B------:R-:W-:Y:S02]  /*11120*/  USEL UR7, UR7, URZ, UP0 ;  /* 0x0000003f07077287 */ /* 0x000fe40008000000 */
[----:B------:R-:W-:Y:S01]  /*11130*/  USEL UR6, UR6, URZ, UP1 ;  /* 0x0000003f06067287 */ /* 0x000fe20008800000 */
[----:B------:R-:W-:Y:S01]  /*11140*/  LOP3.LUT R2, R2, UR8, RZ, 0x3c, !PT ;  /* 0x0000000802027c12 */ /* 0x000fe2000f8e3cff */
[----:B------:R-:W-:Y:S10]  /*11150*/  @P1 BRA `(.L_x_25) ;  /* 0xffffff7000e01947 */ /* 0x000ff4000383ffff */
.L_x_18:
[----:B-----5:R-:W1:Y:S02]  /*11160*/  LDC R2, c[0x0][0x28c] ;  /* 0x0000a300ff027b82 */ /* 0x020e640000000800 */
[----:B-1----:R-:W-:-:S13]  /*11170*/  ISETP.GE.AND P1, PT, R2, 0x1, PT ;  /* 0x000000010200780c */ /* 0x002fda0003f26270 */
[----:B------:R-:W-:Y:S05]  /*11180*/  @!P1 BRA `(.L_x_26) ;  /* 0x00000000003c9947 */ /* 0x000fea0003800000 */
[----:B------:R-:W-:Y:S05]  /*11190*/  @!P0 BRA `(.L_x_27) ;  /* 0x0000000000048947 */ /* 0x000fea0003800000 */
[----:B------:R-:W-:Y:S01]  /*111a0*/  BPT.TRAP 0x1 ;  /* 0x000000040000795c */ /* 0x000fe20000300000 */
.L_x_27:
[----:B------:R-:W-:-:S04]  /*111b0*/  UISETP.LT.AND UP0, UPT, UR45, 0x1, UPT ;  /* 0x000000012d00788c */ /* 0x000fc8000bf01270 */
[----:B------:R-:W-:Y:S02]  /*111c0*/  USEL UR4, UR45, 0x1, UP0 ;  /* 0x000000012d047887 */ /* 0x000fe40008000000 */
[----:B------:R-:W-:Y:S02]  /*111d0*/  UISETP.GT.U32.AND UP0, UPT, UR38, 0x1, UPT ;  /* 0x000000012600788c */ /* 0x000fe4000bf04070 */
[----:B------:R-:W-:-:S04]  /*111e0*/  UIADD3 UR4, UR37, UR45, -UR4 ;  /* 0x0000002d25047290 */ /* 0x000fc8000fffe804 */
[----:B------:R-:W-:Y:S01]  /*111f0*/  USHF.L.U32 UR4, UR4, 0x3, URZ ;  /* 0x0000000304047899 */ /* 0x000fe2000800063f */
[----:B------:R-:W-:-:S03]  /*11200*/  PLOP3.LUT P0, PT, PT, PT, UP0, 0x80, 0x0 ;  /* 0x000000000000781c */ /* 0x000fc60003f0f008 */
[----:B------:R-:W-:-:S06]  /*11210*/  ULOP3.LUT UR4, UR4, 0x8, URZ, 0xc0, !UPT ;  /* 0x0000000804047892 */ /* 0x000fcc000f8ec03f */
[----:B------:R-:W-:-:S04]  /*11220*/  MOV R2, UR4 ;  /* 0x0000000400027c02 */ /* 0x000fc80008000f00 */
[----:B------:R-:W-:-:S04]  /*11230*/  IADD3 R0, R0, 0x10, R2 ;  /* 0x0000001000007810 */ /* 0x000fc80007ffe002 */
[----:B------:R-:W-:-:S04]  /*11240*/  PRMT R0, RZ, 0x654, R0 ;  /* 0x00000654ff007816 */ /* 0x000fc80000000000 */
[----:B------:R1:W-:Y:S01]  /*11250*/  SYNCS.ARRIVE.TRANS64.RED.A1T0 RZ, [R0+URZ], RZ ;  /* 0x000000ff00ff79a7 */ /* 0x0003e2000810043f */
[----:B------:R-:W-:Y:S05]  /*11260*/  @P0 BRA `(.L_x_26) ;  /* 0x0000000000040947 */ /* 0x000fea0003800000 */
[----:B------:R-:W-:Y:S01]  /*11270*/  BPT.TRAP 0x1 ;  /* 0x000000040000795c */ /* 0x000fe20000300000 */
.L_x_26:
[----:B------:R-:W2:Y:S01]  /*11280*/  S2R R4, SR_TID.X ;  /* 0x0000000000047919 */ /* 0x000ea20000002100 */
[----:B------:R-:W-:Y:S01]  /*11290*/  UIMAD UR41, UR41, 0xc0, URZ ;  /* 0x000000c0292978a4 */ /* 0x000fe2000f8e023f */
[----:B------:R-:W-:Y:S01]  /*112a0*/  MOV R5, 0xfffffffe ;  /* 0xfffffffe00057802 */ /* 0x000fe20000000f00 */
[----:B------:R-:W-:Y:S01]  /*112b0*/  USHF.R.S32.HI UR10, URZ, 0x1f, UR42 ;  /* 0x0000001f3f0a7899 */ /* 0x000fe2000801142a */
[----:B------:R-:W-:Y:S01]  /*112c0*/  ULDC.64 UR8, c[0x0][0x5d0] ;  /* 0x0001740000087ab9 */ /* 0x000fe20000000a00 */
[----:B------:R-:W-:Y:S02]  /*112d0*/  UIMAD.WIDE UR6, UR40, 0x200, URZ ;  /* 0x00000200280678a5 */ /* 0x000fe4000f8e023f */
[----:B------:R-:W-:Y:S01]  /*112e0*/  IMAD.U32 R22, RZ, RZ, UR41 ;  /* 0x00000029ff167e24 */ /* 0x000fe2000f8e00ff */
[----:B------:R-:W-:Y:S02]  /*112f0*/  UIMAD UR4, UR10, UR8, URZ ;  /* 0x000000080a0472a4 */ /* 0x000fe4000f8e023f */
[----:B------:R-:W-:-:S02]  /*11300*/  UIADD3 UR37, UR45, UR37, URZ ;  /* 0x000000252d257290 */ /* 0x000fc4000fffe03f */
[----:B------:R-:W-:Y:S02]  /*11310*/  UIMAD UR4, UR42, UR9, UR4 ;  /* 0x000000092a0472a4 */ /* 0x000fe4000f8e0204 */
[----:B------:R-:W-:Y:S01]  /*11320*/  USHF.L.U32 UR40, UR40, 0x9, URZ ;  /* 0x0000000928287899 */ /* 0x000fe2000800063f */
[----:B------:R-:W-:Y:S01]  /*11330*/  ULDC UR5, c[0x0][0x284] ;  /* 0x0000a10000057ab9 */ /* 0x000fe20000000800 */
[----:B------:R-:W-:Y:S01]  /*11340*/  UISETP.GT.U32.AND UP0, UPT, UR37, 0x1, UPT ;  /* 0x000000012500788c */ /* 0x000fe2000bf04070 */
[----:B------:R-:W-:-:S03]  /*11350*/  IMAD.U32 R19, RZ, RZ, UR5 ;  /* 0x00000005ff137e24 */ /* 0x000fc6000f8e00ff */
[----:B------:R-:W-:Y:S01]  /*11360*/  UISETP.LT.U32.AND UP0, UPT, UR45, 0x2, UP0 ;  /* 0x000000022d00788c */ /* 0x000fe20008701070 */
[--C-:B--2---:R-:W-:Y:S01]  /*11370*/  SHF.R.U32.HI R2, RZ, 0x7, R4.reuse ;  /* 0x00000007ff027819 */ /* 0x104fe20000011604 */
[----:B------:R-:W-:Y:S01]  /*11380*/  IMAD.SHL.U32 R23, R4, 0x2, RZ ;  /* 0x0000000204177824 */ /* 0x000fe200078e00ff */
[----:B-1----:R-:W-:Y:S02]  /*11390*/  SHF.R.U32.HI R0, RZ, 0x2, R4 ;  /* 0x00000002ff007819 */ /* 0x002fe40000011604 */
[----:B------:R-:W-:Y:S02]  /*113a0*/  LOP3.LUT R2, R2, 0x1, RZ, 0xc0, !PT ;  /* 0x0000000102027812 */ /* 0x000fe400078ec0ff */
[----:B0-----:R-:W-:Y:S02]  /*113b0*/  LOP3.LUT R3, R4, 0x60, RZ, 0xc0, !PT ;  /* 0x0000006004037812 */ /* 0x001fe400078ec0ff */
[----:B------:R-:W-:Y:S01]  /*113c0*/  LOP3.LUT R0, R0, 0x7, RZ, 0xc0, !PT ;  /* 0x0000000700007812 */ /* 0x000fe200078ec0ff */
[----:B------:R-:W-:Y:S01]  /*113d0*/  IMAD.SHL.U32 R222, R2, 0x40, RZ ;  /* 0x0000004002de7824 */ /* 0x000fe200078e00ff */
[----:B------:R-:W-:-:S02]  /*113e0*/  SHF.R.U32.HI R3, RZ, 0x1, R3 ;  /* 0x00000001ff037819 */ /* 0x000fc40000011603 */
[----:B------:R-:W-:Y:S02]  /*113f0*/  LOP3.LUT R22, R22, 0x6, R23, 0xf8, !PT ;  /* 0x0000000616167812 */ /* 0x000fe400078ef817 */
[--C-:B------:R-:W-:Y:S02]  /*11400*/  LOP3.LUT R222, R222, 0x40, R0.reuse, 0xe2, !PT ;  /* 0x00000040dede7812 */ /* 0x100fe400078ee200 */
[----:B------:R-:W-:Y:S02]  /*11410*/  IADD3 R0, RZ, -R3, -R0 ;  /* 0x80000003ff007210 */ /* 0x000fe40007ffe800 */
[----:B------:R-:W-:Y:S02]  /*11420*/  SHF.R.S32.HI R23, RZ, 0x1f, R22 ;  /* 0x0000001fff177819 */ /* 0x000fe40000011416 */
[----:B------:R-:W-:Y:S01]  /*11430*/  LOP3.LUT R222, R222, UR6, R3, 0xfe, !PT ;  /* 0x00000006dede7c12 */ /* 0x000fe2000f8efe03 */
[----:B------:R-:W-:Y:S02]  /*11440*/  IMAD R0, R2, -0x40, R0 ;  /* 0xffffffc002007824 */ /* 0x000fe400078e0200 */
[----:B------:R-:W-:Y:S01]  /*11450*/  IMAD.U32 R2, RZ, RZ, UR8 ;  /* 0x00000008ff027e24 */ /* 0x000fe2000f8e00ff */
[----:B------:R-:W-:-:S02]  /*11460*/  ULDC UR8, c[0x0][0x288] ;  /* 0x0000a20000087ab9 */ /* 0x000fc40000000800 */
[----:B------:R-:W-:Y:S01]  /*11470*/  UISETP.GE.AND UP1, UPT, UR41, UR8, UPT ;  /* 0x000000082900728c */ /* 0x000fe2000bf26270 */
[----:B------:R-:W-:Y:S01]  /*11480*/  IMAD.WIDE.U32 R2, R2, UR42, R22 ;  /* 0x0000002a02027c25 */ /* 0x000fe2000f8e0016 */
[----:B------:R-:W-:Y:S02]  /*11490*/  IADD3 R19, R19, -UR40, R0 ;  /* 0x8000002813137c10 */ /* 0x000fe4000fffe000 */
[----:B------:R-:W-:Y:S01]  /*114a0*/  UISETP.GE.OR UP1, UPT, UR40, UR5, UP1 ;  /* 0x000000052800728c */ /* 0x000fe20008f26670 */
[----:B------:R-:W-:Y:S01]  /*114b0*/  VIADD R3, R3, UR4 ;  /* 0x0000000403037c36 */ /* 0x000fe20008000000 */
[----:B------:R-:W-:Y:S01]  /*114c0*/  USHF.R.U32.HI UR4, URZ, 0x1, UR37 ;  /* 0x000000013f047899 */ /* 0x000fe20008011625 */
[----:B------:R-:W-:Y:S01]  /*114d0*/  LOP3.LUT R0, R4, 0x3, RZ, 0xc0, !PT ;  /* 0x0000000304007812 */ /* 0x000fe200078ec0ff */
[----:B------:R-:W-:Y:S02]  /*114e0*/  USEL UR5, URZ, 0x1, !UP0 ;  /* 0x000000013f057887 */ /* 0x000fe4000c000000 */
[----:B------:R-:W-:Y:S01]  /*114f0*/  ULOP3.LUT UR4, UR4, 0x1, URZ, 0xc0, !UPT ;  /* 0x0000000104047892 */ /* 0x000fe2000f8ec03f */
[----:B------:R-:W-:Y:S01]  /*11500*/  PLOP3.LUT P0, PT, PT, PT, UP1, 0x80, 0x0 ;  /* 0x000000000000781c */ /* 0x000fe20003f0f018 */
[----:B------:R-:W-:Y:S01]  /*11510*/  IMAD R0, R0, R5, UR8 ;  /* 0x0000000800007e24 */ /* 0x000fe2000f8e0205 */
[----:B------:R-:W-:-:S02]  /*11520*/  ULOP3.LUT UR37, UR37, 0x1, URZ, 0xc0, !UPT ;  /* 0x0000000125257892 */ /* 0x000fc4000f8ec03f */
[----:B------:R-:W-:Y:S01]  /*11530*/  UISETP.NE.U32.AND UP2, UPT, UR4, 0x1, UPT ;  /* 0x000000010400788c */ /* 0x000fe2000bf45070 */
[----:B------:R-:W-:Y:S01]  /*11540*/  VIADD R0, R0, -UR41 ;  /* 0x8000002900007c36 */ /* 0x000fe20008000000 */
[----:B------:R-:W-:Y:S02]  /*11550*/  UMOV UR40, 0xffffffff ;  /* 0xffffffff00287882 */ /* 0x000fe40000000000 */
[----:B------:R-:W-:-:S04]  /*11560*/  UISETP.GT.U32.AND UP2, UPT, UR45, 0x1, !UP2 ;  /* 0x000000012d00788c */ /* 0x000fc8000d744070 */
[----:B------:R-:W-:-:S04]  /*11570*/  USEL UR4, URZ, 0x1, !UP2 ;  /* 0x000000013f047887 */ /* 0x000fc8000d000000 */
[----:B------:R-:W-:Y:S01]  /*11580*/  ULOP3.LUT UR36, UR4, UR36, UR5, 0x96, !UPT ;  /* 0x0000002404247292 */ /* 0x000fe2000f8e9605 */
[----:B------:R-:W-:Y:S11]  /*11590*/  @P0 BRA `(.L_x_28) ;  /* 0x0000017800b80947 */ /* 0x000ff60003800000 */
[----:B------:R-:W-:Y:S01]  /*115a0*/  ISETP.NE.AND P0, PT, R18, RZ, PT ;  /* 0x000000ff1200720c */ /* 0x000fe20003f05270 */
[----:B------:R-:W-:Y:S01]  /*115b0*/  ULDC.64 UR12, c[0x0][0x5c8] ;  /* 0x00017200000c7ab9 */ /* 0x000fe20000000a00 */
[----:B------:R-:W-:Y:S01]  /*115c0*/  BSSY B0, `(.L_x_28) ;  /* 0x00017ab000007945 */ /* 0x000fe20003800000 */
[----:B------:R-:W-:Y:S01]  /*115d0*/  UIMAD UR4, UR7, UR12, URZ ;  /* 0x0000000c070472a4 */ /* 0x000fe2000f8e023f */
[----:B------:R-:W-:Y:S02]  /*115e0*/  IMAD.U32 R7, RZ, RZ, UR13 ;  /* 0x0000000dff077e24 */ /* 0x000fe4000f8e00ff */
[----:B------:R-:W-:-:S04]  /*115f0*/  IMAD.WIDE.U32 R2, R222, UR12, R2 ;  /* 0x0000000cde027c25 */ /* 0x000fc8000f8e0002 */
[----:B------:R-:W-:-:S04]  /*11600*/  IMAD R7, R222, R7, UR4 ;  /* 0x00000004de077e24 */ /* 0x000fc8000f8e0207 */
[----:B------:R-:W-:Y:S01]  /*11610*/  IMAD.IADD R7, R3, 0x1, R7 ;  /* 0x0000000103077824 */ /* 0x000fe200078e0207 */
[----:B------:R-:W-:Y:S06]  /*11620*/  @!P0 BRA `(.L_x_29) ;  /* 0x0000010400c48947 */ /* 0x000fec0003800000 */
[----:B------:R-:W0:Y:S01]  /*11630*/  LDC.64 R12, c[0x0][0x5b0] ;  /* 0x00016c00ff0c7b82 */ /* 0x000e220000000a00 */
[----:B------:R-:W-:Y:S01]  /*11640*/  ULDC.64 UR8, c[0x0][0x5b8] ;  /* 0x00016e0000087ab9 */ /* 0x000fe20000000a00 */
[----:B------:R-:W-:Y:S01]  /*11650*/  ISETP.GE.AND P2, PT, R19, 0x1, PT ;  /* 0x000000011300780c */ /* 0x000fe20003f46270 */
[----:B------:R-:W-:Y:S02]  /*11660*/  UIMAD UR4, UR10, UR8, URZ ;  /* 0x000000080a0472a4 */ /* 0x000fe4000f8e023f */
[----:B------:R-:W-:Y:S01]  /*11670*/  IMAD.U32 R4, RZ, RZ, UR8 ;  /* 0x00000008ff047e24 */ /* 0x000fe2000f8e00ff */
[----:B------:R-:W-:Y:S01]  /*11680*/  BSSY B1, `(.L_x_30) ;  /* 0x000000e000017945 */ /* 0x000fe20003800000 */
[----:B------:R-:W-:Y:S01]  /*11690*/  ISETP.LT.OR P1, PT, R0, 0x1, !P2 ;  /* 0x000000010000780c */ /* 0x000fe20005721670 */
[----:B------:R-:W-:Y:S01]  /*116a0*/  UIMAD UR4, UR42, UR9, UR4 ;  /* 0x000000092a0472a4 */ /* 0x000fe2000f8e0204 */
[----:B------:R-:W1:Y:S01]  /*116b0*/  LDC.64 R14, c[0x0][0x5a8] ;  /* 0x00016a00ff0e7b82 */ /* 0x000e620000000a00 */
[----:B------:R-:W-:-:S04]  /*116c0*/  IMAD.WIDE.U32 R22, R4, UR42, R22 ;  /* 0x0000002a04167c25 */ /* 0x000fc8000f8e0016 */
[----:B------:R-:W-:Y:S02]  /*116d0*/  VIADD R21, R23, UR4 ;  /* 0x0000000417157c36 */ /* 0x000fe40008000000 */
[----:B------:R-:W-:Y:S02]  /*116e0*/  IMAD.MOV.U32 R20, RZ, RZ, R22 ;  /* 0x000000ffff147224 */ /* 0x000fe400078e0016 */
[----:B0-----:R-:W-:Y:S02]  /*116f0*/  IMAD R10, R12, UR7, RZ ;  /* 0x000000070c0a7c24 */ /* 0x001fe4000f8e02ff */
[----:B------:R-:W-:-:S04]  /*11700*/  IMAD.WIDE.U32 R4, R222, R12, R20 ;  /* 0x0000000cde047225 */ /* 0x000fc800078e0014 */
[----:B------:R-:W-:Y:S01]  /*11710*/  IMAD R10, R222, R13, R10 ;  /* 0x0000000dde0a7224 */ /* 0x000fe200078e020a */
[----:B-1----:R-:W-:-:S04]  /*11720*/  IADD3 R8, P0, R4, R14, RZ ;  /* 0x0000000e04087210 */ /* 0x002fc80007f1e0ff */
[----:B------:R-:W-:Y:S01]  /*11730*/  IADD3.X R9, R15, R5, R10, P0, !PT ;  /* 0x000000050f097210 */ /* 0x000fe200007fe40a */
[----:B------:R-:W-:Y:S08]  /*11740*/  @P1 BRA `(.L_x_31) ;  /* 0x0000000000041947 */ /* 0x000ff00003800000 */
[----:B------:R0:W5:Y:S02]  /*11750*/  LDG.E.U8 R16, desc[UR46][R8.64] ;  /* 0x0000002e08107981 */ /* 0x000164000c1e1100 */
.L_x_31:
[----:B------:R-:W-:Y:S05]  /*11760*/  BSYNC B1 ;  /* 0x0000000000017941 */ /* 0x000fea0003800000 */
.L_x_30:
[----:B------:R-:W2:Y:S01]  /*11770*/  LDL.LU R4, [R1+0x180] ;  /* 0x0001800001047983 */ /* 0x000ea20000300800 */
[----:B-----5:R-:W-:Y:S01]  /*11780*/  LOP3.LUT R3, R16, 0xffff, RZ, 0xc0, !PT ;  /* 0x0000ffff10037812 */ /* 0x020fe200078ec0ff */
[----:B------:R-:W-:Y:S01]  /*11790*/  ULDC.64 UR4, c[0x0][0x5c0] ;  /* 0x0001700000047ab9 */ /* 0x000fe20000000a00 */
[----:B------:R-:W-:Y:S01]  /*117a0*/  ISETP.LT.OR P3, PT, R0, 0x2, !P2 ;  /* 0x000000020000780c */ /* 0x000fe20005761670 */
[----:B------:R-:W-:Y:S01]  /*117b0*/  BSSY B1, `(.L_x_32) ;  /* 0x000000b000017945 */ /* 0x000fe20003800000 */
[----:B------:R-:W-:Y:S02]  /*117c0*/  PRMT R3, R3, 0x8880, RZ ;  /* 0x0000888003037816 */ /* 0x000fe400000000ff */
[----:B------:R-:W-:-:S03]  /*117d0*/  IADD3 R6, P0, R2, UR4, RZ ;  /* 0x0000000402067c10 */ /* 0x000fc6000ff1e0ff */
[----:B------:R-:W-:Y:S01]  /*117e0*/  IMAD R2, R3, R18, RZ ;  /* 0x0000001203027224 */ /* 0x000fe200078e02ff */
[----:B------:R-:W-:-:S03]  /*117f0*/  IADD3.X R7, R7, UR5, RZ, P0, !PT ;  /* 0x0000000507077c10 */ /* 0x000fc600087fe4ff */
[----:B--2---:R-:W-:-:S05]  /*11800*/  @!P1 IMAD R3, R4, R17, R2 ;  /* 0x0000001104039224 */ /* 0x004fca00078e0202 */
[----:B------:R1:W-:Y:S01]  /*11810*/  @!P1 STG.E.U8 desc[UR46][R6.64], R3 ;  /* 0x0000000306009986 */ /* 0x0003e2000c10112e */
[----:B------:R-:W-:Y:S05]  /*11820*/  @P3 BRA `(.L_x_33) ;  /* 0x00000000000c3947 */ /* 0x000fea0003800000 */
[----:B------:R-:W2:Y:S02]  /*11830*/  LDG.E.U8 R16, desc[UR46][R8.64+0x1] ;  /* 0x0000012e08107981 */ /* 0x000ea4000c1e1100 */
[----:B--2---:R-:W-:-:S05]  /*11840*/  PRMT R2, R16, 0x8880, RZ ;  /* 0x0000888010027816 */ /* 0x004fca00000000ff */
[----:B------:R-:W-:-:S07]  /*11850*/  IMAD R2, R2, R18, RZ ;  /* 0x0000001202027224 */ /* 0x000fce00078e02ff */
.L_x_33:
[----:B------:R-:W-:Y:S05]  /*11860*/  BSYNC B1 ;  /* 0x0000000000017941 */ /* 0x000fea0003800000 */
.L_x_32:
[----:B-1----:R-:W2:Y:S01]  /*11870*/  LDL.LU R3, [R1+0x184] ;  /* 0x0001840001037983 */ /* 0x002ea20000300800 */
[----:B------:R-:W-:Y:S01]  /*11880*/  ISETP.GE.AND P1, PT, R19, 0x9, PT ;  /* 0x000000091300780c */ /* 0x000fe20003f26270 */
[----:B------:R-:W-:Y:S01]  /*11890*/  @!P3 IMAD.MOV.U32 R5, RZ, RZ, R7 ;  /* 0x000000ffff05b224 */ /* 0x000fe200078e0007 */
[----:B------:R-:W-:Y:S01]  /*118a0*/  @!P3 MOV R4, R6 ;  /* 0x000000060004b202 */ /* 0x000fe20000000f00 */
[----:B------:R-:W-:Y:S01]  /*118b0*/  IMAD.SHL.U32 R216, R12, 0x8, RZ ;  /* 0x000000080cd87824 */ /* 0x000fe200078e00ff */
[----:B------:R-:W-:Y:S01]  /*118c0*/  ISETP.LT.OR P4, PT, R0, 0x1, !P1 ;  /* 0x000000010000780c */ /* 0x000fe20004f81670 */
[----:B------:R-:W-:Y:S01]  /*118d0*/  BSSY B1, `(.L_x_34) ;  /* 0x000000c000017945 */ /* 0x000fe20003800000 */
[----:B------:R-:W-:Y:S01]  /*118e0*/  SHF.L.U64.HI R217, R12, 0x3, R13 ;  /* 0x000000030cd97819 */ /* 0x000fe2000001020d */
[----:B--2---:R-:W-:-:S05]  /*118f0*/  @!P3 IMAD R3, R3, R17, R2 ;  /* 0x000000110303b224 */ /* 0x004fca00078e0202 */
[----:B------:R1:W-:Y:S02]  /*11900*/  @!P3 STG.E.U8 desc[UR46][R4.64+0x1], R3 ;  /* 0x000001030400b986 */ /* 0x0003e4000c10112e */
[----:B-1----:R-:W-:-:S04]  /*11910*/  IMAD.WIDE.U32 R4, R222, R12, R216 ;  /* 0x0000000cde047225 */ /* 0x002fc800078e00d8 */
[----:B------:R-:W-:Y:S01]  /*11920*/  IMAD.IADD R10, R10, 0x1, R5 ;  /* 0x000000010a0a7824 */ /* 0x000fe200078e0205 */
[----:B------:R-:W-:-:S04]  /*11930*/  IADD3 R4, P0, P3, R22, R14, R4 ;  /* 0x0000000e16047210 */ /* 0x000fc80007b1e004 */
[----:B------:R-:W-:Y:S01]  /*11940*/  IADD3.X R5, R21, R15, R10, P0, P3 ;  /* 0x0000000f15057210 */ /* 0x000fe200007e640a */
[----:B------:R-:W-:Y:S08]  /*11950*/  @P4 BRA `(.L_x_35) ;  /* 0x00000000000c4947 */ /* 0x000ff00003800000 */
[----:B------:R-:W2:Y:S02]  /*11960*/  LDG.E.U8 R16, desc[UR46][R4.64] ;  /* 0x0000002e04107981 */ /* 0x000ea4000c1e1100 */
[----:B--2---:R-:W-:-:S05]  /*11970*/  PRMT R2, R16, 0x8880, RZ ;  /* 0x0000888010027816 */ /* 0x004fca00000000ff */
[----:B------:R-:W-:-:S07]  /*11980*/  IMAD R2, R2, R18, RZ ;  /* 0x0000001202027224 */ /* 0x000fce00078e02ff */
.L_x_35:
[----:B------:R-:W-:Y:S05]  /*11990*/  BSYNC B1 ;  /* 0x0000000000017941 */ /* 0x000fea0003800000 */
.L_x_34:
[----:B------:R-:W2:Y:S01]  /*119a0*/  LDL.LU R3, [R1+0x188] ;  /* 0x0001880001037983 */ /* 0x000ea20000300800 */
[----:B------:R-:W-:Y:S01]  /*119b0*/  ISETP.LT.OR P3, PT, R0, 0x2, !P1 ;  /* 0x000000020000780c */ /* 0x000fe20004f61670 */
[----:B------:R-:W-:Y:S01]  /*119c0*/  BSSY B1, `(.L_x_36) ;  /* 0x000000d000017945 */ /* 0x000fe20003800000 */
[----:B------:R-:W-:Y:S02]  /*119d0*/  @!P4 IADD3 R10, P0, R6, UR44, RZ ;  /* 0x0000002c060acc10 */ /* 0x000fe4000ff1e0ff */
[C---:B------:R-:W-:Y:S02]  /*119e0*/  ISETP.LT.OR P5, PT, R0.reuse, 0xa, !P2 ;  /* 0x0000000a0000780c */ /* 0x040fe400057a1670 */
[----:B------:R-:W-:Y:S02]  /*119f0*/  @!P4 IADD3.X R11, R7, UR43, RZ, P0, !PT ;  /* 0x0000002b070bcc10 */ /* 0x000fe400087fe4ff */
[----:B------:R-:W-:Y:S01]  /*11a00*/  ISETP.LT.OR P0, PT, R0, 0x9, !P1 ;  /* 0x000000090000780c */ /* 0x000fe20004f01670 */
[----:B--2---:R-:W-:-:S05]  /*11a10*/  @!P4 IMAD R3, R3, R17, R2 ;  /* 0x000000110303c224 */ /* 0x004fca00078e0202 */
[----:B------:R1:W-:Y:S01]  /*11a20*/  @!P4 STG.E.U8 desc[UR46][R10.64], R3 ;  /* 0x000000030a00c986 */ /* 0x0003e2000c10112e */
[----:B------:R-:W-:Y:S02]  /*11a30*/  ISETP.LT.OR P4, PT, R0, 0x9, !P2 ;  /* 0x000000090000780c */ /* 0x000fe40005781670 */
[----:B-1----:R-:W-:Y:S01]  /*11a40*/  @!P3 IADD3 R10, P6, R6, UR44, RZ ;  /* 0x0000002c060abc10 */ /* 0x002fe2000ffde0ff */
[----:B------:R-:W-:-:S12]  /*11a50*/  @P3 BRA `(.L_x_37) ;  /* 0x00000000000c3947 */ /* 0x000fd80003800000 */
[----:B------:R-:W2:Y:S02]  /*11a60*/  LDG.E.U8 R16, desc[UR46][R4.64+0x1] ;  /* 0x0000012e04107981 */ /* 0x000ea4000c1e1100 */
[----:B--2---:R-:W-:-:S05]  /*11a70*/  PRMT R2, R16, 0x8880, RZ ;  /* 0x0000888010027816 */ /* 0x004fca00000000ff */
[----:B------:R-:W-:-:S07]  /*11a80*/  IMAD R2, R2, R18, RZ ;  /* 0x0000001202027224 */ /* 0x000fce00078e02ff */
.L_x_37:
[----:B------:R-:W-:Y:S05]  /*11a90*/  BSYNC B1 ;  /* 0x0000000000017941 */ /* 0x000fea0003800000 */
.L_x_36:
[----:B------:R-:W2:Y:S01]  /*11aa0*/  LDL.LU R3, [R1+0x18c] ;  /* 0x00018c0001037983 */ /* 0x000ea20000300800 */
[----:B------:R-:W-:Y:S01]  /*11ab0*/  @!P3 IADD3.X R11, R7, UR43, RZ, P6, !PT ;  /* 0x0000002b070bbc10 */ /* 0x000fe2000b7fe4ff */
[----:B------:R-:W-:Y:S01]  /*11ac0*/  BSSY B1, `(.L_x_38) ;  /* 0x0000007000017945 */ /* 0x000fe20003800000 */
[----:B--2---:R-:W-:-:S05]  /*11ad0*/  @!P3 IMAD R3, R3, R17, R2 ;  /* 0x000000110303b224 */ /* 0x004fca00078e0202 */
[----:B------:R1:W-:Y:S01]  /*11ae0*/  @!P3 STG.E.U8 desc[UR46][R10.64+0x1], R3 ;  /* 0x000001030a00b986 */ /* 0x0003e2000c10112e */
[----:B------:R-:W-:Y:S05]  /*11af0*/  @P4 BRA `(.L_x_39) ;  /* 0x00000000000c4947 */ /* 0x000fea0003800000 */
[----:B------:R-:W2:Y:S02]  /*11b00*/  LDG.E.U8 R16, desc[UR46][R8.64+0x8] ;  /* 0x0000082e08107981 */ /* 0x000ea4000c1e1100 */
[----:B--2---:R-:W-:-:S05]  /*11b10*/  PRMT R2, R16, 0x8880, RZ ;  /* 0x0000888010027816 */ /* 0x004fca00000000ff */
[----:B------:R-:W-:-:S07]  /*11b20*/  IMAD R2, R2, R18, RZ ;  /* 0x0000001202027224 */ /* 0x000fce00078e02ff */
.L_x_39:
[----:B------:R-:W-:Y:S05]  /*11b30*/  BSYNC B1 ;  /* 0x0000000000017941 */ /* 0x000fea0003800000 */
.L_x_38:
[----:B-1----:R-:W2:Y:S01]  /*11b40*/  LDL.LU R3, [R1+0x190] ;  /* 0x0001900001037983 */ /* 0x002ea20000300800 */
[----:B------:R-:W-:Y:S01]  /*11b50*/  BSSY B1, `(.L_x_40) ;  /* 0x0000007000017945 */ /* 0x000fe20003800000 */
[----:B--2---:R-:W-:-:S05]  /*11b60*/  @!P4 IMAD R3, R3, R17, R2 ;  /* 0x000000110303c224 */ /* 0x004fca00078e0202 */
[----:B------:R1:W-:Y:S01]  /*11b70*/  @!P4 STG.E.U8 desc[UR46][R6.64+0x8], R3 ;  /* 0x000008030600c986 */ /* 0x0003e2000c10112e */
[----:B------:R-:W-:Y:S05]  /*11b80*/  @P5 BRA `(.L_x_41) ;  /* 0x00000000000c5947 */ /* 0x000fea0003800000 */
[----:B------:R-:W2:Y:S02]  /*11b90*/  LDG.E.U8 R16, desc[UR46][R8.64+0x9] ;  /* 0x0000092e08107981 */ /* 0x000ea4000c1e1100 */
[----:B--2---:R-:W-:-:S05]  /*11ba0*/  PRMT R2, R16, 0x8880, RZ ;  /* 0x0000888010027816 */ /* 0x004fca00000000ff */
[----:B------:R-:W-:-:S07]  /*11bb0*/  IMAD R2, R2, R18, RZ ;  /* 0x0000001202027224 */ /* 0x000fce00078e02ff */
.L_x_41:
[----:B------:R-:W-:Y:S05]  /*11bc0*/  BSYNC B1 ;  /* 0x0000000000017941 */ /* 0x000fea0003800000 */
.L_x_40:
[----:B-1----:R-:W2:Y:S01]  /*11bd0*/  LDL.LU R3, [R1+0x194] ;  /* 0x0001940001037983 */ /* 0x002ea20000300800 */
[----:B------:R-:W-:Y:S01]  /*11be0*/  BSSY B1, `(.L_x_42) ;  /* 0x0000009000017945 */ /* 0x000fe20003800000 */
[----:B------:R-:W-:Y:S02]  /*11bf0*/  ISETP.LT.OR P3, PT, R0, 0xa, !P1 ;  /* 0x0000000a0000780c */ /* 0x000fe40004f61670 */
[----:B------:R-:W-:Y:S01]  /*11c00*/  @!P0 IADD3 R10, P4, R6, UR44, RZ ;  /* 0x0000002c060a8c10 */ /* 0x000fe2000ff9e0ff */
[----:B--2---:R-:W-:-:S05]  /*11c10*/  @!P5 IMAD R3, R3, R17, R2 ;  /* 0x000000110303d224 */ /* 0x004fca00078e0202 */
[----:B------:R1:W-:Y:S01]  /*11c20*/  @!P5 STG.E.U8 desc[UR46][R6.64+0x9], R3 ;  /* 0x000009030600d986 */ /* 0x0003e2000c10112e */
[----:B------:R-:W-:Y:S06]  /*11c30*/  @P0 BRA `(.L_x_43) ;  /* 0x00000000000c0947 */ /* 0x000fec0003800000 */
[----:B------:R-:W2:Y:S02]  /*11c40*/  LDG.E.U8 R16, desc[UR46][R4.64+0x8] ;  /* 0x0000082e04107981 */ /* 0x000ea4000c1e1100 */
[----:B--2---:R-:W-:-:S05]  /*11c50*/  PRMT R2, R16, 0x8880, RZ ;  /* 0x0000888010027816 */ /* 0x004fca00000000ff */
[----:B------:R-:W-:-:S07]  /*11c60*/  IMAD R2, R2, R18, RZ ;  /* 0x0000001202027224 */ /* 0x000fce00078e02ff */
.L_x_43:
[----:B------:R-:W-:Y:S05]  /*11c70*/  BSYNC B1 ;  /* 0x0000000000017941 */ /* 0x000fea0003800000 */
.L_x_42:
[----:B-1----:R-:W2:Y:S01]  /*11c80*/  LDL.LU R3, [R1+0x198] ;  /* 0x0001980001037983 */ /* 0x002ea20000300800 */
[----:B------:R-:W-:Y:S01]  /*11c90*/  @!P0 IADD3.X R11, R7, UR43, RZ, P4, !PT ;  /* 0x0000002b070b8c10 */ /* 0x000fe2000a7fe4ff */
[----:B------:R-:W-:Y:S01]  /*11ca0*/  BSSY B1, `(.L_x_44) ;  /* 0x000000b000017945 */ /* 0x000fe20003800000 */
[C---:B------:R-:W-:Y:S02]  /*11cb0*/  ISETP.LT.OR P4, PT, R0.reuse, 0x11, !P2 ;  /* 0x000000110000780c */ /* 0x040fe40005781670 */
        /* <DEDUP_REMOVED lines=9> */
.L_x_45:
[----:B------:R-:W-:Y:S05]  /*11d50*/  BSYNC B1 ;  /* 0x0000000000017941 */ /* 0x000fea0003800000 */
.L_x_44:
        /* <DEDUP_REMOVED lines=9> */
.L_x_47:
[----:B------:R-:W-:Y:S05]  /*11df0*/  BSYNC B1 ;  /* 0x0000000000017941 */ /* 0x000fea0003800000 */
.L_x_46:
        /* <DEDUP_REMOVED lines=8> */
.L_x_49:
[----:B------:R-:W-:Y:S05]  /*11e80*/  BSYNC B1 ;  /* 0x0000000000017941 */ /* 0x000fea0003800000 */
.L_x_48:
        /* <DEDUP_REMOVED lines=10> */
.L_x_51:
[----:B------:R-:W-:Y:S05]  /*11f30*/  BSYNC B1 ;  /* 0x0000000000017941 */ /* 0x000fea0003800000 */
.L_x_50:
        /* <DEDUP_REMOVED lines=13> */
.L_x_53:
[----:B------:R-:W-:Y:S05]  /*12010*/  BSYNC B1 ;  /* 0x0000000000017941 */ /* 0x000fea0003800000 */
.L_x_52:
        /* <DEDUP_REMOVED lines=9> */
.L_x_55:
[----:B------:R-:W-:Y:S05]  /*120b0*/  BSYNC B1 ;  /* 0x0000000000017941 */ /* 0x000fea0003800000 */
.L_x_54:
        /* <DEDUP_REMOVED lines=8> */
.L_x_57:
[----:B------:R-:W-:Y:S05]  /*12140*/  BSYNC B1 ;  /* 0x0000000000017941 */ /* 0x000fea0003800000 */
.L_x_56:
        /* <DEDUP_REMOVED lines=10> */
.L_x_59:
[----:B------:R-:W-:Y:S05]  /*121f0*/  BSYNC B1 ;  /* 0x0000000000017941 */ /* 0x000fea0003800000 */
.L_x_58:
        /* <DEDUP_REMOVED lines=13> */
.L_x_61:
[----:B------:R-:W-:Y:S05]  /*122d0*/  BSYNC B1 ;  /* 0x0000000000017941 */ /* 0x000fea0003800000 */
.L_x_60:
        /* <DEDUP_REMOVED lines=9> */
.L_x_63:
[----:B------:R-:W-:Y:S05]  /*12370*/  BSYNC B1 ;  /* 0x0000000000017941 */ /* 0x000fea0003800000 */
.L_x_62:
        /* <DEDUP_REMOVED lines=8> */
.L_x_65:
[----:B------:R-:W-:Y:S05]  /*12400*/  BSYNC B1 ;  /* 0x0000000000017941 */ /* 0x000fea0003800000 */
.L_x_64:
        /* <DEDUP_REMOVED lines=10> */
.L_x_67:
[----:B------:R-:W-:Y:S05]  /*124b0*/  BSYNC B1 ;  /* 0x0000000000017941 */ /* 0x000fea0003800000 */
.L_x_66:
        /* <DEDUP_REMOVED lines=13> */
.L_x_69:
[----:B------:R-:W-:Y:S05]  /*12590*/  BSYNC B1 ;  /* 0x0000000000017941 */ /* 0x000fea0003800000 */
.L_x_68:
        /* <DEDUP_REMOVED lines=9> */
.L_x_71:
[----:B------:R-:W-:Y:S05]  /*12630*/  BSYNC B1 ;  /* 0x0000000000017941 */ /* 0x000fea0003800000 */
.L_x_70:
        /* <DEDUP_REMOVED lines=8> */
.L_x_73:
[----:B------:R-:W-:Y:S05]  /*126c0*/  BSYNC B1 ;  /* 0x0000000000017941 */ /* 0x000fea0003800000 */
.L_x_72:
        /* <DEDUP_REMOVED lines=10> */
.L_x_75:
[----:B------:R-:W-:Y:S05]  /*12770*/  BSYNC B1 ;  /* 0x0000000000017941 */ /* 0x000fea0003800000 */
.L_x_74:
        /* <DEDUP_REMOVED lines=13> */
.L_x_77:
[----:B------:R-:W-:Y:S05]  /*12850*/  BSYNC B1 ;  /* 0x0000000000017941 */ /* 0x000fea0003800000 */
.L_x_76:
        /* <DEDUP_REMOVED lines=9> */
.L_x_79:
[----:B------:R-:W-:Y:S05]  /*128f0*/  BSYNC B1 ;  /* 0x0000000000017941 */ /* 0x000fea0003800000 */
.L_x_78:
        /* <DEDUP_REMOVED lines=8> */
.L_x_81:
[----:B------:R-:W-:Y:S05]  /*12980*/  BSYNC B1 ;  /* 0x0000000000017941 */ /* 0x000fea0003800000 */
.L_x_80:
        /* <DEDUP_REMOVED lines=10> */
.L_x_83:
[----:B------:R-:W-:Y:S05]  /*12a30*/  BSYNC B1 ;  /* 0x0000000000017941 */ /* 0x000fea0003800000 */
.L_x_82:
[----:B-1----:R-:W2:Y:S01]  /*12a40*/  LDL.LU R3, [R1+0x1e8] ;  /* 0x0001e80001037983 */ /* 0x002ea20000300800 */
[----:B------:R-:W-:Y:S01]  /*12a50*/  @!P0 IADD3.X R11, R7, UR43, RZ, P4, !PT ;  /* 0x0000002b070b8c10 */ /* 0x000fe2000a7fe4ff */
[----:B------:R-:W-:Y:S01]  /*12a60*/  BSSY B1, `(.L_x_84) ;  /* 0x0000008000017945 */ /* 0x000fe20003800000 */
[----:B--2---:R-:W-:-:S05]  /*12a70*/  @!P0 IMAD R3, R3, R17, R2 ;  /* 0x0000001103038224 */ /* 0x004fca00078e0202 */
[----:B------:R1:W-:Y:S02]  /*12a80*/  @!P0 STG.E.U8 desc[UR46][R10.64+0x30], R3 ;  /* 0x000030030a008986 */ /* 0x0003e4000c10112e */
[----:B-1----:R-:W-:Y:S01]  /*12a90*/  @!P3 IADD3 R10, P0, R6, UR44, RZ ;  /* 0x0000002c060abc10 */ /* 0x002fe2000ff1e0ff */
[----:B------:R-:W-:-:S12]  /*12aa0*/  @P3 BRA `(.L_x_85) ;  /* 0x00000000000c3947 */ /* 0x000fd80003800000 */
[----:B------:R-:W2:Y:S02]  /*12ab0*/  LDG.E.U8 R16, desc[UR46][R4.64+0x31] ;  /* 0x0000312e04107981 */ /* 0x000ea4000c1e1100 */
[----:B--2---:R-:W-:-:S05]  /*12ac0*/  PRMT R2, R16, 0x8880, RZ ;  /* 0x0000888010027816 */ /* 0x004fca00000000ff */
[----:B------:R-:W-:-:S07]  /*12ad0*/  IMAD R2, R2, R18, RZ ;  /* 0x0000001202027224 */ /* 0x000fce00078e02ff */
.L_x_85:
[----:B------:R-:W-:Y:S05]  /*12ae0*/  BSYNC B1 ;  /* 0x0000000000017941 */ /* 0x000fea0003800000 */
.L_x_84:
[----:B------:R-:W2:Y:S01]  /*12af0*/  LDL.LU R3, [R1+0x1ec] ;  /* 0x0001ec0001037983 */ /* 0x000ea20000300800 */
[C---:B------:R-:W-:Y:S01]  /*12b00*/  ISETP.LT.OR P6, PT, R0.reuse, 0x39, !P2 ;  /* 0x000000390000780c */ /* 0x040fe200057c1670 */
[----:B------:R-:W-:Y:S01]  /*12b10*/  BSSY B1, `(.L_x_86) ;  /* 0x000000c000017945 */ /* 0x000fe20003800000 */
[----:B------:R-:W-:Y:S02]  /*12b20*/  @!P3 IADD3.X R11, R7, UR43, RZ, P0, !PT ;  /* 0x0000002b070bbc10 */ /* 0x000fe400087fe4ff */
[C---:B------:R-:W-:Y:S02]  /*12b30*/  ISETP.LT.OR P5, PT, R0.reuse, 0x3a, !P2 ;  /* 0x0000003a0000780c */ /* 0x040fe400057a1670 */
[C---:B------:R-:W-:Y:S02]  /*12b40*/  ISETP.LT.OR P4, PT, R0.reuse, 0x39, !P1 ;  /* 0x000000390000780c */ /* 0x040fe40004f81670 */
[----:B------:R-:W-:Y:S01]  /*12b50*/  ISETP.LT.OR P0, PT, R0, 0x41, !P1 ;  /* 0x000000410000780c */ /* 0x000fe20004f01670 */
[----:B--2---:R-:W-:-:S05]  /*12b60*/  @!P3 IMAD R3, R3, R17, R2 ;  /* 0x000000110303b224 */ /* 0x004fca00078e0202 */
[----:B------:R1:W-:Y:S01]  /*12b70*/  @!P3 STG.E.U8 desc[UR46][R10.64+0x31], R3 ;  /* 0x000031030a00b986 */ /* 0x0003e2000c10112e */
[----:B------:R-:W-:Y:S01]  /*12b80*/  ISETP.LT.OR P3, PT, R0, 0x3a, !P1 ;  /* 0x0000003a0000780c */ /* 0x000fe20004f61670 */
[----:B------:R-:W-:-:S12]  /*12b90*/  @P6 BRA `(.L_x_87) ;  /* 0x00000000000c6947 */ /* 0x000fd80003800000 */
[----:B------:R-:W2:Y:S02]  /*12ba0*/  LDG.E.U8 R16, desc[UR46][R8.64+0x38] ;  /* 0x0000382e08107981 */ /* 0x000ea4000c1e1100 */
[----:B--2---:R-:W-:-:S05]  /*12bb0*/  PRMT R2, R16, 0x8880, RZ ;  /* 0x0000888010027816 */ /* 0x004fca00000000ff */
[----:B------:R-:W-:-:S07]  /*12bc0*/  IMAD R2, R2, R18, RZ ;  /* 0x0000001202027224 */ /* 0x000fce00078e02ff */
.L_x_87:
[----:B------:R-:W-:Y:S05]  /*12bd0*/  BSYNC B1 ;  /* 0x0000000000017941 */ /* 0x000fea0003800000 */
.L_x_86:
        /* <DEDUP_REMOVED lines=8> */
.L_x_89:
[----:B------:R-:W-:Y:S05]  /*12c60*/  BSYNC B1 ;  /* 0x0000000000017941 */ /* 0x000fea0003800000 */
.L_x_88:
[----:B-1----:R-:W2:Y:S01]  /*12c70*/  LDL.LU R3, [R1+0x1f4] ;  /* 0x0001f40001037983 */ /* 0x002ea20000300800 */
[----:B------:R-:W-:Y:S01]  /*12c80*/  @!P4 IADD3 R218, P6, R6, UR44, RZ ;  /* 0x0000002c06dacc10 */ /* 0x000fe2000ffde0ff */
[----:B------:R-:W-:Y:S03]  /*12c90*/  BSSY B1, `(.L_x_90) ;  /* 0x0000008000017945 */ /* 0x000fe60003800000 */
[----:B------:R-:W-:Y:S01]  /*12ca0*/  @!P4 IADD3.X R219, R7, UR43, RZ, P6, !PT ;  /* 0x0000002b07dbcc10 */ /* 0x000fe2000b7fe4ff */
[----:B--2---:R-:W-:-:S05]  /*12cb0*/  @!P5 IMAD R3, R3, R17, R2 ;  /* 0x000000110303d224 */ /* 0x004fca00078e0202 */
[----:B------:R1:W-:Y:S01]  /*12cc0*/  @!P5 STG.E.U8 desc[UR46][R6.64+0x39], R3 ;  /* 0x000039030600d986 */ /* 0x0003e2000c10112e */
[----:B------:R-:W-:Y:S05]  /*12cd0*/  @P4 BRA `(.L_x_91) ;  /* 0x00000000000c4947 */ /* 0x000fea0003800000 */
[----:B------:R-:W2:Y:S02]  /*12ce0*/  LDG.E.U8 R16, desc[UR46][R4.64+0x38] ;  /* 0x0000382e04107981 */ /* 0x000ea4000c1e1100 */
[----:B--2---:R-:W-:-:S05]  /*12cf0*/  PRMT R2, R16, 0x8880, RZ ;  /* 0x0000888010027816 */ /* 0x004fca00000000ff */
[----:B------:R-:W-:-:S07]  /*12d00*/  IMAD R2, R2, R18, RZ ;  /* 0x0000001202027224 */ /* 0x000fce00078e02ff */
.L_x_91:
[----:B------:R-:W-:Y:S05]  /*12d10*/  BSYNC B1 ;  /* 0x0000000000017941 */ /* 0x000fea0003800000 */
.L_x_90:
        /* <DEDUP_REMOVED lines=10> */
.L_x_93:
[----:B------:R-:W-:Y:S05]  /*12dc0*/  BSYNC B1 ;  /* 0x0000000000017941 */ /* 0x000fea0003800000 */
.L_x_92:
[----:B-1----:R-:W2:Y:S01]  /*12dd0*/  LDL.LU R3, [R1+0x1fc] ;  /* 0x0001fc0001037983 */ /* 0x002ea20000300800 */
[C---:B------:R-:W-:Y:S01]  /*12de0*/  ISETP.LT.OR P4, PT, R0.reuse, 0x41, !P2 ;  /* 0x000000410000780c */ /* 0x040fe20005781670 */
[----:B------:R-:W-:Y:S01]  /*12df0*/  BSSY B1, `(.L_x_94) ;  /* 0x000000a000017945 */ /* 0x000fe20003800000 */
[----:B------:R-:W-:Y:S02]  /*12e00*/  ISETP.LT.OR P5, PT, R0, 0x42, !P2 ;  /* 0x000000420000780c */ /* 0x000fe400057a1670 */
[----:B------:R-:W-:Y:S01]  /*12e10*/  @!P0 IADD3 R218, P6, R6, UR44, RZ ;  /* 0x0000002c06da8c10 */ /* 0x000fe2000ffde0ff */
[----:B--2---:R-:W-:-:S05]  /*12e20*/  @!P3 IMAD R3, R3, R17, R2 ;  /* 0x000000110303b224 */ /* 0x004fca00078e0202 */
[----:B------:R1:W-:Y:S01]  /*12e30*/  @!P3 STG.E.U8 desc[UR46][R10.64+0x39], R3 ;  /* 0x000039030a00b986 */ /* 0x0003e2000c10112e */
[----:B------:R-:W-:Y:S02]  /*12e40*/  ISETP.LT.OR P3, PT, R0, 0x42, !P1 ;  /* 0x000000420000780c */ /* 0x000fe40004f61670 */
[----:B------:R-:W-:Y:S11]  /*12e50*/  @P4 BRA `(.L_x_95) ;  /* 0x00000000000c4947 */ /* 0x000ff60003800000 */
[----:B------:R-:W2:Y:S02]  /*12e60*/  LDG.E.U8 R16, desc[UR46][R8.64+0x40] ;  /* 0x0000402e08107981 */ /* 0x000ea4000c1e1100 */
[----:B--2---:R-:W-:-:S05]  /*12e70*/  PRMT R2, R16, 0x8880, RZ ;  /* 0x0000888010027816 */ /* 0x004fca00000000ff */
[----:B------:R-:W-:-:S07]  /*12e80*/  IMAD R2, R2, R18, RZ ;  /* 0x0000001202027224 */ /* 0x000fce00078e02ff */
.L_x_95:
[----:B------:R-:W-:Y:S05]  /*12e90*/  BSYNC B1 ;  /* 0x0000000000017941 */ /* 0x000fea0003800000 */
.L_x_94:
        /* <DEDUP_REMOVED lines=8> */
.L_x_97:
[----:B------:R-:W-:Y:S05]  /*12f20*/  BSYNC B1 ;  /* 0x0000000000017941 */ /* 0x000fea0003800000 */
.L_x_96:
[----:B-1----:R-:W2:Y:S01]  /*12f30*/  LDL.LU R3, [R1+0x204] ;  /* 0x0002040001037983 */ /* 0x002ea20000300800 */
[----:B------:R-:W-:Y:S01]  /*12f40*/  BSSY B1, `(.L_x_98) ;  /* 0x0000008000017945 */ /* 0x000fe20003800000 */
[----:B------:R-:W-:Y:S01]  /*12f50*/  @!P0 IADD3.X R219, R7, UR43, RZ, P6, !PT ;  /* 0x0000002b07db8c10 */ /* 0x000fe2000b7fe4ff */
[----:B--2---:R-:W-:-:S05]  /*12f60*/  @!P5 IMAD R3, R3, R17, R2 ;  /* 0x000000110303d224 */ /* 0x004fca00078e0202 */
[----:B------:R1:W-:Y:S01]  /*12f70*/  @!P5 STG.E.U8 desc[UR46][R6.64+0x41], R3 ;  /* 0x000041030600d986 */ /* 0x0003e2000c10112e */
[----:B------:R-:W-:Y:S05]  /*12f80*/  @P0 BRA `(.L_x_99) ;  /* 0x00000000000c0947 */ /* 0x000fea0003800000 */
[----:B------:R-:W2:Y:S02]  /*12f90*/  LDG.E.U8 R16, desc[UR46][R4.64+0x40] ;  /* 0x0000402e04107981 */ /* 0x000ea4000c1e1100 */
[----:B--2---:R-:W-:-:S05]  /*12fa0*/  PRMT R2, R16, 0x8880, RZ ;  /* 0x0000888010027816 */ /* 0x004fca00000000ff */
[----:B------:R-:W-:-:S07]  /*12fb0*/  IMAD R2, R2, R18, RZ ;  /* 0x0000001202027224 */ /* 0x000fce00078e02ff */
.L_x_99:
[----:B------:R-:W-:Y:S05]  /*12fc0*/  BSYNC B1 ;  /* 0x0000000000017941 */ /* 0x000fea0003800000 */
.L_x_98:
[----:B-1----:R-:W2:Y:S01]  /*12fd0*/  LDL.LU R3, [R1+0x208] ;  /* 0x0002080001037983 */ /* 0x002ea20000300800 */
[----:B------:R-:W-:Y:S01]  /*12fe0*/  @!P3 IADD3 R10, P5, R6, UR44, RZ ;  /* 0x0000002c060abc10 */ /* 0x000fe2000ffbe0ff */
[----:B------:R-:W-:Y:S01]  /*12ff0*/  BSSY B1, `(.L_x_100) ;  /* 0x000000c000017945 */ /* 0x000fe20003800000 */
[C---:B------:R-:W-:Y:S02]  /*13000*/  ISETP.LT.OR P6, PT, R0.reuse, 0x49, !P2 ;  /* 0x000000490000780c */ /* 0x040fe400057c1670 */
[----:B------:R-:W-:Y:S02]  /*13010*/  @!P3 IADD3.X R11, R7, UR43, RZ, P5, !PT ;  /* 0x0000002b070bbc10 */ /* 0x000fe4000affe4ff */
        /* <DEDUP_REMOVED lines=9> */
.L_x_101:
[----:B------:R-:W-:Y:S05]  /*130b0*/  BSYNC B1 ;  /* 0x0000000000017941 */ /* 0x000fea0003800000 */
.L_x_100:
        /* <DEDUP_REMOVED lines=8> */
.L_x_103:
[----:B------:R-:W-:Y:S05]  /*13140*/  BSYNC B1 ;  /* 0x0000000000017941 */ /* 0x000fea0003800000 */
.L_x_102:
        /* <DEDUP_REMOVED lines=8> */
.L_x_105:
[----:B------:R-:W-:Y:S05]  /*131d0*/  BSYNC B1 ;  /* 0x0000000000017941 */ /* 0x000fea0003800000 */
.L_x_104:
[----:B-1----:R-:W2:Y:S01]  /*131e0*/  LDL.LU R3, [R1+0x214] ;  /* 0x0002140001037983 */ /* 0x002ea20000300800 */
[----:B------:R-:W-:Y:S01]  /*131f0*/  BSSY B1, `(.L_x_106) ;  /* 0x000000b000017945 */ /* 0x000fe20003800000 */
[----:B------:R-:W-:Y:S02]  /*13200*/  ISETP.LT.OR P3, PT, R0, 0x51, !P1 ;  /* 0x000000510000780c */ /* 0x000fe40004f61670 */
[----:B------:R-:W-:Y:S01]  /*13210*/  @!P5 IADD3 R10, P6, R6, UR44, RZ ;  /* 0x0000002c060adc10 */ /* 0x000fe2000ffde0ff */
[----:B--2---:R-:W-:-:S05]  /*13220*/  @!P0 IMAD R3, R3, R17, R2 ;  /* 0x0000001103038224 */ /* 0x004fca00078e0202 */
[----:B------:R1:W-:Y:S01]  /*13230*/  @!P0 STG.E.U8 desc[UR46][R6.64+0x49], R3 ;  /* 0x0000490306008986 */ /* 0x0003e2000c10112e */
[----:B------:R-:W-:-:S04]  /*13240*/  @!P4 IADD3 R218, P0, R6, UR44, RZ ;  /* 0x0000002c06dacc10 */ /* 0x000fc8000ff1e0ff */
[----:B------:R-:W-:Y:S01]  /*13250*/  @!P4 IADD3.X R219, R7, UR43, RZ, P0, !PT ;  /* 0x0000002b07dbcc10 */ /* 0x000fe200087fe4ff */
[----:B------:R-:W-:Y:S08]  /*13260*/  @P4 BRA `(.L_x_107) ;  /* 0x00000000000c4947 */ /* 0x000ff00003800000 */
[----:B------:R-:W2:Y:S02]  /*13270*/  LDG.E.U8 R16, desc[UR46][R4.64+0x48] ;  /* 0x0000482e04107981 */ /* 0x000ea4000c1e1100 */
[----:B--2---:R-:W-:-:S05]  /*13280*/  PRMT R2, R16, 0x8880, RZ ;  /* 0x0000888010027816 */ /* 0x004fca00000000ff */
[----:B------:R-:W-:-:S07]  /*13290*/  IMAD R2, R2, R18, RZ ;  /* 0x0000001202027224 */ /* 0x000fce00078e02ff */
.L_x_107:
[----:B------:R-:W-:Y:S05]  /*132a0*/  BSYNC B1 ;  /* 0x0000000000017941 */ /* 0x000fea0003800000 */
.L_x_106:
        /* <DEDUP_REMOVED lines=9> */
.L_x_109:
[----:B------:R-:W-:Y:S05]  /*13340*/  BSYNC B1 ;  /* 0x0000000000017941 */ /* 0x000fea0003800000 */
.L_x_108:
        /* <DEDUP_REMOVED lines=12> */
.L_x_111:
[----:B------:R-:W-:Y:S05]  /*13410*/  BSYNC B1 ;  /* 0x0000000000017941 */ /* 0x000fea0003800000 */
.L_x_110:
        /* <DEDUP_REMOVED lines=8> */
.L_x_113:
[----:B------:R-:W-:Y:S05]  /*134a0*/  BSYNC B1 ;  /* 0x0000000000017941 */ /* 0x000fea0003800000 */
.L_x_112:
        /* <DEDUP_REMOVED lines=9> */
.L_x_115:
[----:B------:R-:W-:Y:S05]  /*13540*/  BSYNC B1 ;  /* 0x0000000000017941 */ /* 0x000fea0003800000 */
.L_x_114:
        /* <DEDUP_REMOVED lines=14> */
.L_x_117:
[----:B------:R-:W-:Y:S05]  /*13630*/  BSYNC B1 ;  /* 0x0000000000017941 */ /* 0x000fea0003800000 */
.L_x_116:
        /* <DEDUP_REMOVED lines=8> */
.L_x_119:
[----:B------:R-:W-:Y:S05]  /*136c0*/  BSYNC B1 ;  /* 0x0000000000017941 */ /* 0x000fea0003800000 */
.L_x_118:
        /* <DEDUP_REMOVED lines=8> */
.L_x_121:
[----:B------:R-:W-:Y:S05]  /*13750*/  BSYNC B1 ;  /* 0x0000000000017941 */ /* 0x000fea0003800000 */
.L_x_120:
        /* <DEDUP_REMOVED lines=12> */
.L_x_123:
[----:B------:R-:W-:Y:S05]  /*13820*/  BSYNC B1 ;  /* 0x0000000000017941 */ /* 0x000fea0003800000 */
.L_x_122:
        /* <DEDUP_REMOVED lines=9> */
.L_x_125:
[----:B------:R-:W-:Y:S05]  /*138c0*/  BSYNC B1 ;  /* 0x0000000000017941 */ /* 0x000fea0003800000 */
.L_x_124:
        /* <DEDUP_REMOVED lines=12> */
.L_x_127:
[----:B------:R-:W-:Y:S05]  /*13990*/  BSYNC B1 ;  /* 0x0000000000017941 */ /* 0x000fea0003800000 */
.L_x_126:
        /* <DEDUP_REMOVED lines=8> */
.L_x_129:
[----:B------:R-:W-:Y:S05]  /*13a20*/  BSYNC B1 ;  /* 0x0000000000017941 */ /* 0x000fea0003800000 */
.L_x_128:
        /* <DEDUP_REMOVED lines=9> */
.L_x_131:
[----:B------:R-:W-:Y:S05]  /*13ac0*/  BSYNC B1 ;  /* 0x0000000000017941 */ /* 0x000fea0003800000 */
.L_x_130:
        /* <DEDUP_REMOVED lines=14> */
.L_x_133:
[----:B------:R-:W-:Y:S05]  /*13bb0*/  BSYNC B1 ;  /* 0x0000000000017941 */ /* 0x000fea0003800000 */
.L_x_132:
        /* <DEDUP_REMOVED lines=8> */
.L_x_135:
[----:B------:R-:W-:Y:S05]  /*13c40*/  BSYNC B1 ;  /* 0x0000000000017941 */ /* 0x000fea0003800000 */
.L_x_134:
        /* <DEDUP_REMOVED lines=8> */
.L_x_137:
[----:B------:R-:W-:Y:S05]  /*13cd0*/  BSYNC B1 ;  /* 0x0000000000017941 */ /* 0x000fea0003800000 */
.L_x_136:
        /* <DEDUP_REMOVED lines=12> */
.L_x_139:
[----:B------:R-:W-:Y:S05]  /*13da0*/  BSYNC B1 ;  /* 0x0000000000017941 */ /* 0x000fea0003800000 */
.L_x_138:
        /* <DEDUP_REMOVED lines=9> */
.L_x_141:
[----:B------:R-:W-:Y:S05]  /*13e40*/  BSYNC B1 ;  /* 0x0000000000017941 */ /* 0x000fea0003800000 */
.L_x_140:
        /* <DEDUP_REMOVED lines=12> */
.L_x_143:
[----:B------:R-:W-:Y:S05]  /*13f10*/  BSYNC B1 ;  /* 0x0000000000017941 */ /* 0x000fea0003800000 */
.L_x_142:
        /* <DEDUP_REMOVED lines=8> */
.L_x_145:
[----:B------:R-:W-:Y:S05]  /*13fa0*/  BSYNC B1 ;  /* 0x0000000000017941 */ /* 0x000fea0003800000 */
.L_x_144:
        /* <DEDUP_REMOVED lines=9> */
.L_x_147:
[----:B------:R-:W-:Y:S05]  /*14040*/  BSYNC B1 ;  /* 0x0000000000017941 */ /* 0x000fea0003800000 */
.L_x_146:
        /* <DEDUP_REMOVED lines=14> */
.L_x_149:
[----:B------:R-:W-:Y:S05]  /*14130*/  BSYNC B1 ;  /* 0x0000000000017941 */ /* 0x000fea0003800000 */
.L_x_148:
        /* <DEDUP_REMOVED lines=8> */
.L_x_151:
[----:B------:R-:W-:Y:S05]  /*141c0*/  BSYNC B1 ;  /* 0x0000000000017941 */ /* 0x000fea0003800000 */
.L_x_150:
        /* <DEDUP_REMOVED lines=8> */
.L_x_153:
[----:B------:R-:W-:Y:S05]  /*14250*/  BSYNC B1 ;  /* 0x0000000000017941 */ /* 0x000fea0003800000 */
.L_x_152:
        /* <DEDUP_REMOVED lines=12> */
.L_x_155:
[----:B------:R-:W-:Y:S05]  /*14320*/  BSYNC B1 ;  /* 0x0000000000017941 */ /* 0x000fea0003800000 */
.L_x_154:
        /* <DEDUP_REMOVED lines=9> */
.L_x_157:
[----:B------:R-:W-:Y:S05]  /*143c0*/  BSYNC B1 ;  /* 0x0000000000017941 */ /* 0x000fea0003800000 */
.L_x_156:
        /* <DEDUP_REMOVED lines=12> */
.L_x_159:
[----:B------:R-:W-:Y:S05]  /*14490*/  BSYNC B1 ;  /* 0x0000000000017941 */ /* 0x000fea0003800000 */
.L_x_158:
        /* <DEDUP_REMOVED lines=8> */
.L_x_161:
[----:B------:R-:W-:Y:S05]  /*14520*/  BSYNC B1 ;  /* 0x0000000000017941 */ /* 0x000fea0003800000 */
.L_x_160:
        /* <DEDUP_REMOVED lines=9> */
.L_x_163:
[----:B------:R-:W-:Y:S05]  /*145c0*/  BSYNC B1 ;  /* 0x0000000000017941 */ /* 0x000fea0003800000 */
.L_x_162:
        /* <DEDUP_REMOVED lines=14> */
.L_x_165:
[----:B------:R-:W-:Y:S05]  /*146b0*/  BSYNC B1 ;  /* 0x0000000000017941 */ /* 0x000fea0003800000 */
.L_x_164:
        /* <DEDUP_REMOVED lines=8> */
.L_x_167:
[----:B------:R-:W-:Y:S05]  /*14740*/  BSYNC B1 ;  /* 0x0000000000017941 */ /* 0x000fea0003800000 */
.L_x_166:
        /* <DEDUP_REMOVED lines=8> */
.L_x_169:
[----:B------:R-:W-:Y:S05]  /*147d0*/  BSYNC B1 ;  /* 0x0000000000017941 */ /* 0x000fea0003800000 */
.L_x_168:
        /* <DEDUP_REMOVED lines=12> */
.L_x_171:
[----:B------:R-:W-:Y:S05]  /*148a0*/  BSYNC B1 ;  /* 0x0000000000017941 */ /* 0x000fea0003800000 */
.L_x_170:
        /* <DEDUP_REMOVED lines=9> */
.L_x_173:
[----:B------:R-:W-:Y:S05]  /*14940*/  BSYNC B1 ;  /* 0x0000000000017941 */ /* 0x000fea0003800000 */
.L_x_172:
        /* <DEDUP_REMOVED lines=12> */
.L_x_175:
[----:B------:R-:W-:Y:S05]  /*14a10*/  BSYNC B1 ;  /* 0x0000000000017941 */ /* 0x000fea0003800000 */
.L_x_174:
        /* <DEDUP_REMOVED lines=8> */
.L_x_177:
[----:B------:R-:W-:Y:S05]  /*14aa0*/  BSYNC B1 ;  /* 0x0000000000017941 */ /* 0x000fea0003800000 */
.L_x_176:
        /* <DEDUP_REMOVED lines=9> */
.L_x_179:
[----:B------:R-:W-:Y:S05]  /*14b40*/  BSYNC B1 ;  /* 0x0000000000017941 */ /* 0x000fea0003800000 */
.L_x_178:
        /* <DEDUP_REMOVED lines=14> */
.L_x_181:
[----:B------:R-:W-:Y:S05]  /*14c30*/  BSYNC B1 ;  /* 0x0000000000017941 */ /* 0x000fea0003800000 */
.L_x_180:
        /* <DEDUP_REMOVED lines=8> */
.L_x_183:
[----:B------:R-:W-:Y:S05]  /*14cc0*/  BSYNC B1 ;  /* 0x0000000000017941 */ /* 0x000fea0003800000 */
.L_x_182:
        /* <DEDUP_REMOVED lines=8> */
.L_x_185:
[----:B------:R-:W-:Y:S05]  /*14d50*/  BSYNC B1 ;  /* 0x0000000000017941 */ /* 0x000fea0003800000 */
.L_x_184:
        /* <DEDUP_REMOVED lines=12> */
.L_x_187:
[----:B------:R-:W-:Y:S05]  /*14e20*/  BSYNC B1 ;  /* 0x0000000000017941 */ /* 0x000fea0003800000 */
.L_x_186:
        /* <DEDUP_REMOVED lines=9> */
.L_x_189:
[----:B------:R-:W-:Y:S05]  /*14ec0*/  BSYNC B1 ;  /* 0x0000000000017941 */ /* 0x000fea0003800000 */
.L_x_188:
        /* <DEDUP_REMOVED lines=12> */
.L_x_191:
[----:B------:R-:W-:Y:S05]  /*14f90*/  BSYNC B1 ;  /* 0x0000000000017941 */ /* 0x000fea0003800000 */
.L_x_190:
        /* <DEDUP_REMOVED lines=8> */
.L_x_193:
[----:B------:R-:W-:Y:S05]  /*15020*/  BSYNC B1 ;  /* 0x0000000000017941 */ /* 0x000fea0003800000 */
.L_x_192:
        /* <DEDUP_REMOVED lines=9> */
.L_x_195:
[----:B------:R-:W-:Y:S05]  /*150c0*/  BSYNC B1 ;  /* 0x0000000000017941 */ /* 0x000fea0003800000 */
.L_x_194:
        /* <DEDUP_REMOVED lines=14> */
.L_x_197:
[----:B------:R-:W-:Y:S05]  /*151b0*/  BSYNC B1 ;  /* 0x0000000000017941 */ /* 0x000fea0003800000 */
.L_x_196:
        /* <DEDUP_REMOVED lines=8> */
.L_x_199:
[----:B------:R-:W-:Y:S05]  /*15240*/  BSYNC B1 ;  /* 0x0000000000017941 */ /* 0x000fea0003800000 */
.L_x_198:
        /* <DEDUP_REMOVED lines=8> */
.L_x_201:
[----:B------:R-:W-:Y:S05]  /*152d0*/  BSYNC B1 ;  /* 0x0000000000017941 */ /* 0x000fea0003800000 */
.L_x_200:
[----:B-1----:R-:W2:Y:S01]  /*152e0*/  LDL.LU R3, [R1+0x2d4] ;  /* 0x0002d40001037983 */ /* 0x002ea20000300800 */
[----:B------:R-:W-:Y:S01]  /*152f0*/  @!P0 IADD3 R218, P6, R6, UR44, RZ ;  /* 0x0000002c06da8c10 */ /* 0x000fe2000ffde0ff */
[----:B------:R-:W-:Y:S01]  /*15300*/  BSSY B1, `(.L_x_202) ;  /* 0x000000b000017945 */ /* 0x000fe20003800000 */
[----:B------:R-:W-:Y:S02]  /*15310*/  ISETP.LT.OR P5, PT, R0, 0xb1, !P1 ;  /* 0x000000b10000780c */ /* 0x000fe40004fa1670 */
[----:B------:R-:W-:Y:S02]  /*15320*/  @!P0 IADD3.X R219, R7, UR43, RZ, P6, !PT ;  /* 0x0000002b07db8c10 */ /* 0x000fe4000b7fe4ff */
[----:B------:R-:W-:Y:S01]  /*15330*/  @!P4 IADD3 R10, P6, R6, UR44, RZ ;  /* 0x0000002c060acc10 */ /* 0x000fe2000ffde0ff */
[----:B--2---:R-:W-:-:S05]  /*15340*/  @!P3 IMAD R3, R3, R17, R2 ;  /* 0x000000110303b224 */ /* 0x004fca00078e0202 */
[----:B------:R1:W-:Y:S01]  /*15350*/  @!P3 STG.E.U8 desc[UR46][R6.64+0xa9], R3 ;  /* 0x0000a9030600b986 */ /* 0x0003e2000c10112e */
[----:B------:R-:W-:Y:S01]  /*15360*/  ISETP.LT.OR P3, PT, R0, 0xb1, !P2 ;  /* 0x000000b10000780c */ /* 0x000fe20005761670 */
[----:B------:R-:W-:-:S12]  /*15370*/  @P0 BRA `(.L_x_203) ;  /* 0x00000000000c0947 */ /* 0x000fd80003800000 */
[----:B------:R-:W2:Y:S02]  /*15380*/  LDG.E.U8 R16, desc[UR46][R4.64+0xa8] ;  /* 0x0000a82e04107981 */ /* 0x000ea4000c1e1100 */
[----:B--2---:R-:W-:-:S05]  /*15390*/  PRMT R2, R16, 0x8880, RZ ;  /* 0x0000888010027816 */ /* 0x004fca00000000ff */
[----:B------:R-:W-:-:S07]  /*153a0*/  IMAD R2, R2, R18, RZ ;  /* 0x0000001202027224 */ /* 0x000fce00078e02ff */
.L_x_203:
[----:B------:R-:W-:Y:S05]  /*153b0*/  BSYNC B1 ;  /* 0x0000000000017941 */ /* 0x000fea0003800000 */
.L_x_202:
        /* <DEDUP_REMOVED lines=9> */
.L_x_205:
[----:B------:R-:W-:Y:S05]  /*15450*/  BSYNC B1 ;  /* 0x0000000000017941 */ /* 0x000fea0003800000 */
.L_x_204:
        /* <DEDUP_REMOVED lines=8> */
.L_x_207:
[----:B------:R-:W-:Y:S05]  /*154e0*/  BSYNC B1 ;  /* 0x0000000000017941 */ /* 0x000fea0003800000 */
.L_x_206:
[----:B-1----:R-:W2:Y:S01]  /*154f0*/  LDL.LU R3, [R1+0x2e0] ;  /* 0x0002e00001037983 */ /* 0x002ea20000300800 */
[----:B------:R-:W-:Y:S01]  /*15500*/  BSSY B1, `(.L_x_208) ;  /* 0x000000b000017945 */ /* 0x000fe20003800000 */
[----:B------:R-:W-:Y:S02]  /*15510*/  ISETP.GE.AND P0, PT, R19, 0x81, PT ;  /* 0x000000811300780c */ /* 0x000fe40003f06270 */
[----:B------:R-:W-:Y:S02]  /*15520*/  ISETP.LT.OR P4, PT, R0, 0xb2, !P1 ;  /* 0x000000b20000780c */ /* 0x000fe40004f81670 */
[----:B------:R-:W-:Y:S01]  /*15530*/  @!P5 IADD3 R10, P6, R6, UR44, RZ ;  /* 0x0000002c060adc10 */ /* 0x000fe2000ffde0ff */
[----:B--2---:R-:W-:-:S05]  /*15540*/  @!P3 IMAD R3, R3, R17, R2 ;  /* 0x000000110303b224 */ /* 0x004fca00078e0202 */
[----:B------:R1:W-:Y:S01]  /*15550*/  @!P3 STG.E.U8 desc[UR46][R6.64+0xb0], R3 ;  /* 0x0000b0030600b986 */ /* 0x0003e2000c10112e */
[----:B------:R-:W-:-:S13]  /*15560*/  ISETP.LT.OR P3, PT, R0, 0xb2, !P2 ;  /* 0x000000b20000780c */ /* 0x000fda0005761670 */
[----:B-1----:R-:W-:Y:S05]  /*15570*/  @P3 BRA `(.L_x_209) ;  /* 0x00000000000c3947 */ /* 0x002fea0003800000 */
[----:B------:R-:W2:Y:S02]  /*15580*/  LDG.E.U8 R16, desc[UR46][R8.64+0xb1] ;  /* 0x0000b12e08107981 */ /* 0x000ea4000c1e1100 */
[----:B--2---:R-:W-:-:S05]  /*15590*/  PRMT R2, R16, 0x8880, RZ ;  /* 0x0000888010027816 */ /* 0x004fca00000000ff */
[----:B------:R-:W-:-:S07]  /*155a0*/  IMAD R2, R2, R18, RZ ;  /* 0x0000001202027224 */ /* 0x000fce00078e02ff */
.L_x_209:
[----:B------:R-:W-:Y:S05]  /*155b0*/  BSYNC B1 ;  /* 0x0000000000017941 */ /* 0x000fea0003800000 */
.L_x_208:
[----:B------:R-:W2:Y:S01]  /*155c0*/  LDL.LU R3, [R1+0x2e4] ;  /* 0x0002e40001037983 */ /* 0x000ea20000300800 */
        /* <DEDUP_REMOVED lines=8> */
.L_x_211:
[----:B------:R-:W-:Y:S05]  /*15650*/  BSYNC B1 ;  /* 0x0000000000017941 */ /* 0x000fea0003800000 */
.L_x_210:
[----:B-1----:R-:W2:Y:S01]  /*15660*/  LDL.LU R3, [R1+0x2e8] ;  /* 0x0002e80001037983 */ /* 0x002ea20000300800 */
[----:B------:R-:W-:Y:S01]  /*15670*/  BSSY B1, `(.L_x_212) ;  /* 0x000000c000017945 */ /* 0x000fe20003800000 */
[C---:B------:R-:W-:Y:S02]  /*15680*/  ISETP.LT.OR P3, PT, R0.reuse, 0xb9, !P2 ;  /* 0x000000b90000780c */ /* 0x040fe40005761670 */
[C---:B------:R-:W-:Y:S02]  /*15690*/  ISETP.LT.OR P2, PT, R0.reuse, 0xba, !P2 ;  /* 0x000000ba0000780c */ /* 0x040fe40005741670 */
[----:B------:R-:W-:Y:S01]  /*156a0*/  ISETP.LT.OR P6, PT, R0, 0xb9, !P1 ;  /* 0x000000b90000780c */ /* 0x000fe20004fc1670 */
[----:B--2---:R-:W-:-:S05]  /*156b0*/  @!P5 IMAD R3, R3, R17, R2 ;  /* 0x000000110303d224 */ /* 0x004fca00078e0202 */
[----:B------:R1:W-:Y:S02]  /*156c0*/  @!P5 STG.E.U8 desc[UR46][R10.64+0xb0], R3 ;  /* 0x0000b0030a00d986 */ /* 0x0003e4000c10112e */
[----:B-1----:R-:W-:-:S04]  /*156d0*/  @!P4 IADD3 R10, P5, R6, UR44, RZ ;  /* 0x0000002c060acc10 */ /* 0x002fc8000ffbe0ff */
[----:B------:R-:W-:Y:S01]  /*156e0*/  @!P4 IADD3.X R11, R7, UR43, RZ, P5, !PT ;  /* 0x0000002b070bcc10 */ /* 0x000fe2000affe4ff */
[----:B------:R-:W-:Y:S08]  /*156f0*/  @P4 BRA `(.L_x_213) ;  /* 0x00000000000c4947 */ /* 0x000ff00003800000 */
[----:B------:R-:W2:Y:S02]  /*15700*/  LDG.E.U8 R16, desc[UR46][R4.64+0xb1] ;  /* 0x0000b12e04107981 */ /* 0x000ea4000c1e1100 */
[----:B--2---:R-:W-:-:S05]  /*15710*/  PRMT R2, R16, 0x8880, RZ ;  /* 0x0000888010027816 */ /* 0x004fca00000000ff */
[----:B------:R-:W-:-:S07]  /*15720*/  IMAD R2, R2, R18, RZ ;  /* 0x0000001202027224 */ /* 0x000fce00078e02ff */
.L_x_213:
[----:B------:R-:W-:Y:S05]  /*15730*/  BSYNC B1 ;  /* 0x0000000000017941 */ /* 0x000fea0003800000 */
.L_x_212:
[----:B------:R-:W2:Y:S01]  /*15740*/  LDL.LU R3, [R1+0x2ec] ;  /* 0x0002ec0001037983 */ /* 0x000ea20000300800 */
[----:B------:R-:W-:Y:S01]  /*15750*/  BSSY B1, `(.L_x_214) ;  /* 0x0000007000017945 */ /* 0x000fe20003800000 */
[----:B--2---:R-:W-:-:S05]  /*15760*/  @!P4 IMAD R3, R3, R17, R2 ;  /* 0x000000110303c224 */ /* 0x004fca00078e0202 */
[----:B------:R1:W-:Y:S01]  /*15770*/  @!P4 STG.E.U8 desc[UR46][R10.64+0xb1], R3 ;  /* 0x0000b1030a00c986 */ /* 0x0003e2000c10112e */
[----:B------:R-:W-:Y:S05]  /*15780*/  @P3 BRA `(.L_x_215) ;  /* 0x00000000000c3947 */ /* 0x000fea0003800000 */
[----:B------:R-:W2:Y:S02]  /*15790*/  LDG.E.U8 R16, desc[UR46][R8.64+0xb8] ;  /* 0x0000b82e08107981 */ /* 0x000ea4000c1e1100 */
[----:B--2---:R-:W-:-:S05]  /*157a0*/  PRMT R2, R16, 0x8880, RZ ;  /* 0x0000888010027816 */ /* 0x004fca00000000ff */
[----:B------:R-:W-:-:S07]  /*157b0*/  IMAD R2, R2, R18, RZ ;  /* 0x0000001202027224 */ /* 0x000fce00078e02ff */
.L_x_215:
[----:B------:R-:W-:Y:S05]  /*157c0*/  BSYNC B1 ;  /* 0x0000000000017941 */ /* 0x000fea0003800000 */
.L_x_214:
        /* <DEDUP_REMOVED lines=8> */
.L_x_217:
[----:B------:R-:W-:Y:S05]  /*15850*/  BSYNC B1 ;  /* 0x0000000000017941 */ /* 0x000fea0003800000 */
.L_x_216:
[----:B------:R-:W2:Y:S01]  /*15860*/  LDL.LU R10, [R1+0x2f4] ;  /* 0x0002f400010a7983 */ /* 0x000ea20000300800 */
[----:B0-----:R-:W-:Y:S01]  /*15870*/  @!P6 IADD3 R8, P4, R6, UR44, RZ ;  /* 0x0000002c0608ec10 */ /* 0x001fe2000ff9e0ff */
[----:B------:R-:W-:Y:S01]  /*15880*/  BSSY B1, `(.L_x_218) ;  /* 0x000000a000017945 */ /* 0x000fe20003800000 */
[----:B-1----:R-:W-:Y:S02]  /*15890*/  IADD3 R3, P3, R222, 0x80, RZ ;  /* 0x00000080de037810 */ /* 0x002fe40007f7e0ff */
[----:B------:R-:W-:Y:S02]  /*158a0*/  ISETP.LT.OR P1, PT, R0, 0xba, !P1 ;  /* 0x000000ba0000780c */ /* 0x000fe40004f21670 */
[----:B------:R-:W-:Y:S01]  /*158b0*/  @!P6 IADD3.X R9, R7, UR43, RZ, P4, !PT ;  /* 0x0000002b0709ec10 */ /* 0x000fe2000a7fe4ff */
[----:B--2---:R-:W-:-:S05]  /*158c0*/  @!P2 IMAD R10, R10, R17, R2 ;  /* 0x000000110a0aa224 */ /* 0x004fca00078e0202 */
[----:B------:R0:W-:Y:S01]  /*158d0*/  @!P2 STG.E.U8 desc[UR46][R6.64+0xb9], R10 ;  /* 0x0000b90a0600a986 */ /* 0x0001e2000c10112e */
[----:B------:R-:W-:Y:S05]  /*158e0*/  @P6 BRA `(.L_x_219) ;  /* 0x00000000000c6947 */ /* 0x000fea0003800000 */
[----:B------:R-:W2:Y:S02]  /*158f0*/  LDG.E.U8 R16, desc[UR46][R4.64+0xb8] ;  /* 0x0000b82e04107981 */ /* 0x000ea4000c1e1100 */
[----:B--2---:R-:W-:-:S05]  /*15900*/  PRMT R2, R16, 0x8880, RZ ;  /* 0x0000888010027816 */ /* 0x004fca00000000ff */
[----:B------:R-:W-:-:S07]  /*15910*/  IMAD R2, R2, R18, RZ ;  /* 0x0000001202027224 */ /* 0x000fce00078e02ff */
.L_x_219:
[----:B------:R-:W-:Y:S05]  /*15920*/  BSYNC B1 ;  /* 0x0000000000017941 */ /* 0x000fea0003800000 */
.L_x_218:
[----:B0-----:R-:W2:Y:S01]  /*15930*/  LDL.LU R10, [R1+0x2f8] ;  /* 0x0002f800010a7983 */ /* 0x001ea20000300800 */
[----:B------:R-:W-:Y:S01]  /*15940*/  BSSY B1, `(.L_x_220) ;  /* 0x0000008000017945 */ /* 0x000fe20003800000 */
[----:B------:R-:W-:Y:S02]  /*15950*/  IMAD.X R218, RZ, RZ, UR7, P3 ;  /* 0x00000007ffda7e24 */ /* 0x000fe400098e06ff */
[----:B--2---:R-:W-:-:S05]  /*15960*/  @!P6 IMAD R10, R10, R17, R2 ;  /* 0x000000110a0ae224 */ /* 0x004fca00078e0202 */
[----:B------:R0:W-:Y:S01]  /*15970*/  @!P6 STG.E.U8 desc[UR46][R8.64+0xb8], R10 ;  /* 0x0000b80a0800e986 */ /* 0x0001e2000c10112e */
[----:B------:R-:W-:Y:S05]  /*15980*/  @P1 BRA `(.L_x_221) ;  /* 0x00000000000c1947 */ /* 0x000fea0003800000 */
[----:B------:R-:W2:Y:S02]  /*15990*/  LDG.E.U8 R16, desc[UR46][R4.64+0xb9] ;  /* 0x0000b92e04107981 */ /* 0x000ea4000c1e1100 */
[----:B--2---:R-:W-:-:S05]  /*159a0*/  PRMT R2, R16, 0x8880, RZ ;  /* 0x0000888010027816 */ /* 0x004fca00000000ff */
[----:B------:R-:W-:-:S07]  /*159b0*/  IMAD R2, R2, R18, RZ ;  /* 0x0000001202027224 */ /* 0x000fce00078e02ff */
.L_x_221:
[----:B------:R-:W-:Y:S05]  /*159c0*/  BSYNC B1 ;  /* 0x0000000000017941 */ /* 0x000fea0003800000 */
.L_x_220:
[----:B------:R-:W2:Y:S01]  /*159d0*/  LDL.LU R219, [R1+0x2fc] ;  /* 0x0002fc0001db7983 */ /* 0x000ea20000300800 */
[----:B------:R-:W-:Y:S01]  /*159e0*/  IMAD.WIDE.U32 R4, R3, R12, R20 ;  /* 0x0000000c03047225 */ /* 0x000fe200078e0014 */
[----:B0-----:R-:W-:Y:S01]  /*159f0*/  @!P1 IADD3 R8, P5, R6, UR44, RZ ;  /* 0x0000002c06089c10 */ /* 0x001fe2000ffbe0ff */
[----:B------:R-:W-:Y:S01]  /*15a00*/  BSSY B1, `(.L_x_222) ;  /* 0x0000012000017945 */ /* 0x000fe20003800000 */
[----:B------:R-:W-:Y:S01]  /*15a10*/  ISETP.LT.OR P4, PT, R0, 0x1, !P0 ;  /* 0x000000010000780c */ /* 0x000fe20004781670 */
[----:B------:R-:W-:Y:S01]  /*15a20*/  IMAD.U32 R9, RZ, RZ, UR12 ;  /* 0x0000000cff097e24 */ /* 0x000fe2000f8e00ff */
[----:B------:R-:W-:Y:S01]  /*15a30*/  IADD3 R10, P2, R4, R14, RZ ;  /* 0x0000000e040a7210 */ /* 0x000fe20007f5e0ff */
[----:B------:R-:W-:Y:S01]  /*15a40*/  IMAD R218, R218, R12, RZ ;  /* 0x0000000cdada7224 */ /* 0x000fe200078e02ff */
[----:B------:R-:W-:Y:S01]  /*15a50*/  MOV R220, UR13 ;  /* 0x0000000d00dc7c02 */ /* 0x000fe20008000f00 */
[----:B------:R-:W-:Y:S01]  /*15a60*/  IMAD.U32 R221, RZ, RZ, UR12 ;  /* 0x0000000cffdd7e24 */ /* 0x000fe2000f8e00ff */
[----:B------:R-:W-:Y:S01]  /*15a70*/  LEA R4, P3, R9, R6, 0x7 ;  /* 0x0000000609047211 */ /* 0x000fe200078638ff */
[----:B------:R-:W-:Y:S01]  /*15a80*/  IMAD R218, R3, R13, R218 ;  /* 0x0000000d03da7224 */ /* 0x000fe200078e02da */
[----:B------:R-:W-:-:S04]  /*15a90*/  @!P1 IADD3.X R9, R7, UR43, RZ, P5, !PT ;  /* 0x0000002b07099c10 */ /* 0x000fc8000affe4ff */
[----:B------:R-:W-:Y:S02]  /*15aa0*/  IADD3.X R11, R15, R5, R218, P2, !PT ;  /* 0x000000050f0b7210 */ /* 0x000fe400017fe4da */
[----:B------:R-:W-:Y:S01]  /*15ab0*/  LEA.HI.X R5, R221, R7, R220, 0x7, P3 ;  /* 0x00000007dd057211 */ /* 0x000fe200018f3cdc */
[----:B--2---:R-:W-:-:S05]  /*15ac0*/  @!P1 IMAD R219, R219, R17, R2 ;  /* 0x00000011dbdb9224 */ /* 0x004fca00078e0202 */
[----:B------:R0:W-:Y:S01]  /*15ad0*/  @!P1 STG.E.U8 desc[UR46][R8.64+0xb9], R219 ;  /* 0x0000b9db08009986 */ /* 0x0001e2000c10112e */
[----:B------:R-:W-:Y:S05]  /*15ae0*/  @P4 BRA `(.L_x_223) ;  /* 0x00000000000c4947 */ /* 0x000fea0003800000 */
[----:B------:R-:W2:Y:S02]  /*15af0*/  LDG.E.U8 R16, desc[UR46][R10.64] ;  /* 0x0000002e0a107981 */ /* 0x000ea4000c1e1100 */
[----:B--2---:R-:W-:-:S05]  /*15b00*/  PRMT R2, R16, 0x8880, RZ ;  /* 0x0000888010027816 */ /* 0x004fca00000000ff */
[----:B------:R-:W-:-:S07]  /*15b10*/  IMAD R2, R2, R18, RZ ;  /* 0x0000001202027224 */ /* 0x000fce00078e02ff */
.L_x_223:
[----:B------:R-:W-:Y:S05]  /*15b20*/  BSYNC B1 ;  /* 0x0000000000017941 */ /* 0x000fea0003800000 */
.L_x_222:
[----:B0-----:R-:W2:Y:S01]  /*15b30*/  LDL.LU R8, [R1] ;  /* 0x0000000001087983 */ /* 0x001ea20000300800 */
[----:B------:R-:W-:Y:S01]  /*15b40*/  ISETP.GE.AND P2, PT, R19, 0x89, PT ;  /* 0x000000891300780c */ /* 0x000fe20003f46270 */
[----:B------:R-:W-:Y:S03]  /*15b50*/  BSSY B1, `(.L_x_224) ;  /* 0x000000d000017945 */ /* 0x000fe60003800000 */
[C---:B------:R-:W-:Y:S02]  /*15b60*/  ISETP.LT.OR P1, PT, R0.reuse, 0x1, !P2 ;  /* 0x000000010000780c */ /* 0x040fe40005721670 */
[----:B------:R-:W-:Y:S01]  /*15b70*/  ISETP.LT.OR P3, PT, R0, 0x2, !P2 ;  /* 0x000000020000780c */ /* 0x000fe20005761670 */
[----:B--2---:R-:W-:Y:S02]  /*15b80*/  @!P4 IMAD R219, R8, R17, R2 ;  /* 0x0000001108dbc224 */ /* 0x004fe400078e0202 */
[----:B------:R-:W-:-:S03]  /*15b90*/  IMAD.WIDE.U32 R8, R3, R12, R216 ;  /* 0x0000000c03087225 */ /* 0x000fc600078e00d8 */
[----:B------:R0:W-:Y:S01]  /*15ba0*/  @!P4 STG.E.U8 desc[UR46][R4.64], R219 ;  /* 0x000000db0400c986 */ /* 0x0001e2000c10112e */
[----:B------:R-:W-:Y:S01]  /*15bb0*/  ISETP.LT.OR P4, PT, R0, 0x2, !P0 ;  /* 0x000000020000780c */ /* 0x000fe20004781670 */
[----:B------:R-:W-:Y:S01]  /*15bc0*/  IMAD.IADD R218, R218, 0x1, R9 ;  /* 0x00000001dada7824 */ /* 0x000fe200078e0209 */
[----:B------:R-:W-:-:S11]  /*15bd0*/  IADD3 R8, P5, P6, R22, R14, R8 ;  /* 0x0000000e16087210 */ /* 0x000fd60007ebe008 */
[----:B0-----:R-:W-:Y:S05]  /*15be0*/  @P4 BRA `(.L_x_225) ;  /* 0x00000000000c4947 */ /* 0x001fea0003800000 */
[----:B------:R-:W2:Y:S02]  /*15bf0*/  LDG.E.U8 R16, desc[UR46][R10.64+0x1] ;  /* 0x0000012e0a107981 */ /* 0x000ea4000c1e1100 */
[----:B--2---:R-:W-:-:S05]  /*15c00*/  PRMT R2, R16, 0x8880, RZ ;  /* 0x0000888010027816 */ /* 0x004fca00000000ff */
[----:B------:R-:W-:-:S07]  /*15c10*/  IMAD R2, R2, R18, RZ ;  /* 0x0000001202027224 */ /* 0x000fce00078e02ff */
.L_x_225:
[----:B------:R-:W-:Y:S05]  /*15c20*/  BSYNC B1 ;  /* 0x0000000000017941 */ /* 0x000fea0003800000 */
.L_x_224:
[----:B------:R-:W2:Y:S01]  /*15c30*/  LDL.LU R3, [R1+0x4] ;  /* 0x0000040001037983 */ /* 0x000ea20000300800 */
[----:B------:R-:W-:Y:S01]  /*15c40*/  IADD3.X R9, R21, R15, R218, P5, P6 ;  /* 0x0000000f15097210 */ /* 0x000fe20002fec4da */
[----:B------:R-:W-:Y:S01]  /*15c50*/  BSSY B1, `(.L_x_226) ;  /* 0x0000009000017945 */ /* 0x000fe20003800000 */
[----:B------:R-:W-:-:S04]  /*15c60*/  @!P1 IADD3 R220, P5, R4, UR44, RZ ;  /* 0x0000002c04dc9c10 */ /* 0x000fc8000ffbe0ff */
[----:B------:R-:W-:Y:S01]  /*15c70*/  @!P1 IADD3.X R221, R5, UR43, RZ, P5, !PT ;  /* 0x0000002b05dd9c10 */ /* 0x000fe2000affe4ff */
[----:B--2---:R-:W-:-:S05]  /*15c80*/  @!P4 IMAD R3, R3, R17, R2 ;  /* 0x000000110303c224 */ /* 0x004fca00078e0202 */
[----:B------:R0:W-:Y:S01]  /*15c90*/  @!P4 STG.E.U8 desc[UR46][R4.64+0x1], R3 ;  /* 0x000001030400c986 */ /* 0x0001e2000c10112e */
[----:B------:R-:W-:Y:S05]  /*15ca0*/  @P1 BRA `(.L_x_227) ;  /* 0x00000000000c1947 */ /* 0x000fea0003800000 */
[----:B------:R-:W2:Y:S02]  /*15cb0*/  LDG.E.U8 R16, desc[UR46][R8.64] ;  /* 0x0000002e08107981 */ /* 0x000ea4000c1e1100 */
[----:B--2---:R-:W-:-:S05]  /*15cc0*/  PRMT R2, R16, 0x8880, RZ ;  /* 0x0000888010027816 */ /* 0x004fca00000000ff */
[----:B------:R-:W-:-:S07]  /*15cd0*/  IMAD R2, R2, R18, RZ ;  /* 0x0000001202027224 */ /* 0x000fce00078e02ff */
.L_x_227:
[----:B------:R-:W-:Y:S05]  /*15ce0*/  BSYNC B1 ;  /* 0x0000000000017941 */ /* 0x000fea0003800000 */
.L_x_226:
[----:B0-----:R-:W2:Y:S01]  /*15cf0*/  LDL.LU R3, [R1+0x8] ;  /* 0x0000080001037983 */ /* 0x001ea20000300800 */
        /* <DEDUP_REMOVED lines=13> */
.L_x_229:
[----:B------:R-:W-:Y:S05]  /*15dd0*/  BSYNC B1 ;  /* 0x0000000000017941 */ /* 0x000fea0003800000 */
.L_x_228:
[----:B0-----:R-:W2:Y:S01]  /*15de0*/  LDL.LU R3, [R1+0xc] ;  /* 0x00000c0001037983 */ /* 0x001ea20000300800 */
[----:B------:R-:W-:Y:S01]  /*15df0*/  BSSY B1, `(.L_x_230) ;  /* 0x0000007000017945 */ /* 0x000fe20003800000 */
[----:B--2---:R-:W-:-:S05]  /*15e00*/  @!P3 IMAD R3, R3, R17, R2 ;  /* 0x000000110303b224 */ /* 0x004fca00078e0202 */
[----:B------:R0:W-:Y:S01]  /*15e10*/  @!P3 STG.E.U8 desc[UR46][R218.64+0x1], R3 ;  /* 0x00000103da00b986 */ /* 0x0001e2000c10112e */
[----:B------:R-:W-:Y:S05]  /*15e20*/  @P6 BRA `(.L_x_231) ;  /* 0x00000000000c6947 */ /* 0x000fea0003800000 */
[----:B------:R-:W2:Y:S02]  /*15e30*/  LDG.E.U8 R16, desc[UR46][R10.64+0x8] ;  /* 0x0000082e0a107981 */ /* 0x000ea4000c1e1100 */
[----:B--2---:R-:W-:-:S05]  /*15e40*/  PRMT R2, R16, 0x8880, RZ ;  /* 0x0000888010027816 */ /* 0x004fca00000000ff */
[----:B------:R-:W-:-:S07]  /*15e50*/  IMAD R2, R2, R18, RZ ;  /* 0x0000001202027224 */ /* 0x000fce00078e02ff */
.L_x_231:
[----:B------:R-:W-:Y:S05]  /*15e60*/  BSYNC B1 ;  /* 0x0000000000017941 */ /* 0x000fea0003800000 */
.L_x_230:
        /* <DEDUP_REMOVED lines=8> */
.L_x_233:
[----:B------:R-:W-:Y:S05]  /*15ef0*/  BSYNC B1 ;  /* 0x0000000000017941 */ /* 0x000fea0003800000 */
.L_x_232:
[----:B0-----:R-:W2:Y:S01]  /*15f00*/  LDL.LU R3, [R1+0x14] ;  /* 0x0000140001037983 */ /* 0x001ea20000300800 */
        /* <DEDUP_REMOVED lines=11> */
.L_x_235:
[----:B------:R-:W-:Y:S05]  /*15fc0*/  BSYNC B1 ;  /* 0x0000000000017941 */ /* 0x000fea0003800000 */
.L_x_234:
[----:B0-----:R-:W2:Y:S01]  /*15fd0*/  LDL.LU R3, [R1+0x18] ;  /* 0x0000180001037983 */ /* 0x001ea20000300800 */
        /* <DEDUP_REMOVED lines=8> */
.L_x_237:
[----:B------:R-:W-:Y:S05]  /*16060*/  BSYNC B1 ;  /* 0x0000000000017941 */ /* 0x000fea0003800000 */
.L_x_236:
[----:B0-----:R-:W2:Y:S01]  /*16070*/  LDL.LU R3, [R1+0x1c] ;  /* 0x00001c0001037983 */ /* 0x001ea20000300800 */
        /* <DEDUP_REMOVED lines=11> */
.L_x_239:
[----:B------:R-:W-:Y:S05]  /*16130*/  BSYNC B1 ;  /* 0x0000000000017941 */ /* 0x000fea0003800000 */
.L_x_238:
        /* <DEDUP_REMOVED lines=8> */
.L_x_241:
[----:B------:R-:W-:Y:S05]  /*161c0*/  BSYNC B1 ;  /* 0x0000000000017941 */ /* 0x000fea0003800000 */
.L_x_240:
        /* <DEDUP_REMOVED lines=9> */
.L_x_243:
[----:B------:R-:W-:Y:S05]  /*16260*/  BSYNC B1 ;  /* 0x0000000000017941 */ /* 0x000fea0003800000 */
.L_x_242:
        /* <DEDUP_REMOVED lines=14> */
.L_x_245:
[----:B------:R-:W-:Y:S05]  /*16350*/  BSYNC B1 ;  /* 0x0000000000017941 */ /* 0x000fea0003800000 */
.L_x_244:
        /* <DEDUP_REMOVED lines=8> */
.L_x_247:
[----:B------:R-:W-:Y:S05]  /*163e0*/  BSYNC B1 ;  /* 0x0000000000017941 */ /* 0x000fea0003800000 */
.L_x_246:
        /* <DEDUP_REMOVED lines=8> */
.L_x_249:
[----:B------:R-:W-:Y:S05]  /*16470*/  BSYNC B1 ;  /* 0x0000000000017941 */ /* 0x000fea0003800000 */
.L_x_248:
        /* <DEDUP_REMOVED lines=12> */
.L_x_251:
[----:B------:R-:W-:Y:S05]  /*16540*/  BSYNC B1 ;  /* 0x0000000000017941 */ /* 0x000fea0003800000 */
.L_x_250:
        /* <DEDUP_REMOVED lines=9> */
.L_x_253:
[----:B------:R-:W-:Y:S05]  /*165e0*/  BSYNC B1 ;  /* 0x0000000000017941 */ /* 0x000fea0003800000 */
.L_x_252:
        /* <DEDUP_REMOVED lines=12> */
.L_x_255:
[----:B------:R-:W-:Y:S05]  /*166b0*/  BSYNC B1 ;  /* 0x0000000000017941 */ /* 0x000fea0003800000 */
.L_x_254:
        /* <DEDUP_REMOVED lines=8> */
.L_x_257:
[----:B------:R-:W-:Y:S05]  /*16740*/  BSYNC B1 ;  /* 0x0000000000017941 */ /* 0x000fea0003800000 */
.L_x_256:
        /* <DEDUP_REMOVED lines=9> */
.L_x_259:
[----:B------:R-:W-:Y:S05]  /*167e0*/  BSYNC B1 ;  /* 0x0000000000017941 */ /* 0x000fea0003800000 */
.L_x_258:
        /* <DEDUP_REMOVED lines=14> */
.L_x_261:
[----:B------:R-:W-:Y:S05]  /*168d0*/  BSYNC B1 ;  /* 0x0000000000017941 */ /* 0x000fea0003800000 */
.L_x_260:
        /* <DEDUP_REMOVED lines=8> */
.L_x_263:
[----:B------:R-:W-:Y:S05]  /*16960*/  BSYNC B1 ;  /* 0x0000000000017941 */ /* 0x000fea0003800000 */
.L_x_262:
        /* <DEDUP_REMOVED lines=8> */
.L_x_265:
[----:B------:R-:W-:Y:S05]  /*169f0*/  BSYNC B1 ;  /* 0x0000000000017941 */ /* 0x000fea0003800000 */
.L_x_264:
        /* <DEDUP_REMOVED lines=12> */
.L_x_267:
[----:B------:R-:W-:Y:S05]  /*16ac0*/  BSYNC B1 ;  /* 0x0000000000017941 */ /* 0x000fea0003800000 */
.L_x_266:
        /* <DEDUP_REMOVED lines=9> */
.L_x_269:
[----:B------:R-:W-:Y:S05]  /*16b60*/  BSYNC B1 ;  /* 0x0000000000017941 */ /* 0x000fea0003800000 */
.L_x_268:
        /* <DEDUP_REMOVED lines=12> */
.L_x_271:
[----:B------:R-:W-:Y:S05]  /*16c30*/  BSYNC B1 ;  /* 0x0000000000017941 */ /* 0x000fea0003800000 */
.L_x_270:
        /* <DEDUP_REMOVED lines=8> */
.L_x_273:
[----:B------:R-:W-:Y:S05]  /*16cc0*/  BSYNC B1 ;  /* 0x0000000000017941 */ /* 0x000fea0003800000 */
.L_x_272:
        /* <DEDUP_REMOVED lines=9> */
.L_x_275:
[----:B------:R-:W-:Y:S05]  /*16d60*/  BSYNC B1 ;  /* 0x0000000000017941 */ /* 0x000fea0003800000 */
.L_x_274:
        /* <DEDUP_REMOVED lines=14> */
.L_x_277:
[----:B------:R-:W-:Y:S05]  /*16e50*/  BSYNC B1 ;  /* 0x0000000000017941 */ /* 0x000fea0003800000 */
.L_x_276:
        /* <DEDUP_REMOVED lines=8> */
.L_x_279:
[----:B------:R-:W-:Y:S05]  /*16ee0*/  BSYNC B1 ;  /* 0x0000000000017941 */ /* 0x000fea0003800000 */
.L_x_278:
        /* <DEDUP_REMOVED lines=8> */
.L_x_281:
[----:B------:R-:W-:Y:S05]  /*16f70*/  BSYNC B1 ;  /* 0x0000000000017941 */ /* 0x000fea0003800000 */
.L_x_280:
        /* <DEDUP_REMOVED lines=12> */
.L_x_283:
[----:B------:R-:W-:Y:S05]  /*17040*/  BSYNC B1 ;  /* 0x0000000000017941 */ /* 0x000fea0003800000 */
.L_x_282:
        /* <DEDUP_REMOVED lines=9> */
.L_x_285:
[----:B------:R-:W-:Y:S05]  /*170e0*/  BSYNC B1 ;  /* 0x0000000000017941 */ /* 0x000fea0003800000 */
.L_x_284:
        /* <DEDUP_REMOVED lines=12> */
.L_x_287:
[----:B------:R-:W-:Y:S05]  /*171b0*/  BSYNC B1 ;  /* 0x0000000000017941 */ /* 0x000fea0003800000 */
.L_x_286:
        /* <DEDUP_REMOVED lines=8> */
.L_x_289:
[----:B------:R-:W-:Y:S05]  /*17240*/  BSYNC B1 ;  /* 0x0000000000017941 */ /* 0x000fea0003800000 */
.L_x_288:
        /* <DEDUP_REMOVED lines=9> */
.L_x_291:
[----:B------:R-:W-:Y:S05]  /*172e0*/  BSYNC B1 ;  /* 0x0000000000017941 */ /* 0x000fea0003800000 */
.L_x_290:
        /* <DEDUP_REMOVED lines=14> */
.L_x_293:
[----:B------:R-:W-:Y:S05]  /*173d0*/  BSYNC B1 ;  /* 0x0000000000017941 */ /* 0x000fea0003800000 */
.L_x_292:
        /* <DEDUP_REMOVED lines=8> */
.L_x_295:
[----:B------:R-:W-:Y:S05]  /*17460*/  BSYNC B1 ;  /* 0x0000000000017941 */ /* 0x000fea0003800000 */
.L_x_294:
        /* <DEDUP_REMOVED lines=8> */
.L_x_297:
[----:B------:R-:W-:Y:S05]  /*174f0*/  BSYNC B1 ;  /* 0x0000000000017941 */ /* 0x000fea0003800000 */
.L_x_296:
        /* <DEDUP_REMOVED lines=12> */
.L_x_299:
[----:B------:R-:W-:Y:S05]  /*175c0*/  BSYNC B1 ;  /* 0x0000000000017941 */ /* 0x000fea0003800000 */
.L_x_298:
        /* <DEDUP_REMOVED lines=9> */
.L_x_301:
[----:B------:R-:W-:Y:S05]  /*17660*/  BSYNC B1 ;  /* 0x0000000000017941 */ /* 0x000fea0003800000 */
.L_x_300:
        /* <DEDUP_REMOVED lines=12> */
.L_x_303:
[----:B------:R-:W-:Y:S05]  /*17730*/  BSYNC B1 ;  /* 0x0000000000017941 */ /* 0x000fea0003800000 */
.L_x_302:
        /* <DEDUP_REMOVED lines=8> */
.L_x_305:
[----:B------:R-:W-:Y:S05]  /*177c0*/  BSYNC B1 ;  /* 0x0000000000017941 */ /* 0x000fea0003800000 */
.L_x_304:
        /* <DEDUP_REMOVED lines=9> */
.L_x_307:
[----:B------:R-:W-:Y:S05]  /*17860*/  BSYNC B1 ;  /* 0x0000000000017941 */ /* 0x000fea0003800000 */
.L_x_306:
        /* <DEDUP_REMOVED lines=14> */
.L_x_309:
[----:B------:R-:W-:Y:S05]  /*17950*/  BSYNC B1 ;  /* 0x0000000000017941 */ /* 0x000fea0003800000 */
.L_x_308:
        /* <DEDUP_REMOVED lines=8> */
.L_x_311:
[----:B------:R-:W-:Y:S05]  /*179e0*/  BSYNC B1 ;  /* 0x0000000000017941 */ /* 0x000fea0003800000 */
.L_x_310:
        /* <DEDUP_REMOVED lines=8> */
.L_x_313:
[----:B------:R-:W-:Y:S05]  /*17a70*/  BSYNC B1 ;  /* 0x0000000000017941 */ /* 0x000fea0003800000 */
.L_x_312:
        /* <DEDUP_REMOVED lines=12> */
.L_x_315:
[----:B------:R-:W-:Y:S05]  /*17b40*/  BSYNC B1 ;  /* 0x0000000000017941 */ /* 0x000fea0003800000 */
.L_x_314:
        /* <DEDUP_REMOVED lines=9> */
.L_x_317:
[----:B------:R-:W-:Y:S05]  /*17be0*/  BSYNC B1 ;  /* 0x0000000000017941 */ /* 0x000fea0003800000 */
.L_x_316:
        /* <DEDUP_REMOVED lines=12> */
.L_x_319:
[----:B------:R-:W-:Y:S05]  /*17cb0*/  BSYNC B1 ;  /* 0x0000000000017941 */ /* 0x000fea0003800000 */
.L_x_318:
        /* <DEDUP_REMOVED lines=8> */
.L_x_321:
[----:B------:R-:W-:Y:S05]  /*17d40*/  BSYNC B1 ;  /* 0x0000000000017941 */ /* 0x000fea0003800000 */
.L_x_320:
        /* <DEDUP_REMOVED lines=9> */
.L_x_323:
[----:B------:R-:W-:Y:S05]  /*17de0*/  BSYNC B1 ;  /* 0x0000000000017941 */ /* 0x000fea0003800000 */
.L_x_322:
        /* <DEDUP_REMOVED lines=14> */
.L_x_325:
[----:B------:R-:W-:Y:S05]  /*17ed0*/  BSYNC B1 ;  /* 0x0000000000017941 */ /* 0x000fea0003800000 */
.L_x_324:
        /* <DEDUP_REMOVED lines=8> */
.L_x_327:
[----:B------:R-:W-:Y:S05]  /*17f60*/  BSYNC B1 ;  /* 0x0000000000017941 */ /* 0x000fea0003800000 */
.L_x_326:
        /* <DEDUP_REMOVED lines=8> */
.L_x_329:
[----:B------:R-:W-:Y:S05]  /*17ff0*/  BSYNC B1 ;  /* 0x0000000000017941 */ /* 0x000fea0003800000 */
.L_x_328:
        /* <DEDUP_REMOVED lines=12> */
.L_x_331:
[----:B------:R-:W-:Y:S05]  /*180c0*/  BSYNC B1 ;  /* 0x0000000000017941 */ /* 0x000fea0003800000 */
.L_x_330:
        /* <DEDUP_REMOVED lines=9> */
.L_x_333:
[----:B------:R-:W-:Y:S05]  /*18160*/  BSYNC B1 ;  /* 0x0000000000017941 */ /* 0x000fea0003800000 */
.L_x_332:
        /* <DEDUP_REMOVED lines=12> */
.L_x_335:
[----:B------:R-:W-:Y:S05]  /*18230*/  BSYNC B1 ;  /* 0x0000000000017941 */ /* 0x000fea0003800000 */
.L_x_334:
        /* <DEDUP_REMOVED lines=8> */
.L_x_337:
[----:B------:R-:W-:Y:S05]  /*182c0*/  BSYNC B1 ;  /* 0x0000000000017941 */ /* 0x000fea0003800000 */
.L_x_336:
        /* <DEDUP_REMOVED lines=9> */
.L_x_339:
[----:B------:R-:W-:Y:S05]  /*18360*/  BSYNC B1 ;  /* 0x0000000000017941 */ /* 0x000fea0003800000 */
.L_x_338:
        /* <DEDUP_REMOVED lines=14> */
.L_x_341:
[----:B------:R-:W-:Y:S05]  /*18450*/  BSYNC B1 ;  /* 0x0000000000017941 */ /* 0x000fea0003800000 */
.L_x_340:
        /* <DEDUP_REMOVED lines=8> */
.L_x_343:
[----:B------:R-:W-:Y:S05]  /*184e0*/  BSYNC B1 ;  /* 0x0000000000017941 */ /* 0x000fea0003800000 */
.L_x_342:
        /* <DEDUP_REMOVED lines=8> */
.L_x_345:
[----:B------:R-:W-:Y:S05]  /*18570*/  BSYNC B1 ;  /* 0x0000000000017941 */ /* 0x000fea0003800000 */
.L_x_344:
        /* <DEDUP_REMOVED lines=12> */
.L_x_347:
[----:B------:R-:W-:Y:S05]  /*18640*/  BSYNC B1 ;  /* 0x0000000000017941 */ /* 0x000fea0003800000 */
.L_x_346:
        /* <DEDUP_REMOVED lines=9> */
.L_x_349:
[----:B------:R-:W-:Y:S05]  /*186e0*/  BSYNC B1 ;  /* 0x0000000000017941 */ /* 0x000fea0003800000 */
.L_x_348:
        /* <DEDUP_REMOVED lines=12> */
.L_x_351:
[----:B------:R-:W-:Y:S05]  /*187b0*/  BSYNC B1 ;  /* 0x0000000000017941 */ /* 0x000fea0003800000 */
.L_x_350:
        /* <DEDUP_REMOVED lines=8> */
.L_x_353:
[----:B------:R-:W-:Y:S05]  /*18840*/  BSYNC B1 ;  /* 0x0000000000017941 */ /* 0x000fea0003800000 */
.L_x_352:
        /* <DEDUP_REMOVED lines=9> */
.L_x_355:
[----:B------:R-:W-:Y:S05]  /*188e0*/  BSYNC B1 ;  /* 0x0000000000017941 */ /* 0x000fea0003800000 */
.L_x_354:
        /* <DEDUP_REMOVED lines=14> */
.L_x_357:
[----:B------:R-:W-:Y:S05]  /*189d0*/  BSYNC B1 ;  /* 0x0000000000017941 */ /* 0x000fea0003800000 */
.L_x_356:
        /* <DEDUP_REMOVED lines=8> */
.L_x_359:
[----:B------:R-:W-:Y:S05]  /*18a60*/  BSYNC B1 ;  /* 0x0000000000017941 */ /* 0x000fea0003800000 */
.L_x_358:
        /* <DEDUP_REMOVED lines=8> */
.L_x_361:
[----:B------:R-:W-:Y:S05]  /*18af0*/  BSYNC B1 ;  /* 0x0000000000017941 */ /* 0x000fea0003800000 */
.L_x_360:
        /* <DEDUP_REMOVED lines=12> */
.L_x_363:
[----:B------:R-:W-:Y:S05]  /*18bc0*/  BSYNC B1 ;  /* 0x0000000000017941 */ /* 0x000fea0003800000 */
.L_x_362:
        /* <DEDUP_REMOVED lines=9> */
.L_x_365:
[----:B------:R-:W-:Y:S05]  /*18c60*/  BSYNC B1 ;  /* 0x0000000000017941 */ /* 0x000fea0003800000 */
.L_x_364:
        /* <DEDUP_REMOVED lines=12> */
.L_x_367:
[----:B------:R-:W-:Y:S05]  /*18d30*/  BSYNC B1 ;  /* 0x0000000000017941 */ /* 0x000fea0003800000 */
.L_x_366:
        /* <DEDUP_REMOVED lines=8> */
.L_x_369:
[----:B------:R-:W-:Y:S05]  /*18dc0*/  BSYNC B1 ;  /* 0x0000000000017941 */ /* 0x000fea0003800000 */
.L_x_368:
        /* <DEDUP_REMOVED lines=9> */
.L_x_371:
[----:B------:R-:W-:Y:S05]  /*18e60*/  BSYNC B1 ;  /* 0x0000000000017941 */ /* 0x000fea0003800000 */
.L_x_370:
        /* <DEDUP_REMOVED lines=14> */
.L_x_373:
[----:B------:R-:W-:Y:S05]  /*18f50*/  BSYNC B1 ;  /* 0x0000000000017941 */ /* 0x000fea0003800000 */
.L_x_372:
        /* <DEDUP_REMOVED lines=8> */
.L_x_375:
[----:B------:R-:W-:Y:S05]  /*18fe0*/  BSYNC B1 ;  /* 0x0000000000017941 */ /* 0x000fea0003800000 */
.L_x_374:
        /* <DEDUP_REMOVED lines=8> */
.L_x_377:
[----:B------:R-:W-:Y:S05]  /*19070*/  BSYNC B1 ;  /* 0x0000000000017941 */ /* 0x000fea0003800000 */
.L_x_376:
        /* <DEDUP_REMOVED lines=12> */
.L_x_379:
[----:B------:R-:W-:Y:S05]  /*19140*/  BSYNC B1 ;  /* 0x0000000000017941 */ /* 0x000fea0003800000 */
.L_x_378:
        /* <DEDUP_REMOVED lines=9> */
.L_x_381:
[----:B------:R-:W-:Y:S05]  /*191e0*/  BSYNC B1 ;  /* 0x0000000000017941 */ /* 0x000fea0003800000 */
.L_x_380:
        /* <DEDUP_REMOVED lines=12> */
.L_x_383:
[----:B------:R-:W-:Y:S05]  /*192b0*/  BSYNC B1 ;  /* 0x0000000000017941 */ /* 0x000fea0003800000 */
.L_x_382:
[----:B0-----:R-:W2:Y:S01]  /*192c0*/  LDL.LU R3, [R1+0x140] ;  /* 0x0001400001037983 */ /* 0x001ea20000300800 */
[----:B------:R-:W-:Y:S01]  /*192d0*/  BSSY B1, `(.L_x_384) ;  /* 0x0000007000017945 */ /* 0x000fe20003800000 */
[----:B--2---:R-:W-:-:S05]  /*192e0*/  @!P3 IMAD R3, R3, R17, R2 ;  /* 0x000000110303b224 */ /* 0x004fca00078e0202 */
[----:B------:R0:W-:Y:S01]  /*192f0*/  @!P3 STG.E.U8 desc[UR46][R4.64+0xa0], R3 ;  /* 0x0000a0030400b986 */ /* 0x0001e2000c10112e */
[----:B------:R-:W-:Y:S05]  /*19300*/  @P4 BRA `(.L_x_385) ;  /* 0x00000000000c4947 */ /* 0x000fea0003800000 */
[----:B------:R-:W0:Y:S02]  /*19310*/  LDG.E.U8 R16, desc[UR46][R10.64+0xa1] ;  /* 0x0000a12e0a107981 */ /* 0x000e24000c1e1100 */
[----:B0-----:R-:W-:-:S05]  /*19320*/  PRMT R3, R16, 0x8880, RZ ;  /* 0x0000888010037816 */ /* 0x001fca00000000ff */
[----:B------:R-:W-:-:S07]  /*19330*/  IMAD R2, R3, R18, RZ ;  /* 0x0000001203027224 */ /* 0x000fce00078e02ff */
.L_x_385:
[----:B------:R-:W-:Y:S05]  /*19340*/  BSYNC B1 ;  /* 0x0000000000017941 */ /* 0x000fea0003800000 */
.L_x_384:
[----:B0-----:R-:W2:Y:S01]  /*19350*/  LDL.LU R3, [R1+0x144] ;  /* 0x0001440001037983 */ /* 0x001ea20000300800 */
[----:B------:R-:W-:Y:S01]  /*19360*/  BSSY B1, `(.L_x_386) ;  /* 0x0000008000017945 */ /* 0x000fe20003800000 */
[----:B------:R-:W-:Y:S01]  /*19370*/  @!P1 IADD3.X R221, R5, UR43, RZ, P6, !PT ;  /* 0x0000002b05dd9c10 */ /* 0x000fe2000b7fe4ff */
[----:B--2---:R-:W-:-:S05]  /*19380*/  @!P4 IMAD R3, R3, R17, R2 ;  /* 0x000000110303c224 */ /* 0x004fca00078e0202 */
[----:B------:R0:W-:Y:S01]  /*19390*/  @!P4 STG.E.U8 desc[UR46][R4.64+0xa1], R3 ;  /* 0x0000a1030400c986 */ /* 0x0001e2000c10112e */
[----:B------:R-:W-:Y:S05]  /*193a0*/  @P1 BRA `(.L_x_387) ;  /* 0x00000000000c1947 */ /* 0x000fea0003800000 */
[----:B------:R-:W0:Y:S02]  /*193b0*/  LDG.E.U8 R16, desc[UR46][R8.64+0xa0] ;  /* 0x0000a02e08107981 */ /* 0x000e24000c1e1100 */
[----:B0-----:R-:W-:-:S05]  /*193c0*/  PRMT R3, R16, 0x8880, RZ ;  /* 0x0000888010037816 */ /* 0x001fca00000000ff */
[----:B------:R-:W-:-:S07]  /*193d0*/  IMAD R2, R3, R18, RZ ;  /* 0x0000001203027224 */ /* 0x000fce00078e02ff */
.L_x_387:
[----:B------:R-:W-:Y:S05]  /*193e0*/  BSYNC B1 ;  /* 0x0000000000017941 */ /* 0x000fea0003800000 */
.L_x_386:
        /* <DEDUP_REMOVED lines=11> */
[----:B------:R-:W0:Y:S02]  /*194a0*/  LDG.E.U8 R16, desc[UR46][R8.64+0xa1] ;  /* 0x0000a12e08107981 */ /* 0x000e24000c1e1100 */
[----:B0-----:R-:W-:-:S05]  /*194b0*/  PRMT R3, R16, 0x8880, RZ ;  /* 0x0000888010037816 */ /* 0x001fca00000000ff */
[----:B------:R-:W-:-:S07]  /*194c0*/  IMAD R2, R3, R18, RZ ;  /* 0x0000001203027224 */ /* 0x000fce00078e02ff */
.L_x_389:
[----:B------:R-:W-:Y:S05]  /*194d0*/  BSYNC B1 ;  /* 0x0000000000017941 */ /* 0x000fea0003800000 */
.L_x_388:
        /* <DEDUP_REMOVED lines=8> */
.L_x_391:
[----:B------:R-:W-:Y:S05]  /*19560*/  BSYNC B1 ;  /* 0x0000000000017941 */ /* 0x000fea0003800000 */
.L_x_390:
        /* <DEDUP_REMOVED lines=8> */
.L_x_393:
[----:B------:R-:W-:Y:S05]  /*195f0*/  BSYNC B1 ;  /* 0x0000000000017941 */ /* 0x000fea0003800000 */
.L_x_392:
[----:B0-----:R-:W2:Y:S01]  /*19600*/  LDL.LU R3, [R1+0x154] ;  /* 0x0001540001037983 */ /* 0x001ea20000300800 */
        /* <DEDUP_REMOVED lines=9> */
[----:B------:R-:W0:Y:S02]  /*196a0*/  LDG.E.U8 R16, desc[UR46][R8.64+0xa8] ;  /* 0x0000a82e08107981 */ /* 0x000e24000c1e1100 */
[----:B0-----:R-:W-:-:S05]  /*196b0*/  PRMT R3, R16, 0x8880, RZ ;  /* 0x0000888010037816 */ /* 0x001fca00000000ff */
[----:B------:R-:W-:-:S07]  /*196c0*/  IMAD R2, R3, R18, RZ ;  /* 0x0000001203027224 */ /* 0x000fce00078e02ff */
.L_x_395:
[----:B------:R-:W-:Y:S05]  /*196d0*/  BSYNC B1 ;  /* 0x0000000000017941 */ /* 0x000fea0003800000 */
.L_x_394:
        /* <DEDUP_REMOVED lines=9> */
.L_x_397:
[----:B------:R-:W-:Y:S05]  /*19770*/  BSYNC B1 ;  /* 0x0000000000017941 */ /* 0x000fea0003800000 */
.L_x_396:
        /* <DEDUP_REMOVED lines=8> */
.L_x_399:
[----:B------:R-:W-:Y:S05]  /*19800*/  BSYNC B1 ;  /* 0x0000000000017941 */ /* 0x000fea0003800000 */
.L_x_398:
[----:B0-----:R-:W2:Y:S01]  /*19810*/  LDL.LU R3, [R1+0x160] ;  /* 0x0001600001037983 */ /* 0x001ea20000300800 */
[----:B------:R-:W-:Y:S01]  /*19820*/  BSSY B1, `(.L_x_400) ;  /* 0x000000b000017945 */ /* 0x000fe20003800000 */
[----:B------:R-:W-:Y:S02]  /*19830*/  ISETP.GE.AND P1, PT, R19, 0x101, PT ;  /* 0x000001011300780c */ /* 0x000fe40003f26270 */
[----:B------:R-:W-:Y:S02]  /*19840*/  ISETP.LT.OR P4, PT, R0, 0xb2, !P2 ;  /* 0x000000b20000780c */ /* 0x000fe40005781670 */
[----:B------:R-:W-:Y:S01]  /*19850*/  @!P5 IADD3 R218, P6, R4, UR44, RZ ;  /* 0x0000002c04dadc10 */ /* 0x000fe2000ffde0ff */
[----:B--2---:R-:W-:-:S05]  /*19860*/  @!P3 IMAD R3, R3, R17, R2 ;  /* 0x000000110303b224 */ /* 0x004fca00078e0202 */
[----:B------:R0:W-:Y:S01]  /*19870*/  @!P3 STG.E.U8 desc[UR46][R4.64+0xb0], R3 ;  /* 0x0000b0030400b986 */ /* 0x0001e2000c10112e */
[----:B------:R-:W-:-:S13]  /*19880*/  ISETP.LT.OR P3, PT, R0, 0xb2, !P0 ;  /* 0x000000b20000780c */ /* 0x000fda0004761670 */
[----:B0-----:R-:W-:Y:S05]  /*19890*/  @P3 BRA `(.L_x_401) ;  /* 0x00000000000c3947 */ /* 0x001fea0003800000 */
[----:B------:R-:W2:Y:S02]  /*198a0*/  LDG.E.U8 R16, desc[UR46][R10.64+0xb1] ;  /* 0x0000b12e0a107981 */ /* 0x000ea4000c1e1100 */
[----:B--2---:R-:W-:-:S05]  /*198b0*/  PRMT R3, R16, 0x8880, RZ ;  /* 0x0000888010037816 */ /* 0x004fca00000000ff */
[----:B------:R-:W-:-:S07]  /*198c0*/  IMAD R2, R3, R18, RZ ;  /* 0x0000001203027224 */ /* 0x000fce00078e02ff */
.L_x_401:
[----:B------:R-:W-:Y:S05]  /*198d0*/  BSYNC B1 ;  /* 0x0000000000017941 */ /* 0x000fea0003800000 */
.L_x_400:
[----:B------:R-:W2:Y:S01]  /*198e0*/  LDL.LU R3, [R1+0x164] ;  /* 0x0001640001037983 */ /* 0x000ea20000300800 */
        /* <DEDUP_REMOVED lines=8> */
.L_x_403:
[----:B------:R-:W-:Y:S05]  /*19970*/  BSYNC B1 ;  /* 0x0000000000017941 */ /* 0x000fea0003800000 */
.L_x_402:
[----:B0-----:R-:W2:Y:S01]  /*19980*/  LDL.LU R3, [R1+0x168] ;  /* 0x0001680001037983 */ /* 0x001ea20000300800 */
[----:B------:R-:W-:Y:S01]  /*19990*/  BSSY B1, `(.L_x_404) ;  /* 0x000000c000017945 */ /* 0x000fe20003800000 */
[C---:B------:R-:W-:Y:S02]  /*199a0*/  ISETP.LT.OR P3, PT, R0.reuse, 0xb9, !P0 ;  /* 0x000000b90000780c */ /* 0x040fe40004761670 */
[C---:B------:R-:W-:Y:S02]  /*199b0*/  ISETP.LT.OR P0, PT, R0.reuse, 0xba, !P0 ;  /* 0x000000ba0000780c */ /* 0x040fe40004701670 */
[----:B------:R-:W-:Y:S01]  /*199c0*/  ISETP.LT.OR P6, PT, R0, 0xb9, !P2 ;  /* 0x000000b90000780c */ /* 0x000fe200057c1670 */
[----:B--2---:R-:W-:-:S05]  /*199d0*/  @!P5 IMAD R3, R3, R17, R2 ;  /* 0x000000110303d224 */ /* 0x004fca00078e0202 */
[----:B------:R0:W-:Y:S02]  /*199e0*/  @!P5 STG.E.U8 desc[UR46][R218.64+0xb0], R3 ;  /* 0x0000b003da00d986 */ /* 0x0001e4000c10112e */
[----:B0-----:R-:W-:-:S04]  /*199f0*/  @!P4 IADD3 R218, P5, R4, UR44, RZ ;  /* 0x0000002c04dacc10 */ /* 0x001fc8000ffbe0ff */
[----:B------:R-:W-:Y:S01]  /*19a00*/  @!P4 IADD3.X R219, R5, UR43, RZ, P5, !PT ;  /* 0x0000002b05dbcc10 */ /* 0x000fe2000affe4ff */
[----:B------:R-:W-:Y:S08]  /*19a10*/  @P4 BRA `(.L_x_405) ;  /* 0x00000000000c4947 */ /* 0x000ff00003800000 */
[----:B------:R-:W2:Y:S02]  /*19a20*/  LDG.E.U8 R16, desc[UR46][R8.64+0xb1] ;  /* 0x0000b12e08107981 */ /* 0x000ea4000c1e1100 */
[----:B--2---:R-:W-:-:S05]  /*19a30*/  PRMT R3, R16, 0x8880, RZ ;  /* 0x0000888010037816 */ /* 0x004fca00000000ff */
[----:B------:R-:W-:-:S07]  /*19a40*/  IMAD R2, R3, R18, RZ ;  /* 0x0000001203027224 */ /* 0x000fce00078e02ff */
.L_x_405:
[----:B------:R-:W-:Y:S05]  /*19a50*/  BSYNC B1 ;  /* 0x0000000000017941 */ /* 0x000fea0003800000 */
.L_x_404:
[----:B------:R-:W2:Y:S01]  /*19a60*/  LDL.LU R3, [R1+0x16c] ;  /* 0x00016c0001037983 */ /* 0x000ea20000300800 */
[----:B------:R-:W-:Y:S01]  /*19a70*/  BSSY B1, `(.L_x_406) ;  /* 0x0000007000017945 */ /* 0x000fe20003800000 */
[----:B--2---:R-:W-:-:S05]  /*19a80*/  @!P4 IMAD R3, R3, R17, R2 ;  /* 0x000000110303c224 */ /* 0x004fca00078e0202 */
[----:B------:R0:W-:Y:S01]  /*19a90*/  @!P4 STG.E.U8 desc[UR46][R218.64+0xb1], R3 ;  /* 0x0000b103da00c986 */ /* 0x0001e2000c10112e */
[----:B------:R-:W-:Y:S05]  /*19aa0*/  @P3 BRA `(.L_x_407) ;  /* 0x00000000000c3947 */ /* 0x000fea0003800000 */
[----:B------:R-:W0:Y:S02]  /*19ab0*/  LDG.E.U8 R16, desc[UR46][R10.64+0xb8] ;  /* 0x0000b82e0a107981 */ /* 0x000e24000c1e1100 */
[----:B0-----:R-:W-:-:S05]  /*19ac0*/  PRMT R3, R16, 0x8880, RZ ;  /* 0x0000888010037816 */ /* 0x001fca00000000ff */
[----:B------:R-:W-:-:S07]  /*19ad0*/  IMAD R2, R3, R18, RZ ;  /* 0x0000001203027224 */ /* 0x000fce00078e02ff */
.L_x_407:
[----:B------:R-:W-:Y:S05]  /*19ae0*/  BSYNC B1 ;  /* 0x0000000000017941 */ /* 0x000fea0003800000 */
.L_x_406:
        /* <DEDUP_REMOVED lines=8> */
.L_x_409:
[----:B------:R-:W-:Y:S05]  /*19b70*/  BSYNC B1 ;  /* 0x0000000000017941 */ /* 0x000fea0003800000 */
.L_x_408:
[----:B------:R-:W2:Y:S01]  /*19b80*/  LDL.LU R218, [R1+0x174] ;  /* 0x0001740001da7983 */ /* 0x000ea20000300800 */
[----:B------:R-:W-:Y:S01]  /*19b90*/  @!P6 IADD3 R10, P4, R4, UR44, RZ ;  /* 0x0000002c040aec10 */ /* 0x000fe2000ff9e0ff */
[----:B------:R-:W-:Y:S01]  /*19ba0*/  BSSY B1, `(.L_x_410) ;  /* 0x000000a000017945 */ /* 0x000fe20003800000 */
[----:B0-----:R-:W-:Y:S02]  /*19bb0*/  IADD3 R3, P3, R222, 0x100, RZ ;  /* 0x00000100de037810 */ /* 0x001fe40007f7e0ff */
[----:B------:R-:W-:Y:S02]  /*19bc0*/  ISETP.LT.OR P2, PT, R0, 0xba, !P2 ;  /* 0x000000ba0000780c */ /* 0x000fe40005741670 */
[----:B------:R-:W-:Y:S01]  /*19bd0*/  @!P6 IADD3.X R11, R5, UR43, RZ, P4, !PT ;  /* 0x0000002b050bec10 */ /* 0x000fe2000a7fe4ff */
[----:B--2---:R-:W-:-:S05]  /*19be0*/  @!P0 IMAD R219, R218, R17, R2 ;  /* 0x00000011dadb8224 */ /* 0x004fca00078e0202 */
[----:B------:R0:W-:Y:S01]  /*19bf0*/  @!P0 STG.E.U8 desc[UR46][R4.64+0xb9], R219 ;  /* 0x0000b9db04008986 */ /* 0x0001e2000c10112e */
[----:B------:R-:W-:Y:S05]  /*19c00*/  @P6 BRA `(.L_x_411) ;  /* 0x00000000000c6947 */ /* 0x000fea0003800000 */
[----:B------:R-:W0:Y:S02]  /*19c10*/  LDG.E.U8 R16, desc[UR46][R8.64+0xb8] ;  /* 0x0000b82e08107981 */ /* 0x000e24000c1e1100 */
[----:B0-----:R-:W-:-:S05]  /*19c20*/  PRMT R219, R16, 0x8880, RZ ;  /* 0x0000888010db7816 */ /* 0x001fca00000000ff */
[----:B------:R-:W-:-:S07]  /*19c30*/  IMAD R2, R219, R18, RZ ;  /* 0x00000012db027224 */ /* 0x000fce00078e02ff */
.L_x_411:
[----:B------:R-:W-:Y:S05]  /*19c40*/  BSYNC B1 ;  /* 0x0000000000017941 */ /* 0x000fea0003800000 */
.L_x_410:
[----:B------:R-:W0:Y:S01]  /*19c50*/  LDL.LU R218, [R1+0x178] ;  /* 0x0001780001da7983 */ /* 0x000e220000300800 */
[----:B------:R-:W-:Y:S01]  /*19c60*/  BSSY B1, `(.L_x_412) ;  /* 0x0000008000017945 */ /* 0x000fe20003800000 */
[----:B------:R-:W-:Y:S02]  /*19c70*/  IMAD.X R221, RZ, RZ, UR7, P3 ;  /* 0x00000007ffdd7e24 */ /* 0x000fe400098e06ff */
[----:B0-----:R-:W-:-:S05]  /*19c80*/  @!P6 IMAD R219, R218, R17, R2 ;  /* 0x00000011dadbe224 */ /* 0x001fca00078e0202 */
[----:B------:R0:W-:Y:S01]  /*19c90*/  @!P6 STG.E.U8 desc[UR46][R10.64+0xb8], R219 ;  /* 0x0000b8db0a00e986 */ /* 0x0001e2000c10112e */
[----:B------:R-:W-:Y:S05]  /*19ca0*/  @P2 BRA `(.L_x_413) ;  /* 0x00000000000c2947 */ /* 0x000fea0003800000 */
[----:B------:R-:W0:Y:S02]  /*19cb0*/  LDG.E.U8 R16, desc[UR46][R8.64+0xb9] ;  /* 0x0000b92e08107981 */ /* 0x000e24000c1e1100 */
[----:B0-----:R-:W-:-:S05]  /*19cc0*/  PRMT R11, R16, 0x8880, RZ ;  /* 0x00008880100b7816 */ /* 0x001fca00000000ff */
[----:B------:R-:W-:-:S07]  /*19cd0*/  IMAD R2, R11, R18, RZ ;  /* 0x000000120b027224 */ /* 0x000fce00078e02ff */
.L_x_413:
[----:B------:R-:W-:Y:S05]  /*19ce0*/  BSYNC B1 ;  /* 0x0000000000017941 */ /* 0x000fea0003800000 */
.L_x_412:
[----:B0-----:R-:W2:Y:S01]  /*19cf0*/  LDL.LU R219, [R1+0x17c] ;  /* 0x00017c0001db7983 */ /* 0x001ea20000300800 */
[----:B------:R-:W-:Y:S01]  /*19d00*/  IMAD.U32 R11, RZ, RZ, UR12 ;  /* 0x0000000cff0b7e24 */ /* 0x000fe2000f8e00ff */
[----:B------:R-:W-:Y:S01]  /*19d10*/  @!P2 IADD3 R10, P5, R4, UR44, RZ ;  /* 0x0000002c040aac10 */ /* 0x000fe2000ffbe0ff */
[-C--:B------:R-:W-:Y:S01]  /*19d20*/  IMAD R218, R221, R12.reuse, RZ ;  /* 0x0000000cddda7224 */ /* 0x080fe200078e02ff */
[----:B------:R-:W-:Y:S01]  /*19d30*/  ISETP.LT.OR P4, PT, R0, 0x1, !P1 ;  /* 0x000000010000780c */ /* 0x000fe20004f81670 */
[----:B------:R-:W-:Y:S01]  /*19d40*/  IMAD.WIDE.U32 R8, R3, R12, R20 ;  /* 0x0000000c03087225 */ /* 0x000fe200078e0014 */
[----:B------:R-:W-:Y:S01]  /*19d50*/  LEA R4, P3, R11, R6, 0x8 ;  /* 0x000000060b047211 */ /* 0x000fe200078640ff */
[----:B------:R-:W-:Y:S01]  /*19d60*/  BSSY B1, `(.L_x_414) ;  /* 0x000000e000017945 */ /* 0x000fe20003800000 */
[----:B------:R-:W-:Y:S01]  /*19d70*/  @!P2 IADD3.X R11, R5, UR43, RZ, P5, !PT ;  /* 0x0000002b050bac10 */ /* 0x000fe2000affe4ff */
[----:B------:R-:W-:Y:S01]  /*19d80*/  IMAD.U32 R223, RZ, RZ, UR12 ;  /* 0x0000000cffdf7e24 */ /* 0x000fe2000f8e00ff */
[----:B------:R-:W-:Y:S01]  /*19d90*/  IADD3 R8, P0, R8, R14, RZ ;  /* 0x0000000e08087210 */ /* 0x000fe20007f1e0ff */
[----:B------:R-:W-:-:S02]  /*19da0*/  IMAD.U32 R220, RZ, RZ, UR13 ;  /* 0x0000000dffdc7e24 */ /* 0x000fc4000f8e00ff */
[----:B------:R-:W-:-:S03]  /*19db0*/  IMAD R218, R3, R13, R218 ;  /* 0x0000000d03da7224 */ /* 0x000fc600078e02da */
[----:B------:R-:W-:Y:S02]  /*19dc0*/  LEA.HI.X R5, R223, R7, R220, 0x8, P3 ;  /* 0x00000007df057211 */ /* 0x000fe400018f44dc */
[----:B------:R-:W-:Y:S01]  /*19dd0*/  IADD3.X R9, R15, R9, R218, P0, !PT ;  /* 0x000000090f097210 */ /* 0x000fe200007fe4da */
[----:B--2---:R-:W-:-:S05]  /*19de0*/  @!P2 IMAD R219, R219, R17, R2 ;  /* 0x00000011dbdba224 */ /* 0x004fca00078e0202 */
[----:B------:R0:W-:Y:S01]  /*19df0*/  @!P2 STG.E.U8 desc[UR46][R10.64+0xb9], R219 ;  /* 0x0000b9db0a00a986 */ /* 0x0001e2000c10112e */
[----:B------:R-:W-:Y:S05]  /*19e00*/  @P4 BRA `(.L_x_415) ;  /* 0x00000000000c4947 */ /* 0x000fea0003800000 */
[----:B------:R-:W0:Y:S02]  /*19e10*/  LDG.E.U8 R16, desc[UR46][R8.64] ;  /* 0x0000002e08107981 */ /* 0x000e24000c1e1100 */
[----:B0-----:R-:W-:-:S05]  /*19e20*/  PRMT R11, R16, 0x8880, RZ ;  /* 0x00008880100b7816 */ /* 0x001fca00000000ff */
[----:B------:R-:W-:-:S07]  /*19e30*/  IMAD R2, R11, R18, RZ ;  /* 0x000000120b027224 */ /* 0x000fce00078e02ff */
.L_x_415:
[----:B------:R-:W-:Y:S05]  /*19e40*/  BSYNC B1 ;  /* 0x0000000000017941 */ /* 0x000fea0003800000 */
.L_x_414:
[----:B------:R-:W-:Y:S01]  /*19e50*/  ISETP.LT.OR P5, PT, R0, 0x2, !P1 ;  /* 0x000000020000780c */ /* 0x000fe20004fa1670 */
[----:B0-----:R-:W-:Y:S01]  /*19e60*/  @!P4 IMAD R219, R120, R17, R2 ;  /* 0x0000001178dbc224 */ /* 0x001fe200078e0202 */
[----:B------:R-:W-:Y:S01]  /*19e70*/  ISETP.GE.AND P0, PT, R19, 0x109, PT ;  /* 0x000001091300780c */ /* 0x000fe20003f06270 */
[----:B------:R-:W-:Y:S01]  /*19e80*/  IMAD.WIDE.U32 R10, R3, R12, R216 ;  /* 0x0000000c030a7225 */ /* 0x000fe200078e00d8 */
[----:B------:R-:W-:Y:S02]  /*19e90*/  BSSY B1, `(.L_x_416) ;  /* 0x000000a000017945 */ /* 0x000fe40003800000 */
[----:B------:R0:W-:Y:S01]  /*19ea0*/  @!P4 STG.E.U8 desc[UR46][R4.64], R219 ;  /* 0x000000db0400c986 */ /* 0x0001e2000c10112e */
[----:B------:R-:W-:Y:S01]  /*19eb0*/  ISETP.LT.OR P4, PT, R0, 0x1, !P0 ;  /* 0x000000010000780c */ /* 0x000fe20004781670 */
[----:B------:R-:W-:Y:S01]  /*19ec0*/  IMAD.IADD R218, R218, 0x1, R11 ;  /* 0x00000001dada7824 */ /* 0x000fe200078e020b */
[----:B------:R-:W-:Y:S02]  /*19ed0*/  ISETP.LT.OR P3, PT, R0, 0x2, !P0 ;  /* 0x000000020000780c */ /* 0x000fe40004761670 */
[----:B------:R-:W-:-:S02]  /*19ee0*/  IADD3 R10, P2, P6, R22, R14, R10 ;  /* 0x0000000e160a7210 */ /* 0x000fc40007e5e00a */
[----:B------:R-:W-:Y:S11]  /*19ef0*/  @P5 BRA `(.L_x_417) ;  /* 0x00000000000c5947 */ /* 0x000ff60003800000 */
[----:B------:R-:W2:Y:S02]  /*19f00*/  LDG.E.U8 R16, desc[UR46][R8.64+0x1] ;  /* 0x0000012e08107981 */ /* 0x000ea4000c1e1100 */
[----:B--2---:R-:W-:-:S05]  /*19f10*/  PRMT R3, R16, 0x8880, RZ ;  /* 0x0000888010037816 */ /* 0x004fca00000000ff */
[----:B------:R-:W-:-:S07]  /*19f20*/  IMAD R2, R3, R18, RZ ;  /* 0x0000001203027224 */ /* 0x000fce00078e02ff */
.L_x_417:
[----:B------:R-:W-:Y:S05]  /*19f30*/  BSYNC B1 ;  /* 0x0000000000017941 */ /* 0x000fea0003800000 */
.L_x_416:
[----:B------:R-:W-:Y:S01]  /*19f40*/  @!P5 IMAD R121, R121, R17, R2 ;  /* 0x000000117979d224 */ /* 0x000fe200078e0202 */
[----:B------:R-:W-:Y:S01]  /*19f50*/  IADD3.X R11, R21, R15, R218, P2, P6 ;  /* 0x0000000f150b7210 */ /* 0x000fe200017ec4da */
[----:B------:R-:W-:Y:S01]  /*19f60*/  BSSY B1, `(.L_x_418) ;  /* 0x000000a000017945 */ /* 0x000fe20003800000 */
[----:B------:R-:W-:Y:S02]  /*19f70*/  ISETP.LT.OR P2, PT, R0, 0x9, !P0 ;  /* 0x000000090000780c */ /* 0x000fe40004741670 */
[----:B------:R1:W-:Y:S01]  /*19f80*/  @!P5 STG.E.U8 desc[UR46][R4.64+0x1], R121 ;  /* 0x000001790400d986 */ /* 0x0003e2000c10112e */
[C---:B------:R-:W-:Y:S02]  /*19f90*/  @!P4 IADD3 R218, P5, R4.reuse, UR44, RZ ;  /* 0x0000002c04dacc10 */ /* 0x040fe4000ffbe0ff */
[----:B------:R-:W-:Y:S02]  /*19fa0*/  @!P3 IADD3 R120, P6, R4, UR44, RZ ;  /* 0x0000002c0478bc10 */ /* 0x000fe4000ffde0ff */
[----:B0-----:R-:W-:Y:S01]  /*19fb0*/  @!P4 IADD3.X R219, R5, UR43, RZ, P5, !PT ;  /* 0x0000002b05dbcc10 */ /* 0x001fe2000affe4ff */
[----:B------:R-:W-:Y:S10]  /*19fc0*/  @P4 BRA `(.L_x_419) ;  /* 0x00000000000c4947 */ /* 0x000ff40003800000 */
[----:B------:R-:W2:Y:S02]  /*19fd0*/  LDG.E.U8 R16, desc[UR46][R10.64] ;  /* 0x0000002e0a107981 */ /* 0x000ea4000c1e1100 */
[----:B--2---:R-:W-:-:S05]  /*19fe0*/  PRMT R3, R16, 0x8880, RZ ;  /* 0x0000888010037816 */ /* 0x004fca00000000ff */
[----:B------:R-:W-:-:S07]  /*19ff0*/  IMAD R2, R3, R18, RZ ;  /* 0x0000001203027224 */ /* 0x000fce00078e02ff */
.L_x_419:
[----:B------:R-:W-:Y:S05]  /*1a000*/  BSYNC B1 ;  /* 0x0000000000017941 */ /* 0x000fea0003800000 */
.L_x_418:
[----:B------:R-:W-:Y:S01]  /*1a010*/  @!P4 IMAD R3, R122, R17, R2 ;  /* 0x000000117a03c224 */ /* 0x000fe200078e0202 */
[----:B------:R-:W-:Y:S01]  /*1a020*/  BSSY B1, `(.L_x_420) ;  /* 0x0000007000017945 */ /* 0x000fe20003800000 */
[----:B-1----:R-:W-:-:S03]  /*1a030*/  @!P3 IADD3.X R121, R5, UR43, RZ, P6, !PT ;  /* 0x0000002b0579bc10 */ /* 0x002fc6000b7fe4ff */
[----:B------:R0:W-:Y:S01]  /*1a040*/  @!P4 STG.E.U8 desc[UR46][R218.64], R3 ;  /* 0x00000003da00c986 */ /* 0x0001e2000c10112e */
[----:B------:R-:W-:Y:S05]  /*1a050*/  @P3 BRA `(.L_x_421) ;  /* 0x00000000000c3947 */ /* 0x000fea0003800000 */
[----:B------:R-:W0:Y:S02]  /*1a060*/  LDG.E.U8 R16, desc[UR46][R10.64+0x1] ;  /* 0x0000012e0a107981 */ /* 0x000e24000c1e1100 */
[----:B0-----:R-:W-:-:S05]  /*1a070*/  PRMT R3, R16, 0x8880, RZ ;  /* 0x0000888010037816 */ /* 0x001fca00000000ff */
[----:B------:R-:W-:-:S07]  /*1a080*/  IMAD R2, R3, R18, RZ ;  /* 0x0000001203027224 */ /* 0x000fce00078e02ff */
.L_x_421:
[----:B------:R-:W-:Y:S05]  /*1a090*/  BSYNC B1 ;  /* 0x0000000000017941 */ /* 0x000fea0003800000 */
.L_x_420:
[C---:B------:R-:W-:Y:S01]  /*1a0a0*/  ISETP.LT.OR P4, PT, R0.reuse, 0x9, !P1 ;  /* 0x000000090000780c */ /* 0x040fe20004f81670 */
[----:B0-----:R-:W-:Y:S01]  /*1a0b0*/  @!P3 IMAD R3, R123, R17, R2 ;  /* 0x000000117b03b224 */ /* 0x001fe200078e0202 */
[----:B------:R-:W-:Y:S01]  /*1a0c0*/  BSSY B1, `(.L_x_422) ;  /* 0x0000009000017945 */ /* 0x000fe20003800000 */
[----:B------:R-:W-:Y:S02]  /*1a0d0*/  ISETP.LT.OR P5, PT, R0, 0xa, !P1 ;  /* 0x0000000a0000780c */ /* 0x000fe40004fa1670 */
[----:B------:R-:W-:Y:S01]  /*1a0e0*/  @!P2 IADD3 R122, P6, R4, UR44, RZ ;  /* 0x0000002c047aac10 */ /* 0x000fe2000ffde0ff */
[----:B------:R0:W-:Y:S01]  /*1a0f0*/  @!P3 STG.E.U8 desc[UR46][R120.64+0x1], R3 ;  /* 0x000001037800b986 */ /* 0x0001e2000c10112e */
[----:B------:R-:W-:-:S06]  /*1a100*/  ISETP.LT.OR P3, PT, R0, 0xa, !P0 ;  /* 0x0000000a0000780c */ /* 0x000fcc0004761670 */
[----:B------:R-:W-:Y:S07]  /*1a110*/  @P4 BRA `(.L_x_423) ;  /* 0x00000000000c4947 */ /* 0x000fee0003800000 */
[----:B------:R-:W0:Y:S02]  /*1a120*/  LDG.E.U8 R16, desc[UR46][R8.64+0x8] ;  /* 0x0000082e08107981 */ /* 0x000e24000c1e1100 */
[----:B0-----:R-:W-:-:S05]  /*1a130*/  PRMT R3, R16, 0x8880, RZ ;  /* 0x0000888010037816 */ /* 0x001fca00000000ff */
[----:B------:R-:W-:-:S07]  /*1a140*/  IMAD R2, R3, R18, RZ ;  /* 0x0000001203027224 */ /* 0x000fce00078e02ff */
.L_x_423:
[----:B------:R-:W-:Y:S05]  /*1a150*/  BSYNC B1 ;  /* 0x0000000000017941 */ /* 0x000fea0003800000 */
.L_x_422:
[----:B0-----:R-:W-:Y:S01]  /*1a160*/  @!P4 IMAD R3, R124, R17, R2 ;  /* 0x000000117c03c224 */ /* 0x001fe200078e0202 */
[----:B------:R-:W-:Y:S04]  /*1a170*/  BSSY B1, `(.L_x_424) ;  /* 0x0000006000017945 */ /* 0x000fe80003800000 */
[----:B------:R0:W-:Y:S01]  /*1a180*/  @!P4 STG.E.U8 desc[UR46][R4.64+0x8], R3 ;  /* 0x000008030400c986 */ /* 0x0001e2000c10112e */
[----:B------:R-:W-:Y:S05]  /*1a190*/  @P5 BRA `(.L_x_425) ;  /* 0x00000000000c5947 */ /* 0x000fea0003800000 */
[----:B------:R-:W0:Y:S02]  /*1a1a0*/  LDG.E.U8 R16, desc[UR46][R8.64+0x9] ;  /* 0x0000092e08107981 */ /* 0x000e24000c1e1100 */
[----:B0-----:R-:W-:-:S05]  /*1a1b0*/  PRMT R3, R16, 0x8880, RZ ;  /* 0x0000888010037816 */ /* 0x001fca00000000ff */
[----:B------:R-:W-:-:S07]  /*1a1c0*/  IMAD R2, R3, R18, RZ ;  /* 0x0000001203027224 */ /* 0x000fce00078e02ff */
.L_x_425:
[----:B------:R-:W-:Y:S05]  /*1a1d0*/  BSYNC B1 ;  /* 0x0000000000017941 */ /* 0x000fea0003800000 */
.L_x_424:
[----:B------:R-:W-:Y:S01]  /*1a1e0*/  @!P5 IMAD R125, R125, R17, R2 ;  /* 0x000000117d7dd224 */ /* 0x000fe200078e0202 */
[----:B------:R-:W-:Y:S01]  /*1a1f0*/  BSSY B1, `(.L_x_426) ;  /* 0x0000007000017945 */ /* 0x000fe20003800000 */
[----:B------:R-:W-:-:S03]  /*1a200*/  @!P2 IADD3.X R123, R5, UR43, RZ, P6, !PT ;  /* 0x0000002b057bac10 */ /* 0x000fc6000b7fe4ff */
[----:B------:R1:W-:Y:S01]  /*1a210*/  @!P5 STG.E.U8 desc[UR46][R4.64+0x9], R125 ;  /* 0x0000097d0400d986 */ /* 0x0003e2000c10112e */
[----:B------:R-:W-:Y:S05]  /*1a220*/  @P2 BRA `(.L_x_427) ;  /* 0x00000000000c2947 */ /* 0x000fea0003800000 */
[----:B------:R-:W0:Y:S02]  /*1a230*/  LDG.E.U8 R16, desc[UR46][R10.64+0x8] ;  /* 0x0000082e0a107981 */ /* 0x000e24000c1e1100 */
[----:B0-----:R-:W-:-:S05]  /*1a240*/  PRMT R3, R16, 0x8880, RZ ;  /* 0x0000888010037816 */ /* 0x001fca00000000ff */
[----:B------:R-:W-:-:S07]  /*1a250*/  IMAD R2, R3, R18, RZ ;  /* 0x0000001203027224 */ /* 0x000fce00078e02ff */
.L_x_427:
[----:B------:R-:W-:Y:S05]  /*1a260*/  BSYNC B1 ;  /* 0x0000000000017941 */ /* 0x000fea0003800000 */
.L_x_426:
[----:B0-----:R-:W-:Y:S01]  /*1a270*/  @!P2 IMAD R3, R126, R17, R2 ;  /* 0x000000117e03a224 */ /* 0x001fe200078e0202 */
[----:B------:R-:W-:Y:S01]  /*1a280*/  @!P3 IADD3 R120, P5, R4, UR44, RZ ;  /* 0x0000002c0478bc10 */ /* 0x000fe2000ffbe0ff */
[----:B------:R-:W-:Y:S01]  /*1a290*/  BSSY B1, `(.L_x_428) ;  /* 0x000000b000017945 */ /* 0x000fe20003800000 */
[C---:B------:R-:W-:Y:S02]  /*1a2a0*/  ISETP.LT.OR P6, PT, R0.reuse, 0x11, !P1 ;  /* 0x000000110000780c */ /* 0x040fe40004fc1670 */
[----:B------:R0:W-:Y:S01]  /*1a2b0*/  @!P2 STG.E.U8 desc[UR46][R122.64+0x8], R3 ;  /* 0x000008037a00a986 */ /* 0x0001e2000c10112e */
[----:B------:R-:W-:Y:S02]  /*1a2c0*/  @!P3 IADD3.X R121, R5, UR43, RZ, P5, !PT ;  /* 0x0000002b0579bc10 */ /* 0x000fe4000affe4ff */
[C---:B------:R-:W-:Y:S02]  /*1a2d0*/  ISETP.LT.OR P2, PT, R0.reuse, 0x12, !P1 ;  /* 0x000000120000780c */ /* 0x040fe40004f41670 */
[----:B------:R-:W-:-:S02]  /*1a2e0*/  ISETP.LT.OR P4, PT, R0, 0x11, !P0 ;  /* 0x000000110000780c */ /* 0x000fc40004781670 */
[----:B------:R-:W-:Y:S01]  /*1a2f0*/  ISETP.LT.OR P5, PT, R0, 0x12, !P0 ;  /* 0x000000120000780c */ /* 0x000fe200047a1670 */
[----:B------:R-:W-:-:S12]  /*1a300*/  @P3 BRA `(.L_x_429) ;  /* 0x00000000000c3947 */ /* 0x000fd80003800000 */
[----:B------:R-:W0:Y:S02]  /*1a310*/  LDG.E.U8 R16, desc[UR46][R10.64+0x9] ;  /* 0x0000092e0a107981 */ /* 0x000e24000c1e1100 */
[----:B0-----:R-:W-:-:S05]  /*1a320*/  PRMT R3, R16, 0x8880, RZ ;  /* 0x0000888010037816 */ /* 0x001fca00000000ff */
[----:B------:R-:W-:-:S07]  /*1a330*/  IMAD R2, R3, R18, RZ ;  /* 0x0000001203027224 */ /* 0x000fce00078e02ff */
.L_x_429:
[----:B------:R-:W-:Y:S05]  /*1a340*/  BSYNC B1 ;  /* 0x0000000000017941 */ /* 0x000fea0003800000 */
.L_x_428:
[----:B------:R-:W-:Y:S01]  /*1a350*/  @!P3 IMAD R127, R127, R17, R2 ;  /* 0x000000117f7fb224 */ /* 0x000fe200078e0202 */
[----:B------:R-:W-:Y:S04]  /*1a360*/  BSSY B1, `(.L_x_430) ;  /* 0x0000006000017945 */ /* 0x000fe80003800000 */
[----:B------:R2:W-:Y:S01]  /*1a370*/  @!P3 STG.E.U8 desc[UR46][R120.64+0x9], R127 ;  /* 0x0000097f7800b986 */ /* 0x0005e2000c10112e */
[----:B------:R-:W-:Y:S05]  /*1a380*/  @P6 BRA `(.L_x_431) ;  /* 0x00000000000c6947 */ /* 0x000fea0003800000 */
[----:B------:R-:W0:Y:S02]  /*1a390*/  LDG.E.U8 R16, desc[UR46][R8.64+0x10] ;  /* 0x0000102e08107981 */ /* 0x000e24000c1e1100 */
[----:B0-----:R-:W-:-:S05]  /*1a3a0*/  PRMT R3, R16, 0x8880, RZ ;  /* 0x0000888010037816 */ /* 0x001fca00000000ff */
[----:B------:R-:W-:-:S07]  /*1a3b0*/  IMAD R2, R3, R18, RZ ;  /* 0x0000001203027224 */ /* 0x000fce00078e02ff */
.L_x_431:
[----:B------:R-:W-:Y:S05]  /*1a3c0*/  BSYNC B1 ;  /* 0x0000000000017941 */ /* 0x000fea0003800000 */
.L_x_430:
[----:B0-----:R-:W-:Y:S01]  /*1a3d0*/  @!P6 IMAD R3, R128, R17, R2 ;  /* 0x000000118003e224 */ /* 0x001fe200078e0202 */
[----:B------:R-:W-:Y:S04]  /*1a3e0*/  BSSY B1, `(.L_x_432) ;  /* 0x0000006000017945 */ /* 0x000fe80003800000 */
[----:B------:R0:W-:Y:S01]  /*1a3f0*/  @!P6 STG.E.U8 desc[UR46][R4.64+0x10], R3 ;  /* 0x000010030400e986 */ /* 0x0001e2000c10112e */
[----:B------:R-:W-:Y:S05]  /*1a400*/  @P2 BRA `(.L_x_433) ;  /* 0x00000000000c2947 */ /* 0x000fea0003800000 */
[----:B------:R-:W0:Y:S02]  /*1a410*/  LDG.E.U8 R16, desc[UR46][R8.64+0x11] ;  /* 0x0000112e08107981 */ /* 0x000e24000c1e1100 */
[----:B0-----:R-:W-:-:S05]  /*1a420*/  PRMT R3, R16, 0x8880, RZ ;  /* 0x0000888010037816 */ /* 0x001fca00000000ff */
[----:B------:R-:W-:-:S07]  /*1a430*/  IMAD R2, R3, R18, RZ ;  /* 0x0000001203027224 */ /* 0x000fce00078e02ff */
.L_x_433:
[----:B------:R-:W-:Y:S05]  /*1a440*/  BSYNC B1 ;  /* 0x0000000000017941 */ /* 0x000fea0003800000 */
.L_x_432:
[----:B------:R-:W-:Y:S01]  /*1a450*/  @!P2 IMAD R129, R129, R17, R2 ;  /* 0x000000118181a224 */ /* 0x000fe200078e0202 */
[----:B------:R-:W-:Y:S01]  /*1a460*/  BSSY B1, `(.L_x_434) ;  /* 0x000000a000017945 */ /* 0x000fe20003800000 */
[----:B------:R-:W-:Y:S02]  /*1a470*/  ISETP.LT.OR P3, PT, R0, 0x19, !P0 ;  /* 0x000000190000780c */ /* 0x000fe40004761670 */
[C---:B------:R-:W-:Y:S01]  /*1a480*/  @!P5 IADD3 R122, P6, R4.reuse, UR44, RZ ;  /* 0x0000002c047adc10 */ /* 0x040fe2000ffde0ff */
[----:B------:R3:W-:Y:S01]  /*1a490*/  @!P2 STG.E.U8 desc[UR46][R4.64+0x11], R129 ;  /* 0x000011810400a986 */ /* 0x0007e2000c10112e */
[----:B--2---:R-:W-:-:S04]  /*1a4a0*/  @!P4 IADD3 R120, P2, R4, UR44, RZ ;  /* 0x0000002c0478cc10 */ /* 0x004fc8000ff5e0ff */
[----:B------:R-:W-:Y:S01]  /*1a4b0*/  @!P4 IADD3.X R121, R5, UR43, RZ, P2, !PT ;  /* 0x0000002b0579cc10 */ /* 0x000fe200097fe4ff */
[----:B------:R-:W-:Y:S08]  /*1a4c0*/  @P4 BRA `(.L_x_435) ;  /* 0x00000000000c4947 */ /* 0x000ff00003800000 */
[----:B------:R-:W0:Y:S02]  /*1a4d0*/  LDG.E.U8 R16, desc[UR46][R10.64+0x10] ;  /* 0x0000102e0a107981 */ /* 0x000e24000c1e1100 */
[----:B0-----:R-:W-:-:S05]  /*1a4e0*/  PRMT R3, R16, 0x8880, RZ ;  /* 0x0000888010037816 */ /* 0x001fca00000000ff */
[----:B------:R-:W-:-:S07]  /*1a4f0*/  IMAD R2, R3, R18, RZ ;  /* 0x0000001203027224 */ /* 0x000fce00078e02ff */
.L_x_435:
[----:B------:R-:W-:Y:S05]  /*1a500*/  BSYNC B1 ;  /* 0x0000000000017941 */ /* 0x000fea0003800000 */
.L_x_434:
[----:B0-----:R-:W-:Y:S01]  /*1a510*/  @!P4 IMAD R3, R130, R17, R2 ;  /* 0x000000118203c224 */ /* 0x001fe200078e0202 */
[----:B------:R-:W-:Y:S01]  /*1a520*/  BSSY B1, `(.L_x_436) ;  /* 0x0000007000017945 */ /* 0x000fe20003800000 */
[----:B------:R-:W-:-:S03]  /*1a530*/  @!P5 IADD3.X R123, R5, UR43, RZ, P6, !PT ;  /* 0x0000002b057bdc10 */ /* 0x000fc6000b7fe4ff */
[----:B------:R0:W-:Y:S01]  /*1a540*/  @!P4 STG.E.U8 desc[UR46][R120.64+0x10], R3 ;  /* 0x000010037800c986 */ /* 0x0001e2000c10112e */
[----:B------:R-:W-:Y:S05]  /*1a550*/  @P5 BRA `(.L_x_437) ;  /* 0x00000000000c5947 */ /* 0x000fea0003800000 */
[----:B------:R-:W0:Y:S02]  /*1a560*/  LDG.E.U8 R16, desc[UR46][R10.64+0x11] ;  /* 0x0000112e0a107981 */ /* 0x000e24000c1e1100 */
[----:B0-----:R-:W-:-:S05]  /*1a570*/  PRMT R3, R16, 0x8880, RZ ;  /* 0x0000888010037816 */ /* 0x001fca00000000ff */
[----:B------:R-:W-:-:S07]  /*1a580*/  IMAD R2, R3, R18, RZ ;  /* 0x0000001203027224 */ /* 0x000fce00078e02ff */
.L_x_437:
[----:B------:R-:W-:Y:S05]  /*1a590*/  BSYNC B1 ;  /* 0x0000000000017941 */ /* 0x000fea0003800000 */
.L_x_436:
[C---:B------:R-:W-:Y:S01]  /*1a5a0*/  ISETP.LT.OR P4, PT, R0.reuse, 0x19, !P1 ;  /* 0x000000190000780c */ /* 0x040fe20004f81670 */
[----:B------:R-:W-:Y:S01]  /*1a5b0*/  @!P5 IMAD R131, R131, R17, R2 ;  /* 0x000000118383d224 */ /* 0x000fe200078e0202 */
[----:B------:R-:W-:Y:S01]  /*1a5c0*/  BSSY B1, `(.L_x_438) ;  /* 0x0000009000017945 */ /* 0x000fe20003800000 */
[----:B------:R-:W-:Y:S02]  /*1a5d0*/  ISETP.LT.OR P2, PT, R0, 0x1a, !P0 ;  /* 0x0000001a0000780c */ /* 0x000fe40004741670 */
[----:B0-----:R-:W-:Y:S01]  /*1a5e0*/  @!P3 IADD3 R120, P6, R4, UR44, RZ ;  /* 0x0000002c0478bc10 */ /* 0x001fe2000ffde0ff */
[----:B------:R0:W-:Y:S01]  /*1a5f0*/  @!P5 STG.E.U8 desc[UR46][R122.64+0x11], R131 ;  /* 0x000011837a00d986 */ /* 0x0001e2000c10112e */
[----:B------:R-:W-:-:S06]  /*1a600*/  ISETP.LT.OR P5, PT, R0, 0x1a, !P1 ;  /* 0x0000001a0000780c */ /* 0x000fcc0004fa1670 */
[----:B------:R-:W-:Y:S07]  /*1a610*/  @P4 BRA `(.L_x_439) ;  /* 0x00000000000c4947 */ /* 0x000fee0003800000 */
[----:B------:R-:W2:Y:S02]  /*1a620*/  LDG.E.U8 R16, desc[UR46][R8.64+0x18] ;  /* 0x0000182e08107981 */ /* 0x000ea4000c1e1100 */
[----:B--2---:R-:W-:-:S05]  /*1a630*/  PRMT R3, R16, 0x8880, RZ ;  /* 0x0000888010037816 */ /* 0x004fca00000000ff */
[----:B------:R-:W-:-:S07]  /*1a640*/  IMAD R2, R3, R18, RZ ;  /* 0x0000001203027224 */ /* 0x000fce00078e02ff */
.L_x_439:
[----:B------:R-:W-:Y:S05]  /*1a650*/  BSYNC B1 ;  /* 0x0000000000017941 */ /* 0x000fea0003800000 */
.L_x_438:
[----:B------:R-:W-:Y:S01]  /*1a660*/  @!P4 IMAD R3, R132, R17, R2 ;  /* 0x000000118403c224 */ /* 0x000fe200078e0202 */
[----:B------:R-:W-:Y:S04]  /*1a670*/  BSSY B1, `(.L_x_440) ;  /* 0x0000006000017945 */ /* 0x000fe80003800000 */
[----:B------:R2:W-:Y:S01]  /*1a680*/  @!P4 STG.E.U8 desc[UR46][R4.64+0x18], R3 ;  /* 0x000018030400c986 */ /* 0x0005e2000c10112e */
[----:B------:R-:W-:Y:S05]  /*1a690*/  @P5 BRA `(.L_x_441) ;  /* 0x00000000000c5947 */ /* 0x000fea0003800000 */
[----:B------:R-:W2:Y:S02]  /*1a6a0*/  LDG.E.U8 R16, desc[UR46][R8.64+0x19] ;  /* 0x0000192e08107981 */ /* 0x000ea4000c1e1100 */
[----:B--2---:R-:W-:-:S05]  /*1a6b0*/  PRMT R3, R16, 0x8880, RZ ;  /* 0x0000888010037816 */ /* 0x004fca00000000ff */
[----:B------:R-:W-:-:S07]  /*1a6c0*/  IMAD R2, R3, R18, RZ ;  /* 0x0000001203027224 */ /* 0x000fce00078e02ff */
.L_x_441:
[----:B------:R-:W-:Y:S05]  /*1a6d0*/  BSYNC B1 ;  /* 0x0000000000017941 */ /* 0x000fea0003800000 */
.L_x_440:
[----:B------:R-:W-:Y:S01]  /*1a6e0*/  @!P5 IMAD R133, R133, R17, R2 ;  /* 0x000000118585d224 */ /* 0x000fe200078e0202 */
[----:B------:R-:W-:Y:S01]  /*1a6f0*/  BSSY B1, `(.L_x_442) ;  /* 0x0000007000017945 */ /* 0x000fe20003800000 */
[----:B------:R-:W-:-:S03]  /*1a700*/  @!P3 IADD3.X R121, R5, UR43, RZ, P6, !PT ;  /* 0x0000002b0579bc10 */ /* 0x000fc6000b7fe4ff */
[----:B------:R4:W-:Y:S01]  /*1a710*/  @!P5 STG.E.U8 desc[UR46][R4.64+0x19], R133 ;  /* 0x000019850400d986 */ /* 0x0009e2000c10112e */
[----:B------:R-:W-:Y:S05]  /*1a720*/  @P3 BRA `(.L_x_443) ;  /* 0x00000000000c3947 */ /* 0x000fea0003800000 */
[----:B------:R-:W2:Y:S02]  /*1a730*/  LDG.E.U8 R16, desc[UR46][R10.64+0x18] ;  /* 0x0000182e0a107981 */ /* 0x000ea4000c1e1100 */
[----:B--2---:R-:W-:-:S05]  /*1a740*/  PRMT R3, R16, 0x8880, RZ ;  /* 0x0000888010037816 */ /* 0x004fca00000000ff */
[----:B------:R-:W-:-:S07]  /*1a750*/  IMAD R2, R3, R18, RZ ;  /* 0x0000001203027224 */ /* 0x000fce00078e02ff */
.L_x_443:
[----:B------:R-:W-:Y:S05]  /*1a760*/  BSYNC B1 ;  /* 0x0000000000017941 */ /* 0x000fea0003800000 */
.L_x_442:
[----:B--2---:R-:W-:Y:S01]  /*1a770*/  @!P3 IMAD R3, R134, R17, R2 ;  /* 0x000000118603b224 */ /* 0x004fe200078e0202 */
[----:B0-----:R-:W-:Y:S01]  /*1a780*/  @!P2 IADD3 R122, P5, R4, UR44, RZ ;  /* 0x0000002c047aac10 */ /* 0x001fe2000ffbe0ff */
        /* <DEDUP_REMOVED lines=11> */
.L_x_445:
[----:B------:R-:W-:Y:S05]  /*1a840*/  BSYNC B1 ;  /* 0x0000000000017941 */ /* 0x000fea0003800000 */
.L_x_444:
[----:B------:R-:W-:Y:S01]  /*1a850*/  @!P2 IMAD R135, R135, R17, R2 ;  /* 0x000000118787a224 */ /* 0x000fe200078e0202 */
[----:B------:R-:W-:Y:S04]  /*1a860*/  BSSY B1, `(.L_x_446) ;  /* 0x0000006000017945 */ /* 0x000fe80003800000 */
[----:B------:R2:W-:Y:S01]  /*1a870*/  @!P2 STG.E.U8 desc[UR46][R122.64+0x19], R135 ;  /* 0x000019877a00a986 */ /* 0x0005e2000c10112e */
[----:B------:R-:W-:Y:S05]  /*1a880*/  @P6 BRA `(.L_x_447) ;  /* 0x00000000000c6947 */ /* 0x000fea0003800000 */
[----:B------:R-:W0:Y:S02]  /*1a890*/  LDG.E.U8 R16, desc[UR46][R8.64+0x20] ;  /* 0x0000202e08107981 */ /* 0x000e24000c1e1100 */
[----:B0-----:R-:W-:-:S05]  /*1a8a0*/  PRMT R3, R16, 0x8880, RZ ;  /* 0x0000888010037816 */ /* 0x001fca00000000ff */
[----:B------:R-:W-:-:S07]  /*1a8b0*/  IMAD R2, R3, R18, RZ ;  /* 0x0000001203027224 */ /* 0x000fce00078e02ff */
.L_x_447:
[----:B------:R-:W-:Y:S05]  /*1a8c0*/  BSYNC B1 ;  /* 0x0000000000017941 */ /* 0x000fea0003800000 */
.L_x_446:
[----:B0-----:R-:W-:Y:S01]  /*1a8d0*/  @!P6 IMAD R3, R136, R17, R2 ;  /* 0x000000118803e224 */ /* 0x001fe200078e0202 */
[----:B------:R-:W-:Y:S04]  /*1a8e0*/  BSSY B1, `(.L_x_448) ;  /* 0x0000006000017945 */ /* 0x000fe80003800000 */
[----:B------:R0:W-:Y:S01]  /*1a8f0*/  @!P6 STG.E.U8 desc[UR46][R4.64+0x20], R3 ;  /* 0x000020030400e986 */ /* 0x0001e2000c10112e */
[----:B------:R-:W-:Y:S05]  /*1a900*/  @P3 BRA `(.L_x_449) ;  /* 0x00000000000c3947 */ /* 0x000fea0003800000 */
[----:B------:R-:W0:Y:S02]  /*1a910*/  LDG.E.U8 R16, desc[UR46][R8.64+0x21] ;  /* 0x0000212e08107981 */ /* 0x000e24000c1e1100 */
[----:B0-----:R-:W-:-:S05]  /*1a920*/  PRMT R3, R16, 0x8880, RZ ;  /* 0x0000888010037816 */ /* 0x001fca00000000ff */
[----:B------:R-:W-:-:S07]  /*1a930*/  IMAD R2, R3, R18, RZ ;  /* 0x0000001203027224 */ /* 0x000fce00078e02ff */
.L_x_449:
[----:B------:R-:W-:Y:S05]  /*1a940*/  BSYNC B1 ;  /* 0x0000000000017941 */ /* 0x000fea0003800000 */
.L_x_448:
[----:B------:R-:W-:Y:S01]  /*1a950*/  @!P3 IMAD R137, R137, R17, R2 ;  /* 0x000000118989b224 */ /* 0x000fe200078e0202 */
[----:B------:R-:W-:Y:S01]  /*1a960*/  BSSY B1, `(.L_x_450) ;  /* 0x000000a000017945 */ /* 0x000fe20003800000 */
[----:B------:R-:W-:Y:S02]  /*1a970*/  ISETP.LT.OR P2, PT, R0, 0x29, !P0 ;  /* 0x000000290000780c */ /* 0x000fe40004741670 */
[C---:B--2---:R-:W-:Y:S01]  /*1a980*/  @!P5 IADD3 R122, P6, R4.reuse, UR44, RZ ;  /* 0x0000002c047adc10 */ /* 0x044fe2000ffde0ff */
[----:B------:R2:W-:Y:S01]  /*1a990*/  @!P3 STG.E.U8 desc[UR46][R4.64+0x21], R137 ;  /* 0x000021890400b986 */ /* 0x0005e2000c10112e */
[----:B------:R-:W-:-:S04]  /*1a9a0*/  @!P4 IADD3 R120, P3, R4, UR44, RZ ;  /* 0x0000002c0478cc10 */ /* 0x000fc8000ff7e0ff */
[----:B------:R-:W-:Y:S01]  /*1a9b0*/  @!P4 IADD3.X R121, R5, UR43, RZ, P3, !PT ;  /* 0x0000002b0579cc10 */ /* 0x000fe20009ffe4ff */
[----:B------:R-:W-:Y:S08]  /*1a9c0*/  @P4 BRA `(.L_x_451) ;  /* 0x00000000000c4947 */ /* 0x000ff00003800000 */
[----:B------:R-:W0:Y:S02]  /*1a9d0*/  LDG.E.U8 R16, desc[UR46][R10.64+0x20] ;  /* 0x0000202e0a107981 */ /* 0x000e24000c1e1100 */
[----:B0-----:R-:W-:-:S05]  /*1a9e0*/  PRMT R3, R16, 0x8880, RZ ;  /* 0x0000888010037816 */ /* 0x001fca00000000ff */
[----:B------:R-:W-:-:S07]  /*1a9f0*/  IMAD R2, R3, R18, RZ ;  /* 0x0000001203027224 */ /* 0x000fce00078e02ff */
.L_x_451:
[----:B------:R-:W-:Y:S05]  /*1aa00*/  BSYNC B1 ;  /* 0x0000000000017941 */ /* 0x000fea0003800000 */
.L_x_450:
        /* <DEDUP_REMOVED lines=8> */
.L_x_453:
[----:B------:R-:W-:Y:S05]  /*1aa90*/  BSYNC B1 ;  /* 0x0000000000017941 */ /* 0x000fea0003800000 */
.L_x_452:
        /* <DEDUP_REMOVED lines=8> */
[----:B------:R-:W5:Y:S02]  /*1ab20*/  LDG.E.U8 R16, desc[UR46][R8.64+0x28] ;  /* 0x0000282e08107981 */ /* 0x000f64000c1e1100 */
[----:B-----5:R-:W-:-:S05]  /*1ab30*/  PRMT R3, R16, 0x8880, RZ ;  /* 0x0000888010037816 */ /* 0x020fca00000000ff */
[----:B------:R-:W-:-:S07]  /*1ab40*/  IMAD R2, R3, R18, RZ ;  /* 0x0000001203027224 */ /* 0x000fce00078e02ff */
.L_x_455:
[----:B------:R-:W-:Y:S05]  /*1ab50*/  BSYNC B1 ;  /* 0x0000000000017941 */ /* 0x000fea0003800000 */
.L_x_454:
[----:B------:R-:W-:Y:S01]  /*1ab60*/  @!P4 IMAD R3, R140, R17, R2 ;  /* 0x000000118c03c224 */ /* 0x000fe200078e0202 */
[----:B------:R-:W-:Y:S04]  /*1ab70*/  BSSY B1, `(.L_x_456) ;  /* 0x0000006000017945 */ /* 0x000fe80003800000 */
[----:B------:R0:W-:Y:S01]  /*1ab80*/  @!P4 STG.E.U8 desc[UR46][R4.64+0x28], R3 ;  /* 0x000028030400c986 */ /* 0x0001e2000c10112e */
[----:B------:R-:W-:Y:S05]  /*1ab90*/  @P5 BRA `(.L_x_457) ;  /* 0x00000000000c5947 */ /* 0x000fea0003800000 */
[----:B------:R-:W0:Y:S02]  /*1aba0*/  LDG.E.U8 R16, desc[UR46][R8.64+0x29] ;  /* 0x0000292e08107981 */ /* 0x000e24000c1e1100 */
[----:B0-----:R-:W-:-:S05]  /*1abb0*/  PRMT R3, R16, 0x8880, RZ ;  /* 0x0000888010037816 */ /* 0x001fca00000000ff */
[----:B------:R-:W-:-:S07]  /*1abc0*/  IMAD R2, R3, R18, RZ ;  /* 0x0000001203027224 */ /* 0x000fce00078e02ff */
.L_x_457:
[----:B------:R-:W-:Y:S05]  /*1abd0*/  BSYNC B1 ;  /* 0x0000000000017941 */ /* 0x000fea0003800000 */
.L_x_456:
        /* <DEDUP_REMOVED lines=8> */
.L_x_459:
[----:B------:R-:W-:Y:S05]  /*1ac60*/  BSYNC B1 ;  /* 0x0000000000017941 */ /* 0x000fea0003800000 */
.L_x_458:
        /* <DEDUP_REMOVED lines=13> */
.L_x_461:
[----:B------:R-:W-:Y:S05]  /*1ad40*/  BSYNC B1 ;  /* 0x0000000000017941 */ /* 0x000fea0003800000 */
.L_x_460:
[----:B------:R-:W-:Y:S01]  /*1ad50*/  @!P3 IMAD R143, R143, R17, R2 ;  /* 0x000000118f8fb224 */ /* 0x000fe200078e0202 */
[----:B------:R-:W-:Y:S04]  /*1ad60*/  BSSY B1, `(.L_x_462) ;  /* 0x0000006000017945 */ /* 0x000fe80003800000 */
[----:B------:R0:W-:Y:S01]  /*1ad70*/  @!P3 STG.E.U8 desc[UR46][R122.64+0x29], R143 ;  /* 0x0000298f7a00b986 */ /* 0x0001e2000c10112e */
[----:B------:R-:W-:Y:S05]  /*1ad80*/  @P6 BRA `(.L_x_463) ;  /* 0x00000000000c6947 */ /* 0x000fea0003800000 */
[----:B------:R-:W0:Y:S02]  /*1ad90*/  LDG.E.U8 R16, desc[UR46][R8.64+0x30] ;  /* 0x0000302e08107981 */ /* 0x000e24000c1e1100 */
[----:B0-----:R-:W-:-:S05]  /*1ada0*/  PRMT R3, R16, 0x8880, RZ ;  /* 0x0000888010037816 */ /* 0x001fca00000000ff */
[----:B------:R-:W-:-:S07]  /*1adb0*/  IMAD R2, R3, R18, RZ ;  /* 0x0000001203027224 */ /* 0x000fce00078e02ff */
.L_x_463:
[----:B------:R-:W-:Y:S05]  /*1adc0*/  BSYNC B1 ;  /* 0x0000000000017941 */ /* 0x000fea0003800000 */
.L_x_462:
[----:B0-----:R-:W-:Y:S01]  /*1add0*/  @!P6 IMAD R3, R144, R17, R2 ;  /* 0x000000119003e224 */ /* 0x001fe200078e0202 */
[----:B------:R-:W-:Y:S04]  /*1ade0*/  BSSY B1, `(.L_x_464) ;  /* 0x0000006000017945 */ /* 0x000fe80003800000 */
[----:B------:R0:W-:Y:S01]  /*1adf0*/  @!P6 STG.E.U8 desc[UR46][R4.64+0x30], R3 ;  /* 0x000030030400e986 */ /* 0x0001e2000c10112e */
[----:B------:R-:W-:Y:S05]  /*1ae00*/  @P2 BRA `(.L_x_465) ;  /* 0x00000000000c2947 */ /* 0x000fea0003800000 */
[----:B------:R-:W0:Y:S02]  /*1ae10*/  LDG.E.U8 R16, desc[UR46][R8.64+0x31] ;  /* 0x0000312e08107981 */ /* 0x000e24000c1e1100 */
[----:B0-----:R-:W-:-:S05]  /*1ae20*/  PRMT R3, R16, 0x8880, RZ ;  /* 0x0000888010037816 */ /* 0x001fca00000000ff */
[----:B------:R-:W-:-:S07]  /*1ae30*/  IMAD R2, R3, R18, RZ ;  /* 0x0000001203027224 */ /* 0x000fce00078e02ff */
.L_x_465:
[----:B------:R-:W-:Y:S05]  /*1ae40*/  BSYNC B1 ;  /* 0x0000000000017941 */ /* 0x000fea0003800000 */
.L_x_464:
[----:B------:R-:W-:Y:S01]  /*1ae50*/  @!P2 IMAD R145, R145, R17, R2 ;  /* 0x000000119191a224 */ /* 0x000fe200078e0202 */
[----:B------:R-:W-:Y:S01]  /*1ae60*/  BSSY B1, `(.L_x_466) ;  /* 0x000000a000017945 */ /* 0x000fe20003800000 */
[----:B------:R-:W-:Y:S02]  /*1ae70*/  ISETP.LT.OR P3, PT, R0, 0x39, !P0 ;  /* 0x000000390000780c */ /* 0x000fe40004761670 */
[C---:B------:R-:W-:Y:S01]  /*1ae80*/  @!P5 IADD3 R122, P6, R4.reuse, UR44, RZ ;  /* 0x0000002c047adc10 */ /* 0x040fe2000ffde0ff */
[----:B------:R0:W-:Y:S01]  /*1ae90*/  @!P2 STG.E.U8 desc[UR46][R4.64+0x31], R145 ;  /* 0x000031910400a986 */ /* 0x0001e2000c10112e */
[----:B------:R-:W-:-:S04]  /*1aea0*/  @!P4 IADD3 R120, P2, R4, UR44, RZ ;  /* 0x0000002c0478cc10 */ /* 0x000fc8000ff5e0ff */
[----:B------:R-:W-:Y:S01]  /*1aeb0*/  @!P4 IADD3.X R121, R5, UR43, RZ, P2, !PT ;  /* 0x0000002b0579cc10 */ /* 0x000fe200097fe4ff */
[----:B------:R-:W-:Y:S08]  /*1aec0*/  @P4 BRA `(.L_x_467) ;  /* 0x00000000000c4947 */ /* 0x000ff00003800000 */
[----:B------:R-:W0:Y:S02]  /*1aed0*/  LDG.E.U8 R16, desc[UR46][R10.64+0x30] ;  /* 0x0000302e0a107981 */ /* 0x000e24000c1e1100 */
[----:B0-----:R-:W-:-:S05]  /*1aee0*/  PRMT R3, R16, 0x8880, RZ ;  /* 0x0000888010037816 */ /* 0x001fca00000000ff */
[----:B------:R-:W-:-:S07]  /*1aef0*/  IMAD R2, R3, R18, RZ ;  /* 0x0000001203027224 */ /* 0x000fce00078e02ff */
.L_x_467:
[----:B------:R-:W-:Y:S05]  /*1af00*/  BSYNC B1 ;  /* 0x0000000000017941 */ /* 0x000fea0003800000 */
.L_x_466:
        /* <DEDUP_REMOVED lines=8> */
.L_x_469:
[----:B------:R-:W-:Y:S05]  /*1af90*/  BSYNC B1 ;  /* 0x0000000000017941 */ /* 0x000fea0003800000 */
.L_x_468:
        /* <DEDUP_REMOVED lines=11> */
.L_x_471:
[----:B------:R-:W-:Y:S05]  /*1b050*/  BSYNC B1 ;  /* 0x0000000000017941 */ /* 0x000fea0003800000 */
.L_x_470:
[----:B------:R-:W-:Y:S01]  /*1b060*/  @!P4 IMAD R3, R148, R17, R2 ;  /* 0x000000119403c224 */ /* 0x000fe200078e0202 */
[----:B------:R-:W-:Y:S04]  /*1b070*/  BSSY B1, `(.L_x_472) ;  /* 0x0000006000017945 */ /* 0x000fe80003800000 */
[----:B------:R0:W-:Y:S01]  /*1b080*/  @!P4 STG.E.U8 desc[UR46][R4.64+0x38], R3 ;  /* 0x000038030400c986 */ /* 0x0001e2000c10112e */
[----:B------:R-:W-:Y:S05]  /*1b090*/  @P5 BRA `(.L_x_473) ;  /* 0x00000000000c5947 */ /* 0x000fea0003800000 */
[----:B------:R-:W0:Y:S02]  /*1b0a0*/  LDG.E.U8 R16, desc[UR46][R8.64+0x39] ;  /* 0x0000392e08107981 */ /* 0x000e24000c1e1100 */
[----:B0-----:R-:W-:-:S05]  /*1b0b0*/  PRMT R3, R16, 0x8880, RZ ;  /* 0x0000888010037816 */ /* 0x001fca00000000ff */
[----:B------:R-:W-:-:S07]  /*1b0c0*/  IMAD R2, R3, R18, RZ ;  /* 0x0000001203027224 */ /* 0x000fce00078e02ff */
.L_x_473:
[----:B------:R-:W-:Y:S05]  /*1b0d0*/  BSYNC B1 ;  /* 0x0000000000017941 */ /* 0x000fea0003800000 */
.L_x_472:
        /* <DEDUP_REMOVED lines=8> */
.L_x_475:
[----:B------:R-:W-:Y:S05]  /*1b160*/  BSYNC B1 ;  /* 0x0000000000017941 */ /* 0x000fea0003800000 */
.L_x_474:
        /* <DEDUP_REMOVED lines=13> */
.L_x_477:
[----:B------:R-:W-:Y:S05]  /*1b240*/  BSYNC B1 ;  /* 0x0000000000017941 */ /* 0x000fea0003800000 */
.L_x_476:
[----:B------:R-:W-:Y:S01]  /*1b250*/  @!P2 IMAD R151, R151, R17, R2 ;  /* 0x000000119797a224 */ /* 0x000fe200078e0202 */
[----:B------:R-:W-:Y:S04]  /*1b260*/  BSSY B1, `(.L_x_478) ;  /* 0x0000006000017945 */ /* 0x000fe80003800000 */
[----:B------:R0:W-:Y:S01]  /*1b270*/  @!P2 STG.E.U8 desc[UR46][R122.64+0x39], R151 ;  /* 0x000039977a00a986 */ /* 0x0001e2000c10112e */
[----:B------:R-:W-:Y:S05]  /*1b280*/  @P6 BRA `(.L_x_479) ;  /* 0x00000000000c6947 */ /* 0x000fea0003800000 */
[----:B------:R-:W0:Y:S02]  /*1b290*/  LDG.E.U8 R16, desc[UR46][R8.64+0x40] ;  /* 0x0000402e08107981 */ /* 0x000e24000c1e1100 */
[----:B0-----:R-:W-:-:S05]  /*1b2a0*/  PRMT R3, R16, 0x8880, RZ ;  /* 0x0000888010037816 */ /* 0x001fca00000000ff */
[----:B------:R-:W-:-:S07]  /*1b2b0*/  IMAD R2, R3, R18, RZ ;  /* 0x0000001203027224 */ /* 0x000fce00078e02ff */
.L_x_479:
[----:B------:R-:W-:Y:S05]  /*1b2c0*/  BSYNC B1 ;  /* 0x0000000000017941 */ /* 0x000fea0003800000 */
.L_x_478:
[----:B0-----:R-:W-:Y:S01]  /*1b2d0*/  @!P6 IMAD R3, R152, R17, R2 ;  /* 0x000000119803e224 */ /* 0x001fe200078e0202 */
[----:B------:R-:W-:Y:S04]  /*1b2e0*/  BSSY B1, `(.L_x_480) ;  /* 0x0000006000017945 */ /* 0x000fe80003800000 */
[----:B------:R0:W-:Y:S01]  /*1b2f0*/  @!P6 STG.E.U8 desc[UR46][R4.64+0x40], R3 ;  /* 0x000040030400e986 */ /* 0x0001e2000c10112e */
[----:B------:R-:W-:Y:S05]  /*1b300*/  @P3 BRA `(.L_x_481) ;  /* 0x00000000000c3947 */ /* 0x000fea0003800000 */
[----:B------:R-:W0:Y:S02]  /*1b310*/  LDG.E.U8 R16, desc[UR46][R8.64+0x41] ;  /* 0x0000412e08107981 */ /* 0x000e24000c1e1100 */
[----:B0-----:R-:W-:-:S05]  /*1b320*/  PRMT R3, R16, 0x8880, RZ ;  /* 0x0000888010037816 */ /* 0x001fca00000000ff */
[----:B------:R-:W-:-:S07]  /*1b330*/  IMAD R2, R3, R18, RZ ;  /* 0x0000001203027224 */ /* 0x000fce00078e02ff */
.L_x_481:
[----:B------:R-:W-:Y:S05]  /*1b340*/  BSYNC B1 ;  /* 0x0000000000017941 */ /* 0x000fea0003800000 */
.L_x_480:
        /* <DEDUP_REMOVED lines=11> */
.L_x_483:
[----:B------:R-:W-:Y:S05]  /*1b400*/  BSYNC B1 ;  /* 0x0000000000017941 */ /* 0x000fea0003800000 */
.L_x_482:
        /* <DEDUP_REMOVED lines=8> */
.L_x_485:
[----:B------:R-:W-:Y:S05]  /*1b490*/  BSYNC B1 ;  /* 0x0000000000017941 */ /* 0x000fea0003800000 */
.L_x_484:
        /* <DEDUP_REMOVED lines=11> */
.L_x_487:
[----:B------:R-:W-:Y:S05]  /*1b550*/  BSYNC B1 ;  /* 0x0000000000017941 */ /* 0x000fea0003800000 */
.L_x_486:
[----:B------:R-:W-:Y:S01]  /*1b560*/  @!P4 IMAD R3, R156, R17, R2 ;  /* 0x000000119c03c224 */ /* 0x000fe200078e0202 */
[----:B------:R-:W-:Y:S04]  /*1b570*/  BSSY B1, `(.L_x_488) ;  /* 0x0000006000017945 */ /* 0x000fe80003800000 */
[----:B------:R0:W-:Y:S01]  /*1b580*/  @!P4 STG.E.U8 desc[UR46][R4.64+0x48], R3 ;  /* 0x000048030400c986 */ /* 0x0001e2000c10112e */
[----:B------:R-:W-:Y:S05]  /*1b590*/  @P5 BRA `(.L_x_489) ;  /* 0x00000000000c5947 */ /* 0x000fea0003800000 */
[----:B------:R-:W0:Y:S02]  /*1b5a0*/  LDG.E.U8 R16, desc[UR46][R8.64+0x49] ;  /* 0x0000492e08107981 */ /* 0x000e24000c1e1100 */
[----:B0-----:R-:W-:-:S05]  /*1b5b0*/  PRMT R3, R16, 0x8880, RZ ;  /* 0x0000888010037816 */ /* 0x001fca00000000ff */
[----:B------:R-:W-:-:S07]  /*1b5c0*/  IMAD R2, R3, R18, RZ ;  /* 0x0000001203027224 */ /* 0x000fce00078e02ff */
.L_x_489:
[----:B------:R-:W-:Y:S05]  /*1b5d0*/  BSYNC B1 ;  /* 0x0000000000017941 */ /* 0x000fea0003800000 */
.L_x_488:
        /* <DEDUP_REMOVED lines=8> */
.L_x_491:
[----:B------:R-:W-:Y:S05]  /*1b660*/  BSYNC B1 ;  /* 0x0000000000017941 */ /* 0x000fea0003800000 */
.L_x_490:
        /* <DEDUP_REMOVED lines=13> */
.L_x_493:
[----:B------:R-:W-:Y:S05]  /*1b740*/  BSYNC B1 ;  /* 0x0000000000017941 */ /* 0x000fea0003800000 */
.L_x_492:
[----:B------:R-:W-:Y:S01]  /*1b750*/  @!P3 IMAD R159, R159, R17, R2 ;  /* 0x000000119f9fb224 */ /* 0x000fe200078e0202 */
[----:B------:R-:W-:Y:S04]  /*1b760*/  BSSY B1, `(.L_x_494) ;  /* 0x0000006000017945 */ /* 0x000fe80003800000 */
[----:B------:R0:W-:Y:S01]  /*1b770*/  @!P3 STG.E.U8 desc[UR46][R122.64+0x49], R159 ;  /* 0x0000499f7a00b986 */ /* 0x0001e2000c10112e */
[----:B------:R-:W-:Y:S05]  /*1b780*/  @P6 BRA `(.L_x_495) ;  /* 0x00000000000c6947 */ /* 0x000fea0003800000 */
[----:B------:R-:W0:Y:S02]  /*1b790*/  LDG.E.U8 R16, desc[UR46][R8.64+0x50] ;  /* 0x0000502e08107981 */ /* 0x000e24000c1e1100 */
[----:B0-----:R-:W-:-:S05]  /*1b7a0*/  PRMT R3, R16, 0x8880, RZ ;  /* 0x0000888010037816 */ /* 0x001fca00000000ff */
[----:B------:R-:W-:-:S07]  /*1b7b0*/  IMAD R2, R3, R18, RZ ;  /* 0x0000001203027224 */ /* 0x000fce00078e02ff */
.L_x_495:
[----:B------:R-:W-:Y:S05]  /*1b7c0*/  BSYNC B1 ;  /* 0x0000000000017941 */ /* 0x000fea0003800000 */
.L_x_494:
[----:B0-----:R-:W-:Y:S01]  /*1b7d0*/  @!P6 IMAD R3, R160, R17, R2 ;  /* 0x00000011a003e224 */ /* 0x001fe200078e0202 */
[----:B------:R-:W-:Y:S04]  /*1b7e0*/  BSSY B1, `(.L_x_496) ;  /* 0x0000006000017945 */ /* 0x000fe80003800000 */
[----:B------:R0:W-:Y:S01]  /*1b7f0*/  @!P6 STG.E.U8 desc[UR46][R4.64+0x50], R3 ;  /* 0x000050030400e986 */ /* 0x0001e2000c10112e */
[----:B------:R-:W-:Y:S05]  /*1b800*/  @P2 BRA `(.L_x_497) ;  /* 0x00000000000c2947 */ /* 0x000fea0003800000 */
[----:B------:R-:W0:Y:S02]  /*1b810*/  LDG.E.U8 R16, desc[UR46][R8.64+0x51] ;  /* 0x0000512e08107981 */ /* 0x000e24000c1e1100 */
[----:B0-----:R-:W-:-:S05]  /*1b820*/  PRMT R3, R16, 0x8880, RZ ;  /* 0x0000888010037816 */ /* 0x001fca00000000ff */
[----:B------:R-:W-:-:S07]  /*1b830*/  IMAD R2, R3, R18, RZ ;  /* 0x0000001203027224 */ /* 0x000fce00078e02ff */
.L_x_497:
[----:B------:R-:W-:Y:S05]  /*1b840*/  BSYNC B1 ;  /* 0x0000000000017941 */ /* 0x000fea0003800000 */
.L_x_496:
        /* <DEDUP_REMOVED lines=11> */
.L_x_499:
[----:B------:R-:W-:Y:S05]  /*1b900*/  BSYNC B1 ;  /* 0x0000000000017941 */ /* 0x000fea0003800000 */
.L_x_498:
        /* <DEDUP_REMOVED lines=8> */
.L_x_501:
[----:B------:R-:W-:Y:S05]  /*1b990*/  BSYNC B1 ;  /* 0x0000000000017941 */ /* 0x000fea0003800000 */
.L_x_500:
        /* <DEDUP_REMOVED lines=11> */
.L_x_503:
[----:B------:R-:W-:Y:S05]  /*1ba50*/  BSYNC B1 ;  /* 0x0000000000017941 */ /* 0x000fea0003800000 */
.L_x_502:
[----:B------:R-:W-:Y:S01]  /*1ba60*/  @!P4 IMAD R3, R164, R17, R2 ;  /* 0x00000011a403c224 */ /* 0x000fe200078e0202 */
[----:B------:R-:W-:Y:S04]  /*1ba70*/  BSSY B1, `(.L_x_504) ;  /* 0x0000006000017945 */ /* 0x000fe80003800000 */
[----:B------:R0:W-:Y:S01]  /*1ba80*/  @!P4 STG.E.U8 desc[UR46][R4.64+0x58], R3 ;  /* 0x000058030400c986 */ /* 0x0001e2000c10112e */
[----:B------:R-:W-:Y:S05]  /*1ba90*/  @P5 BRA `(.L_x_505) ;  /* 0x00000000000c5947 */ /* 0x000fea0003800000 */
[----:B------:R-:W0:Y:S02]  /*1baa0*/  LDG.E.U8 R16, desc[UR46][R8.64+0x59] ;  /* 0x0000592e08107981 */ /* 0x000e24000c1e1100 */
[----:B0-----:R-:W-:-:S05]  /*1bab0*/  PRMT R3, R16, 0x8880, RZ ;  /* 0x0000888010037816 */ /* 0x001fca00000000ff */
[----:B------:R-:W-:-:S07]  /*1bac0*/  IMAD R2, R3, R18, RZ ;  /* 0x0000001203027224 */ /* 0x000fce00078e02ff */
.L_x_505:
[----:B------:R-:W-:Y:S05]  /*1bad0*/  BSYNC B1 ;  /* 0x0000000000017941 */ /* 0x000fea0003800000 */
.L_x_504:
        /* <DEDUP_REMOVED lines=8> */
.L_x_507:
[----:B------:R-:W-:Y:S05]  /*1bb60*/  BSYNC B1 ;  /* 0x0000000000017941 */ /* 0x000fea0003800000 */
.L_x_506:
        /* <DEDUP_REMOVED lines=13> */
.L_x_509:
[----:B------:R-:W-:Y:S05]  /*1bc40*/  BSYNC B1 ;  /* 0x0000000000017941 */ /* 0x000fea0003800000 */
.L_x_508:
[----:B------:R-:W-:Y:S01]  /*1bc50*/  @!P2 IMAD R167, R167, R17, R2 ;  /* 0x00000011a7a7a224 */ /* 0x000fe200078e0202 */
[----:B------:R-:W-:Y:S04]  /*1bc60*/  BSSY B1, `(.L_x_510) ;  /* 0x0000006000017945 */ /* 0x000fe80003800000 */
[----:B------:R0:W-:Y:S01]  /*1bc70*/  @!P2 STG.E.U8 desc[UR46][R122.64+0x59], R167 ;  /* 0x000059a77a00a986 */ /* 0x0001e2000c10112e */
[----:B------:R-:W-:Y:S05]  /*1bc80*/  @P6 BRA `(.L_x_511) ;  /* 0x00000000000c6947 */ /* 0x000fea0003800000 */
[----:B------:R-:W0:Y:S02]  /*1bc90*/  LDG.E.U8 R16, desc[UR46][R8.64+0x60] ;  /* 0x0000602e08107981 */ /* 0x000e24000c1e1100 */
[----:B0-----:R-:W-:-:S05]  /*1bca0*/  PRMT R3, R16, 0x8880, RZ ;  /* 0x0000888010037816 */ /* 0x001fca00000000ff */
[----:B------:R-:W-:-:S07]  /*1bcb0*/  IMAD R2, R3, R18, RZ ;  /* 0x0000001203027224 */ /* 0x000fce00078e02ff */
.L_x_511:
[----:B------:R-:W-:Y:S05]  /*1bcc0*/  BSYNC B1 ;  /* 0x0000000000017941 */ /* 0x000fea0003800000 */
.L_x_510:
[----:B0-----:R-:W-:Y:S01]  /*1bcd0*/  @!P6 IMAD R3, R168, R17, R2 ;  /* 0x00000011a803e224 */ /* 0x001fe200078e0202 */
[----:B------:R-:W-:Y:S04]  /*1bce0*/  BSSY B1, `(.L_x_512) ;  /* 0x0000006000017945 */ /* 0x000fe80003800000 */
[----:B------:R0:W-:Y:S01]  /*1bcf0*/  @!P6 STG.E.U8 desc[UR46][R4.64+0x60], R3 ;  /* 0x000060030400e986 */ /* 0x0001e2000c10112e */
[----:B------:R-:W-:Y:S05]  /*1bd00*/  @P3 BRA `(.L_x_513) ;  /* 0x00000000000c3947 */ /* 0x000fea0003800000 */
[----:B------:R-:W0:Y:S02]  /*1bd10*/  LDG.E.U8 R16, desc[UR46][R8.64+0x61] ;  /* 0x0000612e08107981 */ /* 0x000e24000c1e1100 */
[----:B0-----:R-:W-:-:S05]  /*1bd20*/  PRMT R3, R16, 0x8880, RZ ;  /* 0x0000888010037816 */ /* 0x001fca00000000ff */
[----:B------:R-:W-:-:S07]  /*1bd30*/  IMAD R2, R3, R18, RZ ;  /* 0x0000001203027224 */ /* 0x000fce00078e02ff */
.L_x_513:
[----:B------:R-:W-:Y:S05]  /*1bd40*/  BSYNC B1 ;  /* 0x0000000000017941 */ /* 0x000fea0003800000 */
.L_x_512:
        /* <DEDUP_REMOVED lines=11> */
.L_x_515:
[----:B------:R-:W-:Y:S05]  /*1be00*/  BSYNC B1 ;  /* 0x0000000000017941 */ /* 0x000fea0003800000 */
.L_x_514:
        /* <DEDUP_REMOVED lines=8> */
.L_x_517:
[----:B------:R-:W-:Y:S05]  /*1be90*/  BSYNC B1 ;  /* 0x0000000000017941 */ /* 0x000fea0003800000 */
.L_x_516:
        /* <DEDUP_REMOVED lines=11> */
.L_x_519:
[----:B------:R-:W-:Y:S05]  /*1bf50*/  BSYNC B1 ;  /* 0x0000000000017941 */ /* 0x000fea0003800000 */
.L_x_518:
[----:B------:R-:W-:Y:S01]  /*1bf60*/  @!P4 IMAD R3, R172, R17, R2 ;  /* 0x00000011ac03c224 */ /* 0x000fe200078e0202 */
[----:B------:R-:W-:Y:S04]  /*1bf70*/  BSSY B1, `(.L_x_520) ;  /* 0x0000006000017945 */ /* 0x000fe80003800000 */
[----:B------:R0:W-:Y:S01]  /*1bf80*/  @!P4 STG.E.U8 desc[UR46][R4.64+0x68], R3 ;  /* 0x000068030400c986 */ /* 0x0001e2000c10112e */
[----:B------:R-:W-:Y:S05]  /*1bf90*/  @P5 BRA `(.L_x_521) ;  /* 0x00000000000c5947 */ /* 0x000fea0003800000 */
[----:B------:R-:W0:Y:S02]  /*1bfa0*/  LDG.E.U8 R16, desc[UR46][R8.64+0x69] ;  /* 0x0000692e08107981 */ /* 0x000e24000c1e1100 */
[----:B0-----:R-:W-:-:S05]  /*1bfb0*/  PRMT R3, R16, 0x8880, RZ ;  /* 0x0000888010037816 */ /* 0x001fca00000000ff */
[----:B------:R-:W-:-:S07]  /*1bfc0*/  IMAD R2, R3, R18, RZ ;  /* 0x0000001203027224 */ /* 0x000fce00078e02ff */
.L_x_521:
[----:B------:R-:W-:Y:S05]  /*1bfd0*/  BSYNC B1 ;  /* 0x0000000000017941 */ /* 0x000fea0003800000 */
.L_x_520:
        /* <DEDUP_REMOVED lines=8> */
.L_x_523:
[----:B------:R-:W-:Y:S05]  /*1c060*/  BSYNC B1 ;  /* 0x0000000000017941 */ /* 0x000fea0003800000 */
.L_x_522:
        /* <DEDUP_REMOVED lines=13> */
.L_x_525:
[----:B------:R-:W-:Y:S05]  /*1c140*/  BSYNC B1 ;  /* 0x0000000000017941 */ /* 0x000fea0003800000 */
.L_x_524:
[----:B------:R-:W-:Y:S01]  /*1c150*/  @!P3 IMAD R175, R175, R17, R2 ;  /* 0x00000011afafb224 */ /* 0x000fe200078e0202 */
[----:B------:R-:W-:Y:S04]  /*1c160*/  BSSY B1, `(.L_x_526) ;  /* 0x0000006000017945 */ /* 0x000fe80003800000 */
[----:B------:R0:W-:Y:S01]  /*1c170*/  @!P3 STG.E.U8 desc[UR46][R122.64+0x69], R175 ;  /* 0x000069af7a00b986 */ /* 0x0001e2000c10112e */
[----:B------:R-:W-:Y:S05]  /*1c180*/  @P6 BRA `(.L_x_527) ;  /* 0x00000000000c6947 */ /* 0x000fea0003800000 */
[----:B------:R-:W0:Y:S02]  /*1c190*/  LDG.E.U8 R16, desc[UR46][R8.64+0x70] ;  /* 0x0000702e08107981 */ /* 0x000e24000c1e1100 */
[----:B0-----:R-:W-:-:S05]  /*1c1a0*/  PRMT R3, R16, 0x8880, RZ ;  /* 0x0000888010037816 */ /* 0x001fca00000000ff */
[----:B------:R-:W-:-:S07]  /*1c1b0*/  IMAD R2, R3, R18, RZ ;  /* 0x0000001203027224 */ /* 0x000fce00078e02ff */
.L_x_527:
[----:B------:R-:W-:Y:S05]  /*1c1c0*/  BSYNC B1 ;  /* 0x0000000000017941 */ /* 0x000fea0003800000 */
.L_x_526:
[----:B0-----:R-:W-:Y:S01]  /*1c1d0*/  @!P6 IMAD R3, R176, R17, R2 ;  /* 0x00000011b003e224 */ /* 0x001fe200078e0202 */
[----:B------:R-:W-:Y:S04]  /*1c1e0*/  BSSY B1, `(.L_x_528) ;  /* 0x0000006000017945 */ /* 0x000fe80003800000 */
[----:B------:R0:W-:Y:S01]  /*1c1f0*/  @!P6 STG.E.U8 desc[UR46][R4.64+0x70], R3 ;  /* 0x000070030400e986 */ /* 0x0001e2000c10112e */
[----:B------:R-:W-:Y:S05]  /*1c200*/  @P2 BRA `(.L_x_529) ;  /* 0x00000000000c2947 */ /* 0x000fea0003800000 */
[----:B------:R-:W0:Y:S02]  /*1c210*/  LDG.E.U8 R16, desc[UR46][R8.64+0x71] ;  /* 0x0000712e08107981 */ /* 0x000e24000c1e1100 */
[----:B0-----:R-:W-:-:S05]  /*1c220*/  PRMT R3, R16, 0x8880, RZ ;  /* 0x0000888010037816 */ /* 0x001fca00000000ff */
[----:B------:R-:W-:-:S07]  /*1c230*/  IMAD R2, R3, R18, RZ ;  /* 0x0000001203027224 */ /* 0x000fce00078e02ff */
.L_x_529:
[----:B------:R-:W-:Y:S05]  /*1c240*/  BSYNC B1 ;  /* 0x0000000000017941 */ /* 0x000fea0003800000 */
.L_x_528:
        /* <DEDUP_REMOVED lines=11> */
.L_x_531:
[----:B------:R-:W-:Y:S05]  /*1c300*/  BSYNC B1 ;  /* 0x0000000000017941 */ /* 0x000fea0003800000 */
.L_x_530:
        /* <DEDUP_REMOVED lines=8> */
.L_x_533:
[----:B------:R-:W-:Y:S05]  /*1c390*/  BSYNC B1 ;  /* 0x0000000000017941 */ /* 0x000fea0003800000 */
.L_x_532:
        /* <DEDUP_REMOVED lines=11> */
.L_x_535:
[----:B------:R-:W-:Y:S05]  /*1c450*/  BSYNC B1 ;  /* 0x0000000000017941 */ /* 0x000fea0003800000 */
.L_x_534:
[----:B------:R-:W-:Y:S01]  /*1c460*/  @!P4 IMAD R3, R180, R17, R2 ;  /* 0x00000011b403c224 */ /* 0x000fe200078e0202 */
[----:B------:R-:W-:Y:S04]  /*1c470*/  BSSY B1, `(.L_x_536) ;  /* 0x0000006000017945 */ /* 0x000fe80003800000 */
[----:B------:R0:W-:Y:S01]  /*1c480*/  @!P4 STG.E.U8 desc[UR46][R4.64+0x78], R3 ;  /* 0x000078030400c986 */ /* 0x0001e2000c10112e */
[----:B------:R-:W-:Y:S05]  /*1c490*/  @P5 BRA `(.L_x_537) ;  /* 0x00000000000c5947 */ /* 0x000fea0003800000 */
[----:B------:R-:W0:Y:S02]  /*1c4a0*/  LDG.E.U8 R16, desc[UR46][R8.64+0x79] ;  /* 0x0000792e08107981 */ /* 0x000e24000c1e1100 */
[----:B0-----:R-:W-:-:S05]  /*1c4b0*/  PRMT R3, R16, 0x8880, RZ ;  /* 0x0000888010037816 */ /* 0x001fca00000000ff */
[----:B------:R-:W-:-:S07]  /*1c4c0*/  IMAD R2, R3, R18, RZ ;  /* 0x0000001203027224 */ /* 0x000fce00078e02ff */
.L_x_537:
[----:B------:R-:W-:Y:S05]  /*1c4d0*/  BSYNC B1 ;  /* 0x0000000000017941 */ /* 0x000fea0003800000 */
.L_x_536:
        /* <DEDUP_REMOVED lines=8> */
.L_x_539:
[----:B------:R-:W-:Y:S05]  /*1c560*/  BSYNC B1 ;  /* 0x0000000000017941 */ /* 0x000fea0003800000 */
.L_x_538:
        /* <DEDUP_REMOVED lines=13> */
.L_x_541:
[----:B------:R-:W-:Y:S05]  /*1c640*/  BSYNC B1 ;  /* 0x0000000000017941 */ /* 0x000fea0003800000 */
.L_x_540:
[----:B------:R-:W-:Y:S01]  /*1c650*/  @!P2 IMAD R183, R183, R17, R2 ;  /* 0x00000011b7b7a224 */ /* 0x000fe200078e0202 */
[----:B------:R-:W-:Y:S04]  /*1c660*/  BSSY B1, `(.L_x_542) ;  /* 0x0000006000017945 */ /* 0x000fe80003800000 */
[----:B------:R0:W-:Y:S01]  /*1c670*/  @!P2 STG.E.U8 desc[UR46][R122.64+0x79], R183 ;  /* 0x000079b77a00a986 */ /* 0x0001e2000c10112e */
[----:B------:R-:W-:Y:S05]  /*1c680*/  @P6 BRA `(.L_x_543) ;  /* 0x00000000000c6947 */ /* 0x000fea0003800000 */
[----:B------:R-:W0:Y:S02]  /*1c690*/  LDG.E.U8 R16, desc[UR46][R8.64+0x80] ;  /* 0x0000802e08107981 */ /* 0x000e24000c1e1100 */
[----:B0-----:R-:W-:-:S05]  /*1c6a0*/  PRMT R3, R16, 0x8880, RZ ;  /* 0x0000888010037816 */ /* 0x001fca00000000ff */
[----:B------:R-:W-:-:S07]  /*1c6b0*/  IMAD R2, R3, R18, RZ ;  /* 0x0000001203027224 */ /* 0x000fce00078e02ff */
.L_x_543:
[----:B------:R-:W-:Y:S05]  /*1c6c0*/  BSYNC B1 ;  /* 0x0000000000017941 */ /* 0x000fea0003800000 */
.L_x_542:
[----:B0-----:R-:W-:Y:S01]  /*1c6d0*/  @!P6 IMAD R3, R184, R17, R2 ;  /* 0x00000011b803e224 */ /* 0x001fe200078e0202 */
[----:B------:R-:W-:Y:S04]  /*1c6e0*/  BSSY B1, `(.L_x_544) ;  /* 0x0000006000017945 */ /* 0x000fe80003800000 */
[----:B------:R0:W-:Y:S01]  /*1c6f0*/  @!P6 STG.E.U8 desc[UR46][R4.64+0x80], R3 ;  /* 0x000080030400e986 */ /* 0x0001e2000c10112e */
[----:B------:R-:W-:Y:S05]  /*1c700*/  @P3 BRA `(.L_x_545) ;  /* 0x00000000000c3947 */ /* 0x000fea0003800000 */
[----:B------:R-:W0:Y:S02]  /*1c710*/  LDG.E.U8 R16, desc[UR46][R8.64+0x81] ;  /* 0x0000812e08107981 */ /* 0x000e24000c1e1100 */
[----:B0-----:R-:W-:-:S05]  /*1c720*/  PRMT R3, R16, 0x8880, RZ ;  /* 0x0000888010037816 */ /* 0x001fca00000000ff */
[----:B------:R-:W-:-:S07]  /*1c730*/  IMAD R2, R3, R18, RZ ;  /* 0x0000001203027224 */ /* 0x000fce00078e02ff */
.L_x_545:
[----:B------:R-:W-:Y:S05]  /*1c740*/  BSYNC B1 ;  /* 0x0000000000017941 */ /* 0x000fea0003800000 */
.L_x_544:
        /* <DEDUP_REMOVED lines=11> */
.L_x_547:
[----:B------:R-:W-:Y:S05]  /*1c800*/  BSYNC B1 ;  /* 0x0000000000017941 */ /* 0x000fea0003800000 */
.L_x_546:
        /* <DEDUP_REMOVED lines=8> */
.L_x_549:
[----:B------:R-:W-:Y:S05]  /*1c890*/  BSYNC B1 ;  /* 0x0000000000017941 */ /* 0x000fea0003800000 */
.L_x_548:
        /* <DEDUP_REMOVED lines=11> */
.L_x_551:
[----:B------:R-:W-:Y:S05]  /*1c950*/  BSYNC B1 ;  /* 0x0000000000017941 */ /* 0x000fea0003800000 */
.L_x_550:
[----:B------:R-:W-:Y:S01]  /*1c960*/  @!P4 IMAD R3, R188, R17, R2 ;  /* 0x00000011bc03c224 */ /* 0x000fe200078e0202 */
[----:B------:R-:W-:Y:S04]  /*1c970*/  BSSY B1, `(.L_x_552) ;  /* 0x0000006000017945 */ /* 0x000fe80003800000 */
[----:B------:R0:W-:Y:S01]  /*1c980*/  @!P4 STG.E.U8 desc[UR46][R4.64+0x88], R3 ;  /* 0x000088030400c986 */ /* 0x0001e2000c10112e */
[----:B------:R-:W-:Y:S05]  /*1c990*/  @P5 BRA `(.L_x_553) ;  /* 0x00000000000c5947 */ /* 0x000fea0003800000 */
[----:B------:R-:W0:Y:S02]  /*1c9a0*/  LDG.E.U8 R16, desc[UR46][R8.64+0x89] ;  /* 0x0000892e08107981 */ /* 0x000e24000c1e1100 */
[----:B0-----:R-:W-:-:S05]  /*1c9b0*/  PRMT R3, R16, 0x8880, RZ ;  /* 0x0000888010037816 */ /* 0x001fca00000000ff */
[----:B------:R-:W-:-:S07]  /*1c9c0*/  IMAD R2, R3, R18, RZ ;  /* 0x0000001203027224 */ /* 0x000fce00078e02ff */
.L_x_553:
[----:B------:R-:W-:Y:S05]  /*1c9d0*/  BSYNC B1 ;  /* 0x0000000000017941 */ /* 0x000fea0003800000 */
.L_x_552:
        /* <DEDUP_REMOVED lines=8> */
.L_x_555:
[----:B------:R-:W-:Y:S05]  /*1ca60*/  BSYNC B1 ;  /* 0x0000000000017941 */ /* 0x000fea0003800000 */
.L_x_554:
        /* <DEDUP_REMOVED lines=13> */
.L_x_557:
[----:B------:R-:W-:Y:S05]  /*1cb40*/  BSYNC B1 ;  /* 0x0000000000017941 */ /* 0x000fea0003800000 */
.L_x_556:
[----:B------:R-:W-:Y:S01]  /*1cb50*/  @!P3 IMAD R191, R191, R17, R2 ;  /* 0x00000011bfbfb224 */ /* 0x000fe200078e0202 */
[----:B------:R-:W-:Y:S04]  /*1cb60*/  BSSY B1, `(.L_x_558) ;  /* 0x0000006000017945 */ /* 0x000fe80003800000 */
[----:B------:R0:W-:Y:S01]  /*1cb70*/  @!P3 STG.E.U8 desc[UR46][R122.64+0x89], R191 ;  /* 0x000089bf7a00b986 */ /* 0x0001e2000c10112e */
[----:B------:R-:W-:Y:S05]  /*1cb80*/  @P6 BRA `(.L_x_559) ;  /* 0x00000000000c6947 */ /* 0x000fea0003800000 */
[----:B------:R-:W0:Y:S02]  /*1cb90*/  LDG.E.U8 R16, desc[UR46][R8.64+0x90] ;  /* 0x0000902e08107981 */ /* 0x000e24000c1e1100 */
[----:B0-----:R-:W-:-:S05]  /*1cba0*/  PRMT R3, R16, 0x8880, RZ ;  /* 0x0000888010037816 */ /* 0x001fca00000000ff */
[----:B------:R-:W-:-:S07]  /*1cbb0*/  IMAD R2, R3, R18, RZ ;  /* 0x0000001203027224 */ /* 0x000fce00078e02ff */
.L_x_559:
[----:B------:R-:W-:Y:S05]  /*1cbc0*/  BSYNC B1 ;  /* 0x0000000000017941 */ /* 0x000fea0003800000 */
.L_x_558:
[----:B0-----:R-:W-:Y:S01]  /*1cbd0*/  @!P6 IMAD R3, R192, R17, R2 ;  /* 0x00000011c003e224 */ /* 0x001fe200078e0202 */
[----:B------:R-:W-:Y:S04]  /*1cbe0*/  BSSY B1, `(.L_x_560) ;  /* 0x0000006000017945 */ /* 0x000fe80003800000 */
[----:B------:R0:W-:Y:S01]  /*1cbf0*/  @!P6 STG.E.U8 desc[UR46][R4.64+0x90], R3 ;  /* 0x000090030400e986 */ /* 0x0001e2000c10112e */
[----:B------:R-:W-:Y:S05]  /*1cc00*/  @P2 BRA `(.L_x_561) ;  /* 0x00000000000c2947 */ /* 0x000fea0003800000 */
[----:B------:R-:W0:Y:S02]  /*1cc10*/  LDG.E.U8 R16, desc[UR46][R8.64+0x91] ;  /* 0x0000912e08107981 */ /* 0x000e24000c1e1100 */
[----:B0-----:R-:W-:-:S05]  /*1cc20*/  PRMT R3, R16, 0x8880, RZ ;  /* 0x0000888010037816 */ /* 0x001fca00000000ff */
[----:B------:R-:W-:-:S07]  /*1cc30*/  IMAD R2, R3, R18, RZ ;  /* 0x0000001203027224 */ /* 0x000fce00078e02ff */
.L_x_561:
[----:B------:R-:W-:Y:S05]  /*1cc40*/  BSYNC B1 ;  /* 0x0000000000017941 */ /* 0x000fea0003800000 */
.L_x_560:
        /* <DEDUP_REMOVED lines=11> */
.L_x_563:
[----:B------:R-:W-:Y:S05]  /*1cd00*/  BSYNC B1 ;  /* 0x0000000000017941 */ /* 0x000fea0003800000 */
.L_x_562:
        /* <DEDUP_REMOVED lines=8> */
.L_x_565:
[----:B------:R-:W-:Y:S05]  /*1cd90*/  BSYNC B1 ;  /* 0x0000000000017941 */ /* 0x000fea0003800000 */
.L_x_564:
        /* <DEDUP_REMOVED lines=11> */
.L_x_567:
[----:B------:R-:W-:Y:S05]  /*1ce50*/  BSYNC B1 ;  /* 0x0000000000017941 */ /* 0x000fea0003800000 */
.L_x_566:
[----:B------:R-:W-:Y:S01]  /*1ce60*/  @!P4 IMAD R3, R196, R17, R2 ;  /* 0x00000011c403c224 */ /* 0x000fe200078e0202 */
[----:B------:R-:W-:Y:S04]  /*1ce70*/  BSSY B1, `(.L_x_568) ;  /* 0x0000006000017945 */ /* 0x000fe80003800000 */
[----:B------:R0:W-:Y:S01]  /*1ce80*/  @!P4 STG.E.U8 desc[UR46][R4.64+0x98], R3 ;  /* 0x000098030400c986 */ /* 0x0001e2000c10112e */
[----:B------:R-:W-:Y:S05]  /*1ce90*/  @P5 BRA `(.L_x_569) ;  /* 0x00000000000c5947 */ /* 0x000fea0003800000 */
[----:B------:R-:W0:Y:S02]  /*1cea0*/  LDG.E.U8 R16, desc[UR46][R8.64+0x99] ;  /* 0x0000992e08107981 */ /* 0x000e24000c1e1100 */
[----:B0-----:R-:W-:-:S05]  /*1ceb0*/  PRMT R3, R16, 0x8880, RZ ;  /* 0x0000888010037816 */ /* 0x001fca00000000ff */
[----:B------:R-:W-:-:S07]  /*1cec0*/  IMAD R2, R3, R18, RZ ;  /* 0x0000001203027224 */ /* 0x000fce00078e02ff */
.L_x_569:
[----:B------:R-:W-:Y:S05]  /*1ced0*/  BSYNC B1 ;  /* 0x0000000000017941 */ /* 0x000fea0003800000 */
.L_x_568:
        /* <DEDUP_REMOVED lines=8> */
.L_x_571:
[----:B------:R-:W-:Y:S05]  /*1cf60*/  BSYNC B1 ;  /* 0x0000000000017941 */ /* 0x000fea0003800000 */
.L_x_570:
        /* <DEDUP_REMOVED lines=13> */
.L_x_573:
[----:B------:R-:W-:Y:S05]  /*1d040*/  BSYNC B1 ;  /* 0x0000000000017941 */ /* 0x000fea0003800000 */
.L_x_572:
[----:B------:R-:W-:Y:S01]  /*1d050*/  @!P2 IMAD R199, R199, R17, R2 ;  /* 0x00000011c7c7a224 */ /* 0x000fe200078e0202 */
[----:B------:R-:W-:Y:S04]  /*1d060*/  BSSY B1, `(.L_x_574) ;  /* 0x0000006000017945 */ /* 0x000fe80003800000 */
[----:B------:R0:W-:Y:S01]  /*1d070*/  @!P2 STG.E.U8 desc[UR46][R122.64+0x99], R199 ;  /* 0x000099c77a00a986 */ /* 0x0001e2000c10112e */
[----:B------:R-:W-:Y:S05]  /*1d080*/  @P6 BRA `(.L_x_575) ;  /* 0x00000000000c6947 */ /* 0x000fea0003800000 */
[----:B------:R-:W0:Y:S02]  /*1d090*/  LDG.E.U8 R16, desc[UR46][R8.64+0xa0] ;  /* 0x0000a02e08107981 */ /* 0x000e24000c1e1100 */
[----:B0-----:R-:W-:-:S05]  /*1d0a0*/  PRMT R3, R16, 0x8880, RZ ;  /* 0x0000888010037816 */ /* 0x001fca00000000ff */
[----:B------:R-:W-:-:S07]  /*1d0b0*/  IMAD R2, R3, R18, RZ ;  /* 0x0000001203027224 */ /* 0x000fce00078e02ff */
.L_x_575:
[----:B------:R-:W-:Y:S05]  /*1d0c0*/  BSYNC B1 ;  /* 0x0000000000017941 */ /* 0x000fea0003800000 */
.L_x_574:
[----:B0-----:R-:W-:Y:S01]  /*1d0d0*/  @!P6 IMAD R3, R200, R17, R2 ;  /* 0x00000011c803e224 */ /* 0x001fe200078e0202 */
[----:B------:R-:W-:Y:S04]  /*1d0e0*/  BSSY B1, `(.L_x_576) ;  /* 0x0000006000017945 */ /* 0x000fe80003800000 */
[----:B------:R0:W-:Y:S01]  /*1d0f0*/  @!P6 STG.E.U8 desc[UR46][R4.64+0xa0], R3 ;  /* 0x0000a0030400e986 */ /* 0x0001e2000c10112e */
[----:B------:R-:W-:Y:S05]  /*1d100*/  @P3 BRA `(.L_x_577) ;  /* 0x00000000000c3947 */ /* 0x000fea0003800000 */
[----:B------:R-:W0:Y:S02]  /*1d110*/  LDG.E.U8 R16, desc[UR46][R8.64+0xa1] ;  /* 0x0000a12e08107981 */ /* 0x000e24000c1e1100 */
[----:B0-----:R-:W-:-:S05]  /*1d120*/  PRMT R3, R16, 0x8880, RZ ;  /* 0x0000888010037816 */ /* 0x001fca00000000ff */
[----:B------:R-:W-:-:S07]  /*1d130*/  IMAD R2, R3, R18, RZ ;  /* 0x0000001203027224 */ /* 0x000fce00078e02ff */
.L_x_577:
[----:B------:R-:W-:Y:S05]  /*1d140*/  BSYNC B1 ;  /* 0x0000000000017941 */ /* 0x000fea0003800000 */
.L_x_576:
        /* <DEDUP_REMOVED lines=11> */
.L_x_579:
[----:B------:R-:W-:Y:S05]  /*1d200*/  BSYNC B1 ;  /* 0x0000000000017941 */ /* 0x000fea0003800000 */
.L_x_578:
        /* <DEDUP_REMOVED lines=8> */
.L_x_581:
[----:B------:R-:W-:Y:S05]  /*1d290*/  BSYNC B1 ;  /* 0x0000000000017941 */ /* 0x000fea0003800000 */
.L_x_580:
        /* <DEDUP_REMOVED lines=11> */
.L_x_583:
[----:B------:R-:W-:Y:S05]  /*1d350*/  BSYNC B1 ;  /* 0x0000000000017941 */ /* 0x000fea0003800000 */
.L_x_582:
[----:B------:R-:W-:Y:S01]  /*1d360*/  @!P4 IMAD R3, R204, R17, R2 ;  /* 0x00000011cc03c224 */ /* 0x000fe200078e0202 */
[----:B------:R-:W-:Y:S04]  /*1d370*/  BSSY B1, `(.L_x_584) ;  /* 0x0000006000017945 */ /* 0x000fe80003800000 */
[----:B------:R0:W-:Y:S01]  /*1d380*/  @!P4 STG.E.U8 desc[UR46][R4.64+0xa8], R3 ;  /* 0x0000a8030400c986 */ /* 0x0001e2000c10112e */
[----:B------:R-:W-:Y:S05]  /*1d390*/  @P5 BRA `(.L_x_585) ;  /* 0x00000000000c5947 */ /* 0x000fea0003800000 */
[----:B------:R-:W0:Y:S02]  /*1d3a0*/  LDG.E.U8 R16, desc[UR46][R8.64+0xa9] ;  /* 0x0000a92e08107981 */ /* 0x000e24000c1e1100 */
[----:B0-----:R-:W-:-:S05]  /*1d3b0*/  PRMT R3, R16, 0x8880, RZ ;  /* 0x0000888010037816 */ /* 0x001fca00000000ff */
[----:B------:R-:W-:-:S07]  /*1d3c0*/  IMAD R2, R3, R18, RZ ;  /* 0x0000001203027224 */ /* 0x000fce00078e02ff */
.L_x_585:
[----:B------:R-:W-:Y:S05]  /*1d3d0*/  BSYNC B1 ;  /* 0x0000000000017941 */ /* 0x000fea0003800000 */
.L_x_584:
        /* <DEDUP_REMOVED lines=8> */
.L_x_587:
[----:B------:R-:W-:Y:S05]  /*1d460*/  BSYNC B1 ;  /* 0x0000000000017941 */ /* 0x000fea0003800000 */
.L_x_586:
[----:B0-----:R-:W-:Y:S01]  /*1d470*/  @!P2 IMAD R3, R206, R17, R2 ;  /* 0x00000011ce03a224 */ /* 0x001fe200078e0202 */
[----:B------:R-:W-:Y:S01]  /*1d480*/  BSSY B1, `(.L_x_588) ;  /* 0x000000b000017945 */ /* 0x000fe20003800000 */
[C---:B------:R-:W-:Y:S02]  /*1d490*/  ISETP.LT.OR P4, PT, R0.reuse, 0xb1, !P1 ;  /* 0x000000b10000780c */ /* 0x040fe40004f81670 */
[----:B------:R-:W-:Y:S01]  /*1d4a0*/  ISETP.LT.OR P6, PT, R0, 0xb2, !P1 ;  /* 0x000000b20000780c */ /* 0x000fe20004fc1670 */
[----:B------:R0:W-:Y:S01]  /*1d4b0*/  @!P2 STG.E.U8 desc[UR46][R120.64+0xa8], R3 ;  /* 0x0000a8037800a986 */ /* 0x0001e2000c10112e */
[----:B------:R-:W-:Y:S02]  /*1d4c0*/  @!P3 IADD3 R122, P2, R4, UR44, RZ ;  /* 0x0000002c047abc10 */ /* 0x000fe4000ff5e0ff */
[----:B------:R-:W-:Y:S02]  /*1d4d0*/  ISETP.LT.OR P5, PT, R0, 0xb1, !P0 ;  /* 0x000000b10000780c */ /* 0x000fe400047a1670 */
[----:B------:R-:W-:Y:S01]  /*1d4e0*/  @!P3 IADD3.X R123, R5, UR43, RZ, P2, !PT ;  /* 0x0000002b057bbc10 */ /* 0x000fe200097fe4ff */
[----:B------:R-:W-:Y:S10]  /*1d4f0*/  @P3 BRA `(.L_x_589) ;  /* 0x00000000000c3947 */ /* 0x000ff40003800000 */
[----:B------:R-:W0:Y:S02]  /*1d500*/  LDG.E.U8 R16, desc[UR46][R10.64+0xa9] ;  /* 0x0000a92e0a107981 */ /* 0x000e24000c1e1100 */
[----:B0-----:R-:W-:-:S05]  /*1d510*/  PRMT R3, R16, 0x8880, RZ ;  /* 0x0000888010037816 */ /* 0x001fca00000000ff */
[----:B------:R-:W-:-:S07]  /*1d520*/  IMAD R2, R3, R18, RZ ;  /* 0x0000001203027224 */ /* 0x000fce00078e02ff */
.L_x_589:
[----:B------:R-:W-:Y:S05]  /*1d530*/  BSYNC B1 ;  /* 0x0000000000017941 */ /* 0x000fea0003800000 */
.L_x_588:
[----:B------:R-:W-:Y:S01]  /*1d540*/  @!P3 IMAD R207, R207, R17, R2 ;  /* 0x00000011cfcfb224 */ /* 0x000fe200078e0202 */
[----:B------:R-:W-:Y:S04]  /*1d550*/  BSSY B1, `(.L_x_590) ;  /* 0x0000006000017945 */ /* 0x000fe80003800000 */
[----:B------:R0:W-:Y:S01]  /*1d560*/  @!P3 STG.E.U8 desc[UR46][R122.64+0xa9], R207 ;  /* 0x0000a9cf7a00b986 */ /* 0x0001e2000c10112e */
[----:B------:R-:W-:Y:S05]  /*1d570*/  @P4 BRA `(.L_x_591) ;  /* 0x00000000000c4947 */ /* 0x000fea0003800000 */
[----:B------:R-:W0:Y:S02]  /*1d580*/  LDG.E.U8 R16, desc[UR46][R8.64+0xb0] ;  /* 0x0000b02e08107981 */ /* 0x000e24000c1e1100 */
[----:B0-----:R-:W-:-:S05]  /*1d590*/  PRMT R3, R16, 0x8880, RZ ;  /* 0x0000888010037816 */ /* 0x001fca00000000ff */
[----:B------:R-:W-:-:S07]  /*1d5a0*/  IMAD R2, R3, R18, RZ ;  /* 0x0000001203027224 */ /* 0x000fce00078e02ff */
.L_x_591:
[----:B------:R-:W-:Y:S05]  /*1d5b0*/  BSYNC B1 ;  /* 0x0000000000017941 */ /* 0x000fea0003800000 */
.L_x_590:
[----:B0-----:R-:W-:Y:S01]  /*1d5c0*/  @!P4 IMAD R3, R208, R17, R2 ;  /* 0x00000011d003c224 */ /* 0x001fe200078e0202 */
[----:B------:R-:W-:Y:S04]  /*1d5d0*/  BSSY B1, `(.L_x_592) ;  /* 0x0000006000017945 */ /* 0x000fe80003800000 */
[----:B------:R0:W-:Y:S01]  /*1d5e0*/  @!P4 STG.E.U8 desc[UR46][R4.64+0xb0], R3 ;  /* 0x0000b0030400c986 */ /* 0x0001e2000c10112e */
[----:B------:R-:W-:Y:S05]  /*1d5f0*/  @P6 BRA `(.L_x_593) ;  /* 0x00000000000c6947 */ /* 0x000fea0003800000 */
[----:B------:R-:W0:Y:S02]  /*1d600*/  LDG.E.U8 R16, desc[UR46][R8.64+0xb1] ;  /* 0x0000b12e08107981 */ /* 0x000e24000c1e1100 */
[----:B0-----:R-:W-:-:S05]  /*1d610*/  PRMT R3, R16, 0x8880, RZ ;  /* 0x0000888010037816 */ /* 0x001fca00000000ff */
[----:B------:R-:W-:-:S07]  /*1d620*/  IMAD R2, R3, R18, RZ ;  /* 0x0000001203027224 */ /* 0x000fce00078e02ff */
.L_x_593:
[----:B------:R-:W-:Y:S05]  /*1d630*/  BSYNC B1 ;  /* 0x0000000000017941 */ /* 0x000fea0003800000 */
.L_x_592:
[----:B------:R-:W-:Y:S01]  /*1d640*/  @!P6 IMAD R209, R209, R17, R2 ;  /* 0x00000011d1d1e224 */ /* 0x000fe200078e0202 */
[----:B------:R-:W-:Y:S01]  /*1d650*/  BSSY B1, `(.L_x_594) ;  /* 0x000000b000017945 */ /* 0x000fe20003800000 */
[----:B---3--:R-:W-:Y:S02]  /*1d660*/  IADD3 R129, P4, R222, 0x180, RZ ;  /* 0x00000180de817810 */ /* 0x008fe40007f9e0ff */
        /* <DEDUP_REMOVED lines=9> */
.L_x_595:
[----:B------:R-:W-:Y:S05]  /*1d700*/  BSYNC B1 ;  /* 0x0000000000017941 */ /* 0x000fea0003800000 */
.L_x_594:
        /* <DEDUP_REMOVED lines=12> */
.L_x_597:
[----:B------:R-:W-:Y:S05]  /*1d7d0*/  BSYNC B1 ;  /* 0x0000000000017941 */ /* 0x000fea0003800000 */
.L_x_596:
[----:B------:R-:W-:Y:S01]  /*1d7e0*/  @!P3 IMAD R211, R211, R17, R2 ;  /* 0x00000011d3d3b224 */ /* 0x000fe200078e0202 */
[----:B------:R-:W-:Y:S04]  /*1d7f0*/  BSSY B1, `(.L_x_598) ;  /* 0x0000006000017945 */ /* 0x000fe80003800000 */
[----:B------:R0:W-:Y:S01]  /*1d800*/  @!P3 STG.E.U8 desc[UR46][R122.64+0xb1], R211 ;  /* 0x0000b1d37a00b986 */ /* 0x0001e2000c10112e */
[----:B------:R-:W-:Y:S05]  /*1d810*/  @P2 BRA `(.L_x_599) ;  /* 0x00000000000c2947 */ /* 0x000fea0003800000 */
[----:B------:R-:W0:Y:S02]  /*1d820*/  LDG.E.U8 R16, desc[UR46][R8.64+0xb8] ;  /* 0x0000b82e08107981 */ /* 0x000e24000c1e1100 */
[----:B0-----:R-:W-:-:S05]  /*1d830*/  PRMT R3, R16, 0x8880, RZ ;  /* 0x0000888010037816 */ /* 0x001fca00000000ff */
[----:B------:R-:W-:-:S07]  /*1d840*/  IMAD R2, R3, R18, RZ ;  /* 0x0000001203027224 */ /* 0x000fce00078e02ff */
.L_x_599:
[----:B------:R-:W-:Y:S05]  /*1d850*/  BSYNC B1 ;  /* 0x0000000000017941 */ /* 0x000fea0003800000 */
.L_x_598:
[----:B0-----:R-:W-:Y:S01]  /*1d860*/  @!P2 IMAD R3, R212, R17, R2 ;  /* 0x00000011d403a224 */ /* 0x001fe200078e0202 */
[----:B------:R-:W-:Y:S04]  /*1d870*/  BSSY B1, `(.L_x_600) ;  /* 0x0000006000017945 */ /* 0x000fe80003800000 */
[----:B------:R0:W-:Y:S01]  /*1d880*/  @!P2 STG.E.U8 desc[UR46][R4.64+0xb8], R3 ;  /* 0x0000b8030400a986 */ /* 0x0001e2000c10112e */
[----:B------:R-:W-:Y:S05]  /*1d890*/  @P1 BRA `(.L_x_601) ;  /* 0x00000000000c1947 */ /* 0x000fea0003800000 */
[----:B------:R-:W0:Y:S02]  /*1d8a0*/  LDG.E.U8 R16, desc[UR46][R8.64+0xb9] ;  /* 0x0000b92e08107981 */ /* 0x000e24000c1e1100 */
[----:B0-----:R-:W-:-:S05]  /*1d8b0*/  PRMT R3, R16, 0x8880, RZ ;  /* 0x0000888010037816 */ /* 0x001fca00000000ff */
[----:B------:R-:W-:-:S07]  /*1d8c0*/  IMAD R2, R3, R18, RZ ;  /* 0x0000001203027224 */ /* 0x000fce00078e02ff */
.L_x_601:
[----:B------:R-:W-:Y:S05]  /*1d8d0*/  BSYNC B1 ;  /* 0x0000000000017941 */ /* 0x000fea0003800000 */
.L_x_600:
[----:B0-----:R-:W-:Y:S01]  /*1d8e0*/  IADD3.X R3, RZ, UR7, RZ, P4, !PT ;  /* 0x00000007ff037c10 */ /* 0x001fe2000a7fe4ff */
[----:B------:R-:W-:Y:S01]  /*1d8f0*/  @!P1 IMAD R213, R213, R17, R2 ;  /* 0x00000011d5d59224 */ /* 0x000fe200078e0202 */
[----:B------:R-:W-:Y:S01]  /*1d900*/  ISETP.GE.AND P2, PT, R19, 0x181, PT ;  /* 0x000001811300780c */ /* 0x000fe20003f46270 */
[-C--:B------:R-:W-:Y:S01]  /*1d910*/  IMAD.WIDE.U32 R120, R129, R12.reuse, R20 ;  /* 0x0000000c81787225 */ /* 0x080fe200078e0014 */
[----:B------:R-:W-:Y:S01]  /*1d920*/  @!P6 IADD3 R122, P4, R4, UR44, RZ ;  /* 0x0000002c047aec10 */ /* 0x000fe2000ff9e0ff */
[----:B------:R-:W-:Y:S01]  /*1d930*/  BSSY B1, `(.L_x_602) ;  /* 0x000000c000017945 */ /* 0x000fe20003800000 */
[----:B------:R0:W-:Y:S01]  /*1d940*/  @!P1 STG.E.U8 desc[UR46][R4.64+0xb9], R213 ;  /* 0x0000b9d504009986 */ /* 0x0001e2000c10112e */
[----:B------:R-:W-:Y:S01]  /*1d950*/  IMAD R126, R3, R12, RZ ;  /* 0x0000000c037e7224 */ /* 0x000fe200078e02ff */
[----:B------:R-:W-:Y:S02]  /*1d960*/  ISETP.LT.OR P1, PT, R0, 0x1, !P2 ;  /* 0x000000010000780c */ /* 0x000fe40005721670 */
[----:B------:R-:W-:Y:S01]  /*1d970*/  IADD3 R8, P3, R120, R14, RZ ;  /* 0x0000000e78087210 */ /* 0x000fe20007f7e0ff */
[----:B------:R-:W-:Y:S01]  /*1d980*/  IMAD R127, R129, R13, R126 ;  /* 0x0000000d817f7224 */ /* 0x000fe200078e027e */
[----:B------:R-:W-:-:S02]  /*1d990*/  @!P0 IADD3 R124, P5, R4, UR44, RZ ;  /* 0x0000002c047c8c10 */ /* 0x000fc4000ffbe0ff */
[----:B------:R-:W-:Y:S01]  /*1d9a0*/  @!P6 IADD3.X R123, R5, UR43, RZ, P4, !PT ;  /* 0x0000002b057bec10 */ /* 0x000fe2000a7fe4ff */
[----:B------:R-:W-:Y:S10]  /*1d9b0*/  @P6 BRA `(.L_x_603) ;  /* 0x00000000000c6947 */ /* 0x000ff40003800000 */
[----:B------:R-:W5:Y:S02]  /*1d9c0*/  LDG.E.U8 R16, desc[UR46][R10.64+0xb8] ;  /* 0x0000b82e0a107981 */ /* 0x000f64000c1e1100 */
[----:B-----5:R-:W-:-:S05]  /*1d9d0*/  PRMT R3, R16, 0x8880, RZ ;  /* 0x0000888010037816 */ /* 0x020fca00000000ff */
[----:B------:R-:W-:-:S07]  /*1d9e0*/  IMAD R2, R3, R18, RZ ;  /* 0x0000001203027224 */ /* 0x000fce00078e02ff */
.L_x_603:
[----:B------:R-:W-:Y:S05]  /*1d9f0*/  BSYNC B1 ;  /* 0x0000000000017941 */ /* 0x000fea0003800000 */
.L_x_602:
[----:B------:R-:W-:Y:S01]  /*1da00*/  @!P6 IMAD R3, R214, R17, R2 ;  /* 0x00000011d603e224 */ /* 0x000fe200078e0202 */
[----:B------:R-:W-:Y:S01]  /*1da10*/  BSSY B1, `(.L_x_604) ;  /* 0x0000007000017945 */ /* 0x000fe20003800000 */
[----:B------:R-:W-:-:S03]  /*1da20*/  IADD3.X R9, R15, R121, R127, P3, !PT ;  /* 0x000000790f097210 */ /* 0x000fc60001ffe47f */
[----:B------:R0:W-:Y:S01]  /*1da30*/  @!P6 STG.E.U8 desc[UR46][R122.64+0xb8], R3 ;  /* 0x0000b8037a00e986 */ /* 0x0001e2000c10112e */
[----:B------:R-:W-:Y:S05]  /*1da40*/  @P0 BRA `(.L_x_605) ;  /* 0x00000000000c0947 */ /* 0x000fea0003800000 */
[----:B------:R-:W0:Y:S02]  /*1da50*/  LDG.E.U8 R16, desc[UR46][R10.64+0xb9] ;  /* 0x0000b92e0a107981 */ /* 0x000e24000c1e1100 */
[----:B0-----:R-:W-:-:S05]  /*1da60*/  PRMT R3, R16, 0x8880, RZ ;  /* 0x0000888010037816 */ /* 0x001fca00000000ff */
[----:B------:R-:W-:-:S07]  /*1da70*/  IMAD R2, R3, R18, RZ ;  /* 0x0000001203027224 */ /* 0x000fce00078e02ff */
.L_x_605:
[----:B------:R-:W-:Y:S05]  /*1da80*/  BSYNC B1 ;  /* 0x0000000000017941 */ /* 0x000fea0003800000 */
.L_x_604:
[----:B-1----:R-:W-:Y:S01]  /*1da90*/  @!P0 IADD3.X R125, R5, UR43, RZ, P5, !PT ;  /* 0x0000002b057d8c10 */ /* 0x002fe2000affe4ff */
[----:B------:R-:W-:-:S05]  /*1daa0*/  @!P0 IMAD R215, R215, R17, R2 ;  /* 0x00000011d7d78224 */ /* 0x000fca00078e0202 */
[----:B------:R1:W-:Y:S04]  /*1dab0*/  @!P0 STG.E.U8 desc[UR46][R124.64+0xb9], R215 ;  /* 0x0000b9d77c008986 */ /* 0x0003e8000c10112e */
[----:B------:R-:W5:Y:S01]  /*1dac0*/  @!P1 LDG.E.U8 R16, desc[UR46][R8.64] ;  /* 0x0000002e08109981 */ /* 0x000f62000c1e1100 */
[C---:B------:R-:W-:Y:S01]  /*1dad0*/  ISETP.LT.OR P6, PT, R0.reuse, 0x2, !P2 ;  /* 0x000000020000780c */ /* 0x040fe200057c1670 */
[----:B------:R-:W-:Y:S01]  /*1dae0*/  IMAD.U32 R11, RZ, RZ, UR12 ;  /* 0x0000000cff0b7e24 */ /* 0x000fe2000f8e00ff */
[----:B------:R-:W-:Y:S01]  /*1daf0*/  UIMAD UR4, UR13, 0x180, URZ ;  /* 0x000001800d0478a4 */ /* 0x000fe2000f8e023f */
[----:B0-234-:R-:W-:Y:S01]  /*1db00*/  IMAD.MOV.U32 R4, RZ, RZ, R6 ;  /* 0x000000ffff047224 */ /* 0x01dfe200078e0006 */
[----:B------:R-:W-:Y:S01]  /*1db10*/  ISETP.GE.AND P0, PT, R19, 0x189, PT ;  /* 0x000001891300780c */ /* 0x000fe20003f06270 */
[----:B------:R-:W-:Y:S01]  /*1db20*/  IMAD.MOV.U32 R5, RZ, RZ, R7 ;  /* 0x000000ffff057224 */ /* 0x000fe200078e0007 */
[----:B------:R-:W-:Y:S01]  /*1db30*/  BSSY B1, `(.L_x_606) ;  /* 0x0000011000017945 */ /* 0x000fe20003800000 */
[----:B------:R-:W-:Y:S01]  /*1db40*/  IMAD.WIDE.U32 R12, R129, R12, R216 ;  /* 0x0000000c810c7225 */ /* 0x000fe200078e00d8 */
[----:B------:R-:W-:-:S03]  /*1db50*/  ISETP.LT.OR P3, PT, R0, 0x1, !P0 ;  /* 0x000000010000780c */ /* 0x000fc60004761670 */
[----:B------:R-:W-:Y:S01]  /*1db60*/  IMAD.WIDE.U32 R4, R11, 0x180, R4 ;  /* 0x000001800b047825 */ /* 0x000fe200078e0004 */
[----:B------:R-:W-:-:S03]  /*1db70*/  IADD3 R14, P5, P4, R22, R14, R12 ;  /* 0x0000000e160e7210 */ /* 0x000fc60007cbe00c */
[----:B------:R-:W-:Y:S02]  /*1db80*/  VIADD R7, R5, UR4 ;  /* 0x0000000405077c36 */ /* 0x000fe40008000000 */
[----:B------:R-:W-:Y:S02]  /*1db90*/  @!P1 IMAD.MOV.U32 R6, RZ, RZ, R4 ;  /* 0x000000ffff069224 */ /* 0x000fe400078e0004 */
[----:B------:R-:W-:Y:S01]  /*1dba0*/  IMAD.IADD R12, R127, 0x1, R13 ;  /* 0x000000017f0c7824 */ /* 0x000fe200078e020d */
[----:B-----5:R-:W-:-:S05]  /*1dbb0*/  @!P1 PRMT R3, R16, 0x8880, RZ ;  /* 0x0000888010039816 */ /* 0x020fca00000000ff */
[----:B------:R-:W-:-:S04]  /*1dbc0*/  @!P1 IMAD R2, R3, R18, RZ ;  /* 0x0000001203029224 */ /* 0x000fc800078e02ff */
[----:B------:R-:W-:-:S05]  /*1dbd0*/  @!P1 IMAD R3, R24, R17, R2 ;  /* 0x0000001118039224 */ /* 0x000fca00078e0202 */
[----:B------:R1:W-:Y:S01]  /*1dbe0*/  @!P1 STG.E.U8 desc[UR46][R6.64], R3 ;  /* 0x0000000306009986 */ /* 0x0003e2000c10112e */
[----:B------:R-:W-:Y:S01]  /*1dbf0*/  ISETP.LT.OR P1, PT, R0, 0x2, !P0 ;  /* 0x000000020000780c */ /* 0x000fe20004721670 */
[----:B------:R-:W-:-:S12]  /*1dc00*/  @P6 BRA `(.L_x_607) ;  /* 0x00000000000c6947 */ /* 0x000fd80003800000 */
[----:B------:R-:W1:Y:S02]  /*1dc10*/  LDG.E.U8 R16, desc[UR46][R8.64+0x1] ;  /* 0x0000012e08107981 */ /* 0x000e64000c1e1100 */
[----:B-1----:R-:W-:-:S05]  /*1dc20*/  PRMT R3, R16, 0x8880, RZ ;  /* 0x0000888010037816 */ /* 0x002fca00000000ff */
[----:B------:R-:W-:-:S07]  /*1dc30*/  IMAD R2, R3, R18, RZ ;  /* 0x0000001203027224 */ /* 0x000fce00078e02ff */
.L_x_607:
[----:B------:R-:W-:Y:S05]  /*1dc40*/  BSYNC B1 ;  /* 0x0000000000017941 */ /* 0x000fea0003800000 */
.L_x_606:
[----:B------:R-:W-:Y:S01]  /*1dc50*/  IADD3.X R15, R21, R15, R12, P5, P4 ;  /* 0x0000000f150f7210 */ /* 0x000fe20002fe840c */
[----:B------:R-:W-:Y:S01]  /*1dc60*/  @!P6 IMAD R25, R25, R17, R2 ;  /* 0x000000111919e224 */ /* 0x000fe200078e0202 */
[----:B------:R-:W-:Y:S01]  /*1dc70*/  @!P6 MOV R12, R4 ;  /* 0x00000004000ce202 */ /* 0x000fe20000000f00 */
[----:B------:R-:W-:Y:S01]  /*1dc80*/  @!P6 IMAD.MOV.U32 R13, RZ, RZ, R7 ;  /* 0x000000ffff0de224 */ /* 0x000fe200078e0007 */
[----:B------:R-:W-:Y:S01]  /*1dc90*/  @!P3 IADD3 R10, P4, R4, UR44, RZ ;  /* 0x0000002c040abc10 */ /* 0x000fe2000ff9e0ff */
[----:B------:R-:W-:Y:S03]  /*1dca0*/  BSSY B1, `(.L_x_608) ;  /* 0x0000007000017945 */ /* 0x000fe60003800000 */
[----:B------:R0:W-:Y:S01]  /*1dcb0*/  @!P6 STG.E.U8 desc[UR46][R12.64+0x1], R25 ;  /* 0x000001190c00e986 */ /* 0x0001e2000c10112e */
[----:B------:R-:W-:Y:S01]  /*1dcc0*/  @!P3 IADD3.X R11, R7, UR43, RZ, P4, !PT ;  /* 0x0000002b070bbc10 */ /* 0x000fe2000a7fe4ff */
[----:B------:R-:W-:Y:S07]  /*1dcd0*/  @P3 BRA `(.L_x_609) ;  /* 0x00000000000c3947 */ /* 0x000fee0003800000 */
[----:B------:R-:W1:Y:S02]  /*1dce0*/  LDG.E.U8 R16, desc[UR46][R14.64] ;  /* 0x0000002e0e107981 */ /* 0x000e64000c1e1100 */
[----:B-1----:R-:W-:-:S05]  /*1dcf0*/  PRMT R3, R16, 0x8880, RZ ;  /* 0x0000888010037816 */ /* 0x002fca00000000ff */
[----:B------:R-:W-:-:S07]  /*1dd00*/  IMAD R2, R3, R18, RZ ;  /* 0x0000001203027224 */ /* 0x000fce00078e02ff */
.L_x_609:
[----:B------:R-:W-:Y:S05]  /*1dd10*/  BSYNC B1 ;  /* 0x0000000000017941 */ /* 0x000fea0003800000 */
.L_x_608:
[----:B-1----:R-:W-:Y:S01]  /*1dd20*/  @!P3 IMAD R3, R26, R17, R2 ;  /* 0x000000111a03b224 */ /* 0x002fe200078e0202 */
        /* <DEDUP_REMOVED lines=12> */
.L_x_611:
[----:B------:R-:W-:Y:S05]  /*1ddf0*/  BSYNC B1 ;  /* 0x0000000000017941 */ /* 0x000fea0003800000 */
.L_x_610:
[----:B------:R-:W-:Y:S01]  /*1de00*/  @!P1 IMAD R27, R27, R17, R2 ;  /* 0x000000111b1b9224 */ /* 0x000fe200078e0202 */
[----:B------:R-:W-:Y:S04]  /*1de10*/  BSSY B1, `(.L_x_612) ;  /* 0x0000006000017945 */ /* 0x000fe80003800000 */
[----:B------:R1:W-:Y:S01]  /*1de20*/  @!P1 STG.E.U8 desc[UR46][R12.64+0x1], R27 ;  /* 0x0000011b0c009986 */ /* 0x0003e2000c10112e */
[----:B------:R-:W-:Y:S05]  /*1de30*/  @P6 BRA `(.L_x_613) ;  /* 0x00000000000c6947 */ /* 0x000fea0003800000 */
[----:B------:R-:W0:Y:S02]  /*1de40*/  LDG.E.U8 R16, desc[UR46][R8.64+0x8] ;  /* 0x0000082e08107981 */ /* 0x000e24000c1e1100 */
[----:B0-----:R-:W-:-:S05]  /*1de50*/  PRMT R3, R16, 0x8880, RZ ;  /* 0x0000888010037816 */ /* 0x001fca00000000ff */
[----:B------:R-:W-:-:S07]  /*1de60*/  IMAD R2, R3, R18, RZ ;  /* 0x0000001203027224 */ /* 0x000fce00078e02ff */
.L_x_613:
[----:B------:R-:W-:Y:S05]  /*1de70*/  BSYNC B1 ;  /* 0x0000000000017941 */ /* 0x000fea0003800000 */
.L_x_612:
[----:B0-----:R-:W-:Y:S01]  /*1de80*/  @!P6 IMAD R3, R28, R17, R2 ;  /* 0x000000111c03e224 */ /* 0x001fe200078e0202 */
[----:B------:R-:W-:Y:S01]  /*1de90*/  BSSY B1, `(.L_x_614) ;  /* 0x0000008000017945 */ /* 0x000fe20003800000 */
[----:B------:R-:W-:Y:S02]  /*1dea0*/  @!P6 IMAD.MOV.U32 R10, RZ, RZ, R4 ;  /* 0x000000ffff0ae224 */ /* 0x000fe400078e0004 */
[----:B------:R-:W-:-:S05]  /*1deb0*/  @!P6 IMAD.MOV.U32 R11, RZ, RZ, R7 ;  /* 0x000000ffff0be224 */ /* 0x000fca00078e0007 */
[----:B------:R0:W-:Y:S01]  /*1dec0*/  @!P6 STG.E.U8 desc[UR46][R10.64+0x8], R3 ;  /* 0x000008030a00e986 */ /* 0x0001e2000c10112e */
[----:B------:R-:W-:Y:S05]  /*1ded0*/  @P3 BRA `(.L_x_615) ;  /* 0x00000000000c3947 */ /* 0x000fea0003800000 */
[----:B------:R-:W0:Y:S02]  /*1dee0*/  LDG.E.U8 R16, desc[UR46][R8.64+0x9] ;  /* 0x0000092e08107981 */ /* 0x000e24000c1e1100 */
[----:B0-----:R-:W-:-:S05]  /*1def0*/  PRMT R3, R16, 0x8880, RZ ;  /* 0x0000888010037816 */ /* 0x001fca00000000ff */
[----:B------:R-:W-:-:S07]  /*1df00*/  IMAD R2, R3, R18, RZ ;  /* 0x0000001203027224 */ /* 0x000fce00078e02ff */
.L_x_615:
[----:B------:R-:W-:Y:S05]  /*1df10*/  BSYNC B1 ;  /* 0x0000000000017941 */ /* 0x000fea0003800000 */
.L_x_614:
[----:B------:R-:W-:Y:S01]  /*1df20*/  @!P3 IMAD R29, R29, R17, R2 ;  /* 0x000000111d1db224 */ /* 0x000fe200078e0202 */
[----:B------:R-:W-:Y:S01]  /*1df30*/  BSSY B1, `(.L_x_616) ;  /* 0x000000c000017945 */ /* 0x000fe20003800000 */
[----:B0-----:R-:W-:Y:S01]  /*1df40*/  @!P3 IMAD.MOV.U32 R10, RZ, RZ, R4 ;  /* 0x000000ffff0ab224 */ /* 0x001fe200078e0004 */
[----:B------:R-:W-:Y:S01]  /*1df50*/  ISETP.LT.OR P1, PT, R0, 0x11, !P0 ;  /* 0x000000110000780c */ /* 0x000fe20004721670 */
[----:B------:R-:W-:Y:S01]  /*1df60*/  @!P3 IMAD.MOV.U32 R11, RZ, RZ, R7 ;  /* 0x000000ffff0bb224 */ /* 0x000fe200078e0007 */
[----:B------:R-:W-:-:S04]  /*1df70*/  @!P5 IADD3 R20, P6, R4, UR44, RZ ;  /* 0x0000002c0414dc10 */ /* 0x000fc8000ffde0ff */
[----:B------:R0:W-:Y:S01]  /*1df80*/  @!P3 STG.E.U8 desc[UR46][R10.64+0x9], R29 ;  /* 0x0000091d0a00b986 */ /* 0x0001e2000c10112e */
[----:B-1----:R-:W-:-:S04]  /*1df90*/  @!P4 IADD3 R12, P3, R4, UR44, RZ ;  /* 0x0000002c040ccc10 */ /* 0x002fc8000ff7e0ff */
[----:B------:R-:W-:Y:S01]  /*1dfa0*/  @!P4 IADD3.X R13, R7, UR43, RZ, P3, !PT ;  /* 0x0000002b070dcc10 */ /* 0x000fe20009ffe4ff */
[----:B------:R-:W-:Y:S08]  /*1dfb0*/  @P4 BRA `(.L_x_617) ;  /* 0x00000000000c4947 */ /* 0x000ff00003800000 */
[----:B------:R-:W2:Y:S02]  /*1dfc0*/  LDG.E.U8 R16, desc[UR46][R14.64+0x8] ;  /* 0x0000082e0e107981 */ /* 0x000ea4000c1e1100 */
[----:B--2---:R-:W-:-:S05]  /*1dfd0*/  PRMT R3, R16, 0x8880, RZ ;  /* 0x0000888010037816 */ /* 0x004fca00000000ff */
[----:B------:R-:W-:-:S07]  /*1dfe0*/  IMAD R2, R3, R18, RZ ;  /* 0x0000001203027224 */ /* 0x000fce00078e02ff */
.L_x_617:
[----:B------:R-:W-:Y:S05]  /*1dff0*/  BSYNC B1 ;  /* 0x0000000000017941 */ /* 0x000fea0003800000 */
.L_x_616:
[----:B------:R-:W-:Y:S01]  /*1e000*/  @!P4 IMAD R3, R30, R17, R2 ;  /* 0x000000111e03c224 */ /* 0x000fe200078e0202 */
[----:B------:R-:W-:Y:S01]  /*1e010*/  BSSY B1, `(.L_x_618) ;  /* 0x0000007000017945 */ /* 0x000fe20003800000 */
[----:B------:R-:W-:-:S03]  /*1e020*/  @!P5 IADD3.X R21, R7, UR43, RZ, P6, !PT ;  /* 0x0000002b0715dc10 */ /* 0x000fc6000b7fe4ff */
[----:B------:R1:W-:Y:S01]  /*1e030*/  @!P4 STG.E.U8 desc[UR46][R12.64+0x8], R3 ;  /* 0x000008030c00c986 */ /* 0x0003e2000c10112e */
[----:B------:R-:W-:Y:S05]  /*1e040*/  @P5 BRA `(.L_x_619) ;  /* 0x00000000000c5947 */ /* 0x000fea0003800000 */
[----:B------:R-:W1:Y:S02]  /*1e050*/  LDG.E.U8 R16, desc[UR46][R14.64+0x9] ;  /* 0x0000092e0e107981 */ /* 0x000e64000c1e1100 */
[----:B-1----:R-:W-:-:S05]  /*1e060*/  PRMT R3, R16, 0x8880, RZ ;  /* 0x0000888010037816 */ /* 0x002fca00000000ff */
[----:B------:R-:W-:-:S07]  /*1e070*/  IMAD R2, R3, R18, RZ ;  /* 0x0000001203027224 */ /* 0x000fce00078e02ff */
.L_x_619:
[----:B------:R-:W-:Y:S05]  /*1e080*/  BSYNC B1 ;  /* 0x0000000000017941 */ /* 0x000fea0003800000 */
.L_x_618:
[C---:B------:R-:W-:Y:S01]  /*1e090*/  ISETP.LT.OR P4, PT, R0.reuse, 0x11, !P2 ;  /* 0x000000110000780c */ /* 0x040fe20005781670 */
[----:B------:R-:W-:Y:S01]  /*1e0a0*/  @!P5 IMAD R31, R31, R17, R2 ;  /* 0x000000111f1fd224 */ /* 0x000fe200078e0202 */
[----:B------:R-:W-:Y:S01]  /*1e0b0*/  BSSY B1, `(.L_x_620) ;  /* 0x0000009000017945 */ /* 0x000fe20003800000 */
[----:B------:R-:W-:Y:S02]  /*1e0c0*/  ISETP.LT.OR P3, PT, R0, 0x12, !P0 ;  /* 0x000000120000780c */ /* 0x000fe40004761670 */
[----:B-1----:R-:W-:Y:S01]  /*1e0d0*/  @!P1 IADD3 R12, P6, R4, UR44, RZ ;  /* 0x0000002c040c9c10 */ /* 0x002fe2000ffde0ff */
[----:B------:R1:W-:Y:S01]  /*1e0e0*/  @!P5 STG.E.U8 desc[UR46][R20.64+0x9], R31 ;  /* 0x0000091f1400d986 */ /* 0x0003e2000c10112e */
[----:B------:R-:W-:-:S06]  /*1e0f0*/  ISETP.LT.OR P5, PT, R0, 0x12, !P2 ;  /* 0x000000120000780c */ /* 0x000fcc00057a1670 */
[----:B------:R-:W-:Y:S07]  /*1e100*/  @P4 BRA `(.L_x_621) ;  /* 0x00000000000c4947 */ /* 0x000fee0003800000 */
[----:B------:R-:W2:Y:S02]  /*1e110*/  LDG.E.U8 R16, desc[UR46][R8.64+0x10] ;  /* 0x0000102e08107981 */ /* 0x000ea4000c1e1100 */
[----:B--2---:R-:W-:-:S05]  /*1e120*/  PRMT R3, R16, 0x8880, RZ ;  /* 0x0000888010037816 */ /* 0x004fca00000000ff */
[----:B------:R-:W-:-:S07]  /*1e130*/  IMAD R2, R3, R18, RZ ;  /* 0x0000001203027224 */ /* 0x000fce00078e02ff */
.L_x_621:
[----:B------:R-:W-:Y:S05]  /*1e140*/  BSYNC B1 ;  /* 0x0000000000017941 */ /* 0x000fea0003800000 */
.L_x_620:
[----:B------:R-:W-:Y:S01]  /*1e150*/  @!P4 IMAD R3, R32, R17, R2 ;  /* 0x000000112003c224 */ /* 0x000fe200078e0202 */
[----:B0-----:R-:W-:Y:S01]  /*1e160*/  @!P4 MOV R11, R7 ;  /* 0x00000007000bc202 */ /* 0x001fe20000000f00 */
[----:B------:R-:W-:Y:S01]  /*1e170*/  @!P4 IMAD.MOV.U32 R10, RZ, RZ, R4 ;  /* 0x000000ffff0ac224 */ /* 0x000fe200078e0004 */
[----:B------:R-:W-:Y:S04]  /*1e180*/  BSSY B1, `(.L_x_622) ;  /* 0x0000006000017945 */ /* 0x000fe80003800000 */
[----:B------:R0:W-:Y:S01]  /*1e190*/  @!P4 STG.E.U8 desc[UR46][R10.64+0x10], R3 ;  /* 0x000010030a00c986 */ /* 0x0001e2000c10112e */
[----:B------:R-:W-:Y:S05]  /*1e1a0*/  @P5 BRA `(.L_x_623) ;  /* 0x00000000000c5947 */ /* 0x000fea0003800000 */
[----:B------:R-:W0:Y:S02]  /*1e1b0*/  LDG.E.U8 R16, desc[UR46][R8.64+0x11] ;  /* 0x0000112e08107981 */ /* 0x000e24000c1e1100 */
[----:B0-----:R-:W-:-:S05]  /*1e1c0*/  PRMT R3, R16, 0x8880, RZ ;  /* 0x0000888010037816 */ /* 0x001fca00000000ff */
[----:B------:R-:W-:-:S07]  /*1e1d0*/  IMAD R2, R3, R18, RZ ;  /* 0x0000001203027224 */ /* 0x000fce00078e02ff */
.L_x_623:
[----:B------:R-:W-:Y:S05]  /*1e1e0*/  BSYNC B1 ;  /* 0x0000000000017941 */ /* 0x000fea0003800000 */
.L_x_622:
[----:B------:R-:W-:Y:S01]  /*1e1f0*/  @!P5 IMAD R33, R33, R17, R2 ;  /* 0x000000112121d224 */ /* 0x000fe200078e0202 */
[----:B------:R-:W-:Y:S01]  /*1e200*/  BSSY B1, `(.L_x_624) ;  /* 0x0000009000017945 */ /* 0x000fe20003800000 */
[----:B0-----:R-:W-:Y:S01]  /*1e210*/  @!P5 IMAD.MOV.U32 R10, RZ, RZ, R4 ;  /* 0x000000ffff0ad224 */ /* 0x001fe200078e0004 */
[----:B------:R-:W-:Y:S01]  /*1e220*/  @!P1 IADD3.X R13, R7, UR43, RZ, P6, !PT ;  /* 0x0000002b070d9c10 */ /* 0x000fe2000b7fe4ff */
[----:B------:R-:W-:-:S05]  /*1e230*/  @!P5 IMAD.MOV.U32 R11, RZ, RZ, R7 ;  /* 0x000000ffff0bd224 */ /* 0x000fca00078e0007 */
[----:B------:R0:W-:Y:S01]  /*1e240*/  @!P5 STG.E.U8 desc[UR46][R10.64+0x11], R33 ;  /* 0x000011210a00d986 */ /* 0x0001e2000c10112e */
[----:B------:R-:W-:Y:S05]  /*1e250*/  @P1 BRA `(.L_x_625) ;  /* 0x00000000000c1947 */ /* 0x000fea0003800000 */
[----:B------:R-:W2:Y:S02]  /*1e260*/  LDG.E.U8 R16, desc[UR46][R14.64+0x10] ;  /* 0x0000102e0e107981 */ /* 0x000ea4000c1e1100 */
[----:B--2---:R-:W-:-:S05]  /*1e270*/  PRMT R3, R16, 0x8880, RZ ;  /* 0x0000888010037816 */ /* 0x004fca00000000ff */
[----:B------:R-:W-:-:S07]  /*1e280*/  IMAD R2, R3, R18, RZ ;  /* 0x0000001203027224 */ /* 0x000fce00078e02ff */
.L_x_625:
[----:B------:R-:W-:Y:S05]  /*1e290*/  BSYNC B1 ;  /* 0x0000000000017941 */ /* 0x000fea0003800000 */
.L_x_624:
[----:B------:R-:W-:Y:S01]  /*1e2a0*/  @!P1 IMAD R3, R34, R17, R2 ;  /* 0x0000001122039224 */ /* 0x000fe200078e0202 */
        /* <DEDUP_REMOVED lines=12> */
.L_x_627:
[----:B------:R-:W-:Y:S05]  /*1e370*/  BSYNC B1 ;  /* 0x0000000000017941 */ /* 0x000fea0003800000 */
.L_x_626:
[----:B------:R-:W-:Y:S01]  /*1e380*/  @!P3 IMAD R35, R35, R17, R2 ;  /* 0x000000112323b224 */ /* 0x000fe200078e0202 */
[----:B------:R-:W-:Y:S04]  /*1e390*/  BSSY B1, `(.L_x_628) ;  /* 0x0000006000017945 */ /* 0x000fe80003800000 */
[----:B------:R2:W-:Y:S01]  /*1e3a0*/  @!P3 STG.E.U8 desc[UR46][R10.64+0x11], R35 ;  /* 0x000011230a00b986 */ /* 0x0005e2000c10112e */
[----:B------:R-:W-:Y:S05]  /*1e3b0*/  @P6 BRA `(.L_x_629) ;  /* 0x00000000000c6947 */ /* 0x000fea0003800000 */
[----:B------:R-:W0:Y:S02]  /*1e3c0*/  LDG.E.U8 R16, desc[UR46][R8.64+0x18] ;  /* 0x0000182e08107981 */ /* 0x000e24000c1e1100 */
[----:B0-----:R-:W-:-:S05]  /*1e3d0*/  PRMT R3, R16, 0x8880, RZ ;  /* 0x0000888010037816 */ /* 0x001fca00000000ff */
[----:B------:R-:W-:-:S07]  /*1e3e0*/  IMAD R2, R3, R18, RZ ;  /* 0x0000001203027224 */ /* 0x000fce00078e02ff */
.L_x_629:
[----:B------:R-:W-:Y:S05]  /*1e3f0*/  BSYNC B1 ;  /* 0x0000000000017941 */ /* 0x000fea0003800000 */
.L_x_628:
[----:B0-----:R-:W-:Y:S01]  /*1e400*/  @!P6 IMAD R3, R36, R17, R2 ;  /* 0x000000112403e224 */ /* 0x001fe200078e0202 */
[----:B------:R-:W-:Y:S01]  /*1e410*/  BSSY B1, `(.L_x_630) ;  /* 0x0000008000017945 */ /* 0x000fe20003800000 */
[----:B--2---:R-:W-:Y:S02]  /*1e420*/  @!P6 IMAD.MOV.U32 R10, RZ, RZ, R4 ;  /* 0x000000ffff0ae224 */ /* 0x004fe400078e0004 */
[----:B------:R-:W-:-:S05]  /*1e430*/  @!P6 IMAD.MOV.U32 R11, RZ, RZ, R7 ;  /* 0x000000ffff0be224 */ /* 0x000fca00078e0007 */
[----:B------:R0:W-:Y:S01]  /*1e440*/  @!P6 STG.E.U8 desc[UR46][R10.64+0x18], R3 ;  /* 0x000018030a00e986 */ /* 0x0001e2000c10112e */
[----:B------:R-:W-:Y:S05]  /*1e450*/  @P1 BRA `(.L_x_631) ;  /* 0x00000000000c1947 */ /* 0x000fea0003800000 */
[----:B------:R-:W0:Y:S02]  /*1e460*/  LDG.E.U8 R16, desc[UR46][R8.64+0x19] ;  /* 0x0000192e08107981 */ /* 0x000e24000c1e1100 */
[----:B0-----:R-:W-:-:S05]  /*1e470*/  PRMT R3, R16, 0x8880, RZ ;  /* 0x0000888010037816 */ /* 0x001fca00000000ff */
[----:B------:R-:W-:-:S07]  /*1e480*/  IMAD R2, R3, R18, RZ ;  /* 0x0000001203027224 */ /* 0x000fce00078e02ff */
.L_x_631:
[----:B------:R-:W-:Y:S05]  /*1e490*/  BSYNC B1 ;  /* 0x0000000000017941 */ /* 0x000fea0003800000 */
.L_x_630:
[----:B------:R-:W-:Y:S01]  /*1e4a0*/  @!P1 IMAD R37, R37, R17, R2 ;  /* 0x0000001125259224 */ /* 0x000fe200078e0202 */
[----:B------:R-:W-:Y:S01]  /*1e4b0*/  BSSY B1, `(.L_x_632) ;  /* 0x000000c000017945 */ /* 0x000fe20003800000 */
[----:B0-----:R-:W-:Y:S01]  /*1e4c0*/  @!P1 IMAD.MOV.U32 R10, RZ, RZ, R4 ;  /* 0x000000ffff0a9224 */ /* 0x001fe200078e0004 */
[----:B------:R-:W-:Y:S01]  /*1e4d0*/  ISETP.LT.OR P3, PT, R0, 0x21, !P0 ;  /* 0x000000210000780c */ /* 0x000fe20004761670 */
[----:B------:R-:W-:Y:S01]  /*1e4e0*/  @!P1 IMAD.MOV.U32 R11, RZ, RZ, R7 ;  /* 0x000000ffff0b9224 */ /* 0x000fe200078e0007 */
[----:B-1----:R-:W-:-:S04]  /*1e4f0*/  @!P5 IADD3 R20, P6, R4, UR44, RZ ;  /* 0x0000002c0414dc10 */ /* 0x002fc8000ffde0ff */
[----:B------:R0:W-:Y:S01]  /*1e500*/  @!P1 STG.E.U8 desc[UR46][R10.64+0x19], R37 ;  /* 0x000019250a009986 */ /* 0x0001e2000c10112e */
[----:B------:R-:W-:-:S04]  /*1e510*/  @!P4 IADD3 R12, P1, R4, UR44, RZ ;  /* 0x0000002c040ccc10 */ /* 0x000fc8000ff3e0ff */
[----:B------:R-:W-:Y:S01]  /*1e520*/  @!P4 IADD3.X R13, R7, UR43, RZ, P1, !PT ;  /* 0x0000002b070dcc10 */ /* 0x000fe20008ffe4ff */
[----:B------:R-:W-:Y:S08]  /*1e530*/  @P4 BRA `(.L_x_633) ;  /* 0x00000000000c4947 */ /* 0x000ff00003800000 */
[----:B------:R-:W2:Y:S02]  /*1e540*/  LDG.E.U8 R16, desc[UR46][R14.64+0x18] ;  /* 0x0000182e0e107981 */ /* 0x000ea4000c1e1100 */
[----:B--2---:R-:W-:-:S05]  /*1e550*/  PRMT R3, R16, 0x8880, RZ ;  /* 0x0000888010037816 */ /* 0x004fca00000000ff */
[----:B------:R-:W-:-:S07]  /*1e560*/  IMAD R2, R3, R18, RZ ;  /* 0x0000001203027224 */ /* 0x000fce00078e02ff */
.L_x_633:
[----:B------:R-:W-:Y:S05]  /*1e570*/  BSYNC B1 ;  /* 0x0000000000017941 */ /* 0x000fea0003800000 */
.L_x_632:
        /* <DEDUP_REMOVED lines=8> */
.L_x_635:
[----:B------:R-:W-:Y:S05]  /*1e600*/  BSYNC B1 ;  /* 0x0000000000017941 */ /* 0x000fea0003800000 */
.L_x_634:
        /* <DEDUP_REMOVED lines=11> */
.L_x_637:
[----:B------:R-:W-:Y:S05]  /*1e6c0*/  BSYNC B1 ;  /* 0x0000000000017941 */ /* 0x000fea0003800000 */
.L_x_636:
        /* <DEDUP_REMOVED lines=9> */
.L_x_639:
[----:B------:R-:W-:Y:S05]  /*1e760*/  BSYNC B1 ;  /* 0x0000000000017941 */ /* 0x000fea0003800000 */
.L_x_638:
        /* <DEDUP_REMOVED lines=10> */
.L_x_641:
[----:B------:R-:W-:Y:S05]  /*1e810*/  BSYNC B1 ;  /* 0x0000000000017941 */ /* 0x000fea0003800000 */
.L_x_640:
        /* <DEDUP_REMOVED lines=13> */
.L_x_643:
[----:B------:R-:W-:Y:S05]  /*1e8f0*/  BSYNC B1 ;  /* 0x0000000000017941 */ /* 0x000fea0003800000 */
.L_x_642:
[----:B------:R-:W-:Y:S01]  /*1e900*/  @!P1 IMAD R43, R43, R17, R2 ;  /* 0x000000112b2b9224 */ /* 0x000fe200078e0202 */
[----:B------:R-:W-:Y:S04]  /*1e910*/  BSSY B1, `(.L_x_644) ;  /* 0x0000006000017945 */ /* 0x000fe80003800000 */
[----:B------:R2:W-:Y:S01]  /*1e920*/  @!P1 STG.E.U8 desc[UR46][R10.64+0x21], R43 ;  /* 0x0000212b0a009986 */ /* 0x0005e2000c10112e */
[----:B------:R-:W-:Y:S05]  /*1e930*/  @P6 BRA `(.L_x_645) ;  /* 0x00000000000c6947 */ /* 0x000fea0003800000 */
[----:B------:R-:W0:Y:S02]  /*1e940*/  LDG.E.U8 R16, desc[UR46][R8.64+0x28] ;  /* 0x0000282e08107981 */ /* 0x000e24000c1e1100 */
[----:B0-----:R-:W-:-:S05]  /*1e950*/  PRMT R3, R16, 0x8880, RZ ;  /* 0x0000888010037816 */ /* 0x001fca00000000ff */
[----:B------:R-:W-:-:S07]  /*1e960*/  IMAD R2, R3, R18, RZ ;  /* 0x0000001203027224 */ /* 0x000fce00078e02ff */
.L_x_645:
[----:B------:R-:W-:Y:S05]  /*1e970*/  BSYNC B1 ;  /* 0x0000000000017941 */ /* 0x000fea0003800000 */
.L_x_644:
        /* <DEDUP_REMOVED lines=9> */
.L_x_647:
[----:B------:R-:W-:Y:S05]  /*1ea10*/  BSYNC B1 ;  /* 0x0000000000017941 */ /* 0x000fea0003800000 */
.L_x_646:
[----:B------:R-:W-:Y:S01]  /*1ea20*/  @!P3 IMAD R45, R45, R17, R2 ;  /* 0x000000112d2db224 */ /* 0x000fe200078e0202 */
[----:B0-----:R-:W-:Y:S01]  /*1ea30*/  @!P3 MOV R11, R7 ;  /* 0x00000007000bb202 */ /* 0x001fe20000000f00 */
[----:B------:R-:W-:Y:S01]  /*1ea40*/  @!P3 IMAD.MOV.U32 R10, RZ, RZ, R4 ;  /* 0x000000ffff0ab224 */ /* 0x000fe200078e0004 */
[----:B------:R-:W-:Y:S01]  /*1ea50*/  BSSY B1, `(.L_x_648) ;  /* 0x000000a000017945 */ /* 0x000fe20003800000 */
[----:B------:R-:W-:Y:S02]  /*1ea60*/  ISETP.LT.OR P1, PT, R0, 0x31, !P0 ;  /* 0x000000310000780c */ /* 0x000fe40004721670 */
[C---:B-1----:R-:W-:Y:S01]  /*1ea70*/  @!P5 IADD3 R20, P6, R4.reuse, UR44, RZ ;  /* 0x0000002c0414dc10 */ /* 0x042fe2000ffde0ff */
[----:B------:R0:W-:Y:S01]  /*1ea80*/  @!P3 STG.E.U8 desc[UR46][R10.64+0x29], R45 ;  /* 0x0000292d0a00b986 */ /* 0x0001e2000c10112e */
[----:B------:R-:W-:-:S04]  /*1ea90*/  @!P4 IADD3 R12, P3, R4, UR44, RZ ;  /* 0x0000002c040ccc10 */ /* 0x000fc8000ff7e0ff */
[----:B------:R-:W-:Y:S01]  /*1eaa0*/  @!P4 IADD3.X R13, R7, UR43, RZ, P3, !PT ;  /* 0x0000002b070dcc10 */ /* 0x000fe20009ffe4ff */
[----:B------:R-:W-:Y:S08]  /*1eab0*/  @P4 BRA `(.L_x_649) ;  /* 0x00000000000c4947 */ /* 0x000ff00003800000 */
[----:B------:R-:W2:Y:S02]  /*1eac0*/  LDG.E.U8 R16, desc[UR46][R14.64+0x28] ;  /* 0x0000282e0e107981 */ /* 0x000ea4000c1e1100 */
[----:B--2---:R-:W-:-:S05]  /*1ead0*/  PRMT R3, R16, 0x8880, RZ ;  /* 0x0000888010037816 */ /* 0x004fca00000000ff */
[----:B------:R-:W-:-:S07]  /*1eae0*/  IMAD R2, R3, R18, RZ ;  /* 0x0000001203027224 */ /* 0x000fce00078e02ff */
.L_x_649:
[----:B------:R-:W-:Y:S05]  /*1eaf0*/  BSYNC B1 ;  /* 0x0000000000017941 */ /* 0x000fea0003800000 */
.L_x_648:
        /* <DEDUP_REMOVED lines=8> */
.L_x_651:
[----:B------:R-:W-:Y:S05]  /*1eb80*/  BSYNC B1 ;  /* 0x0000000000017941 */ /* 0x000fea0003800000 */
.L_x_650:
        /* <DEDUP_REMOVED lines=11> */
.L_x_653:
[----:B------:R-:W-:Y:S05]  /*1ec40*/  BSYNC B1 ;  /* 0x0000000000017941 */ /* 0x000fea0003800000 */
.L_x_652:
[----:B------:R-:W-:Y:S01]  /*1ec50*/  @!P4 IMAD R3, R48, R17, R2 ;  /* 0x000000113003c224 */ /* 0x000fe200078e0202 */
[----:B------:R-:W-:Y:S01]  /*1ec60*/  BSSY B1, `(.L_x_654) ;  /* 0x0000008000017945 */ /* 0x000fe20003800000 */
[----:B0-----:R-:W-:Y:S02]  /*1ec70*/  @!P4 IMAD.MOV.U32 R10, RZ, RZ, R4 ;  /* 0x000000ffff0ac224 */ /* 0x001fe400078e0004 */
[----:B------:R-:W-:-:S05]  /*1ec80*/  @!P4 IMAD.MOV.U32 R11, RZ, RZ, R7 ;  /* 0x000000ffff0bc224 */ /* 0x000fca00078e0007 */
[----:B------:R0:W-:Y:S01]  /*1ec90*/  @!P4 STG.E.U8 desc[UR46][R10.64+0x30], R3 ;  /* 0x000030030a00c986 */ /* 0x0001e2000c10112e */
[----:B------:R-:W-:Y:S05]  /*1eca0*/  @P5 BRA `(.L_x_655) ;  /* 0x00000000000c5947 */ /* 0x000fea0003800000 */
[----:B------:R-:W0:Y:S02]  /*1ecb0*/  LDG.E.U8 R16, desc[UR46][R8.64+0x31] ;  /* 0x0000312e08107981 */ /* 0x000e24000c1e1100 */
[----:B0-----:R-:W-:-:S05]  /*1ecc0*/  PRMT R3, R16, 0x8880, RZ ;  /* 0x0000888010037816 */ /* 0x001fca00000000ff */
[----:B------:R-:W-:-:S07]  /*1ecd0*/  IMAD R2, R3, R18, RZ ;  /* 0x0000001203027224 */ /* 0x000fce00078e02ff */
.L_x_655:
[----:B------:R-:W-:Y:S05]  /*1ece0*/  BSYNC B1 ;  /* 0x0000000000017941 */ /* 0x000fea0003800000 */
.L_x_654:
        /* <DEDUP_REMOVED lines=10> */
.L_x_657:
[----:B------:R-:W-:Y:S05]  /*1ed90*/  BSYNC B1 ;  /* 0x0000000000017941 */ /* 0x000fea0003800000 */
.L_x_656:
        /* <DEDUP_REMOVED lines=13> */
.L_x_659:
[----:B------:R-:W-:Y:S05]  /*1ee70*/  BSYNC B1 ;  /* 0x0000000000017941 */ /* 0x000fea0003800000 */
.L_x_658:
[----:B------:R-:W-:Y:S01]  /*1ee80*/  @!P3 IMAD R51, R51, R17, R2 ;  /* 0x000000113333b224 */ /* 0x000fe200078e0202 */
[----:B------:R-:W-:Y:S04]  /*1ee90*/  BSSY B1, `(.L_x_660) ;  /* 0x0000006000017945 */ /* 0x000fe80003800000 */
[----:B------:R2:W-:Y:S01]  /*1eea0*/  @!P3 STG.E.U8 desc[UR46][R10.64+0x31], R51 ;  /* 0x000031330a00b986 */ /* 0x0005e2000c10112e */
[----:B------:R-:W-:Y:S05]  /*1eeb0*/  @P6 BRA `(.L_x_661) ;  /* 0x00000000000c6947 */ /* 0x000fea0003800000 */
[----:B------:R-:W0:Y:S02]  /*1eec0*/  LDG.E.U8 R16, desc[UR46][R8.64+0x38] ;  /* 0x0000382e08107981 */ /* 0x000e24000c1e1100 */
[----:B0-----:R-:W-:-:S05]  /*1eed0*/  PRMT R3, R16, 0x8880, RZ ;  /* 0x0000888010037816 */ /* 0x001fca00000000ff */
[----:B------:R-:W-:-:S07]  /*1eee0*/  IMAD R2, R3, R18, RZ ;  /* 0x0000001203027224 */ /* 0x000fce00078e02ff */
.L_x_661:
[----:B------:R-:W-:Y:S05]  /*1eef0*/  BSYNC B1 ;  /* 0x0000000000017941 */ /* 0x000fea0003800000 */
.L_x_660:
        /* <DEDUP_REMOVED lines=9> */
.L_x_663:
[----:B------:R-:W-:Y:S05]  /*1ef90*/  BSYNC B1 ;  /* 0x0000000000017941 */ /* 0x000fea0003800000 */
.L_x_662:
        /* <DEDUP_REMOVED lines=13> */
.L_x_665:
[----:B------:R-:W-:Y:S05]  /*1f070*/  BSYNC B1 ;  /* 0x0000000000017941 */ /* 0x000fea0003800000 */
.L_x_664:
        /* <DEDUP_REMOVED lines=8> */
.L_x_667:
[----:B------:R-:W-:Y:S05]  /*1f100*/  BSYNC B1 ;  /* 0x0000000000017941 */ /* 0x000fea0003800000 */
.L_x_666:
        /* <DEDUP_REMOVED lines=11> */
.L_x_669:
[----:B------:R-:W-:Y:S05]  /*1f1c0*/  BSYNC B1 ;  /* 0x0000000000017941 */ /* 0x000fea0003800000 */
.L_x_668:
        /* <DEDUP_REMOVED lines=9> */
.L_x_671:
[----:B------:R-:W-:Y:S05]  /*1f260*/  BSYNC B1 ;  /* 0x0000000000017941 */ /* 0x000fea0003800000 */
.L_x_670:
        /* <DEDUP_REMOVED lines=10> */
.L_x_673:
[----:B------:R-:W-:Y:S05]  /*1f310*/  BSYNC B1 ;  /* 0x0000000000017941 */ /* 0x000fea0003800000 */
.L_x_672:
        /* <DEDUP_REMOVED lines=13> */
.L_x_675:
[----:B------:R-:W-:Y:S05]  /*1f3f0*/  BSYNC B1 ;  /* 0x0000000000017941 */ /* 0x000fea0003800000 */
.L_x_674:
[----:B------:R-:W-:Y:S01]  /*1f400*/  @!P1 IMAD R59, R59, R17, R2 ;  /* 0x000000113b3b9224 */ /* 0x000fe200078e0202 */
[----:B------:R-:W-:Y:S04]  /*1f410*/  BSSY B1, `(.L_x_676) ;  /* 0x0000006000017945 */ /* 0x000fe80003800000 */
[----:B------:R2:W-:Y:S01]  /*1f420*/  @!P1 STG.E.U8 desc[UR46][R10.64+0x41], R59 ;  /* 0x0000413b0a009986 */ /* 0x0005e2000c10112e */
[----:B------:R-:W-:Y:S05]  /*1f430*/  @P6 BRA `(.L_x_677) ;  /* 0x00000000000c6947 */ /* 0x000fea0003800000 */
[----:B------:R-:W0:Y:S02]  /*1f440*/  LDG.E.U8 R16, desc[UR46][R8.64+0x48] ;  /* 0x0000482e08107981 */ /* 0x000e24000c1e1100 */
[----:B0-----:R-:W-:-:S05]  /*1f450*/  PRMT R3, R16, 0x8880, RZ ;  /* 0x0000888010037816 */ /* 0x001fca00000000ff */
[----:B------:R-:W-:-:S07]  /*1f460*/  IMAD R2, R3, R18, RZ ;  /* 0x0000001203027224 */ /* 0x000fce00078e02ff */
.L_x_677:
[----:B------:R-:W-:Y:S05]  /*1f470*/  BSYNC B1 ;  /* 0x0000000000017941 */ /* 0x000fea0003800000 */
.L_x_676:
[----:B0-----:R-:W-:Y:S01]  /*1f480*/  @!P6 IMAD R3, R60, R17, R2 ;  /* 0x000000113c03e224 */ /* 0x001fe200078e0202 */
[----:B--2---:R-:W-:Y:S01]  /*1f490*/  @!P6 MOV R11, R7 ;  /* 0x00000007000be202 */ /* 0x004fe20000000f00 */
[----:B------:R-:W-:Y:S01]  /*1f4a0*/  @!P6 IMAD.MOV.U32 R10, RZ, RZ, R4 ;  /* 0x000000ffff0ae224 */ /* 0x000fe200078e0004 */
[----:B------:R-:W-:Y:S04]  /*1f4b0*/  BSSY B1, `(.L_x_678) ;  /* 0x0000006000017945 */ /* 0x000fe80003800000 */
[----:B------:R0:W-:Y:S01]  /*1f4c0*/  @!P6 STG.E.U8 desc[UR46][R10.64+0x48], R3 ;  /* 0x000048030a00e986 */ /* 0x0001e2000c10112e */
[----:B------:R-:W-:Y:S05]  /*1f4d0*/  @P3 BRA `(.L_x_679) ;  /* 0x00000000000c3947 */ /* 0x000fea0003800000 */
[----:B------:R-:W0:Y:S02]  /*1f4e0*/  LDG.E.U8 R16, desc[UR46][R8.64+0x49] ;  /* 0x0000492e08107981 */ /* 0x000e24000c1e1100 */
[----:B0-----:R-:W-:-:S05]  /*1f4f0*/  PRMT R3, R16, 0x8880, RZ ;  /* 0x0000888010037816 */ /* 0x001fca00000000ff */
[----:B------:R-:W-:-:S07]  /*1f500*/  IMAD R2, R3, R18, RZ ;  /* 0x0000001203027224 */ /* 0x000fce00078e02ff */
.L_x_679:
[----:B------:R-:W-:Y:S05]  /*1f510*/  BSYNC B1 ;  /* 0x0000000000017941 */ /* 0x000fea0003800000 */
.L_x_678:
        /* <DEDUP_REMOVED lines=13> */
.L_x_681:
[----:B------:R-:W-:Y:S05]  /*1f5f0*/  BSYNC B1 ;  /* 0x0000000000017941 */ /* 0x000fea0003800000 */
.L_x_680:
        /* <DEDUP_REMOVED lines=8> */
.L_x_683:
[----:B------:R-:W-:Y:S05]  /*1f680*/  BSYNC B1 ;  /* 0x0000000000017941 */ /* 0x000fea0003800000 */
.L_x_682:
        /* <DEDUP_REMOVED lines=11> */
.L_x_685:
[----:B------:R-:W-:Y:S05]  /*1f740*/  BSYNC B1 ;  /* 0x0000000000017941 */ /* 0x000fea0003800000 */
.L_x_684:
        /* <DEDUP_REMOVED lines=9> */
.L_x_687:
[----:B------:R-:W-:Y:S05]  /*1f7e0*/  BSYNC B1 ;  /* 0x0000000000017941 */ /* 0x000fea0003800000 */
.L_x_686:
        /* <DEDUP_REMOVED lines=10> */
.L_x_689:
[----:B------:R-:W-:Y:S05]  /*1f890*/  BSYNC B1 ;  /* 0x0000000000017941 */ /* 0x000fea0003800000 */
.L_x_688:
        /* <DEDUP_REMOVED lines=13> */
.L_x_691:
[----:B------:R-:W-:Y:S05]  /*1f970*/  BSYNC B1 ;  /* 0x0000000000017941 */ /* 0x000fea0003800000 */
.L_x_690:
[----:B------:R-:W-:Y:S01]  /*1f980*/  @!P4 IMAD R67, R67, R17, R2 ;  /* 0x000000114343c224 */ /* 0x000fe200078e0202 */
[----:B------:R-:W-:Y:S04]  /*1f990*/  BSSY B1, `(.L_x_692) ;  /* 0x0000006000017945 */ /* 0x000fe80003800000 */
[----:B------:R2:W-:Y:S01]  /*1f9a0*/  @!P4 STG.E.U8 desc[UR46][R10.64+0x51], R67 ;  /* 0x000051430a00c986 */ /* 0x0005e2000c10112e */
[----:B------:R-:W-:Y:S05]  /*1f9b0*/  @P5 BRA `(.L_x_693) ;  /* 0x00000000000c5947 */ /* 0x000fea0003800000 */
[----:B------:R-:W0:Y:S02]  /*1f9c0*/  LDG.E.U8 R16, desc[UR46][R8.64+0x58] ;  /* 0x0000582e08107981 */ /* 0x000e24000c1e1100 */
[----:B0-----:R-:W-:-:S05]  /*1f9d0*/  PRMT R3, R16, 0x8880, RZ ;  /* 0x0000888010037816 */ /* 0x001fca00000000ff */
[----:B------:R-:W-:-:S07]  /*1f9e0*/  IMAD R2, R3, R18, RZ ;  /* 0x0000001203027224 */ /* 0x000fce00078e02ff */
.L_x_693:
[----:B------:R-:W-:Y:S05]  /*1f9f0*/  BSYNC B1 ;  /* 0x0000000000017941 */ /* 0x000fea0003800000 */
.L_x_692:
        /* <DEDUP_REMOVED lines=9> */
.L_x_695:
[----:B------:R-:W-:Y:S05]  /*1fa90*/  BSYNC B1 ;  /* 0x0000000000017941 */ /* 0x000fea0003800000 */
.L_x_694:
        /* <DEDUP_REMOVED lines=13> */
.L_x_697:
[----:B------:R-:W-:Y:S05]  /*1fb70*/  BSYNC B1 ;  /* 0x0000000000017941 */ /* 0x000fea0003800000 */
.L_x_696:
        /* <DEDUP_REMOVED lines=8> */
.L_x_699:
[----:B------:R-:W-:Y:S05]  /*1fc00*/  BSYNC B1 ;  /* 0x0000000000017941 */ /* 0x000fea0003800000 */
.L_x_698:
[C---:B------:R-:W-:Y:S01]  /*1fc10*/  ISETP.LT.OR P1, PT, R0.reuse, 0x61, !P2 ;  /* 0x000000610000780c */ /* 0x040fe20005721670 */
[----:B------:R-:W-:Y:S01]  /*1fc20*/  @!P6 IMAD R71, R71, R17, R2 ;  /* 0x000000114747e224 */ /* 0x000fe200078e0202 */
[----:B------:R-:W-:Y:S01]  /*1fc30*/  BSSY B1, `(.L_x_700) ;  /* 0x0000009000017945 */ /* 0x000fe20003800000 */
[C---:B------:R-:W-:Y:S02]  /*1fc40*/  ISETP.LT.OR P5, PT, R0.reuse, 0x62, !P2 ;  /* 0x000000620000780c */ /* 0x040fe400057a1670 */
[----:B------:R-:W-:Y:S01]  /*1fc50*/  ISETP.LT.OR P3, PT, R0, 0x62, !P0 ;  /* 0x000000620000780c */ /* 0x000fe20004761670 */
[----:B------:R2:W-:Y:S01]  /*1fc60*/  @!P6 STG.E.U8 desc[UR46][R20.64+0x59], R71 ;  /* 0x000059471400e986 */ /* 0x0005e2000c10112e */
[----:B-1----:R-:W-:-:S06]  /*1fc70*/  @!P4 IADD3 R12, P6, R4, UR44, RZ ;  /* 0x0000002c040ccc10 */ /* 0x002fcc000ffde0ff */
[----:B------:R-:W-:Y:S07]  /*1fc80*/  @P1 BRA `(.L_x_701) ;  /* 0x00000000000c1947 */ /* 0x000fee0003800000 */
[----:B------:R-:W3:Y:S02]  /*1fc90*/  LDG.E.U8 R16, desc[UR46][R8.64+0x60] ;  /* 0x0000602e08107981 */ /* 0x000ee4000c1e1100 */
[----:B---3--:R-:W-:-:S05]  /*1fca0*/  PRMT R3, R16, 0x8880, RZ ;  /* 0x0000888010037816 */ /* 0x008fca00000000ff */
[----:B------:R-:W-:-:S07]  /*1fcb0*/  IMAD R2, R3, R18, RZ ;  /* 0x0000001203027224 */ /* 0x000fce00078e02ff */
.L_x_701:
[----:B------:R-:W-:Y:S05]  /*1fcc0*/  BSYNC B1 ;  /* 0x0000000000017941 */ /* 0x000fea0003800000 */
.L_x_700:
        /* <DEDUP_REMOVED lines=9> */
.L_x_703:
[----:B------:R-:W-:Y:S05]  /*1fd60*/  BSYNC B1 ;  /* 0x0000000000017941 */ /* 0x000fea0003800000 */
.L_x_702:
[----:B------:R-:W-:Y:S01]  /*1fd70*/  @!P5 IMAD R73, R73, R17, R2 ;  /* 0x000000114949d224 */ /* 0x000fe200078e0202 */
[----:B0-----:R-:W-:Y:S01]  /*1fd80*/  @!P5 MOV R11, R7 ;  /* 0x00000007000bd202 */ /* 0x001fe20000000f00 */
[----:B------:R-:W-:Y:S01]  /*1fd90*/  @!P5 IMAD.MOV.U32 R10, RZ, RZ, R4 ;  /* 0x000000ffff0ad224 */ /* 0x000fe200078e0004 */
[----:B------:R-:W-:Y:S01]  /*1fda0*/  BSSY B1, `(.L_x_704) ;  /* 0x0000007000017945 */ /* 0x000fe20003800000 */
[----:B------:R-:W-:-:S03]  /*1fdb0*/  @!P4 IADD3.X R13, R7, UR43, RZ, P6, !PT ;  /* 0x0000002b070dcc10 */ /* 0x000fc6000b7fe4ff */
[----:B------:R0:W-:Y:S01]  /*1fdc0*/  @!P5 STG.E.U8 desc[UR46][R10.64+0x61], R73 ;  /* 0x000061490a00d986 */ /* 0x0001e2000c10112e */
[----:B------:R-:W-:Y:S05]  /*1fdd0*/  @P4 BRA `(.L_x_705) ;  /* 0x00000000000c4947 */ /* 0x000fea0003800000 */
[----:B------:R-:W3:Y:S02]  /*1fde0*/  LDG.E.U8 R16, desc[UR46][R14.64+0x60] ;  /* 0x0000602e0e107981 */ /* 0x000ee4000c1e1100 */
[----:B---3--:R-:W-:-:S05]  /*1fdf0*/  PRMT R3, R16, 0x8880, RZ ;  /* 0x0000888010037816 */ /* 0x008fca00000000ff */
[----:B------:R-:W-:-:S07]  /*1fe00*/  IMAD R2, R3, R18, RZ ;  /* 0x0000001203027224 */ /* 0x000fce00078e02ff */
.L_x_705:
[----:B------:R-:W-:Y:S05]  /*1fe10*/  BSYNC B1 ;  /* 0x0000000000017941 */ /* 0x000fea0003800000 */
.L_x_704:
        /* <DEDUP_REMOVED lines=13> */
.L_x_707:
[----:B------:R-:W-:Y:S05]  /*1fef0*/  BSYNC B1 ;  /* 0x0000000000017941 */ /* 0x000fea0003800000 */
.L_x_706:
[----:B------:R-:W-:Y:S01]  /*1ff00*/  @!P3 IMAD R75, R75, R17, R2 ;  /* 0x000000114b4bb224 */ /* 0x000fe200078e0202 */
[----:B------:R-:W-:Y:S04]  /*1ff10*/  BSSY B1, `(.L_x_708) ;  /* 0x0000006000017945 */ /* 0x000fe80003800000 */
[----:B------:R1:W-:Y:S01]  /*1ff20*/  @!P3 STG.E.U8 desc[UR46][R10.64+0x61], R75 ;  /* 0x0000614b0a00b986 */ /* 0x0003e2000c10112e */
[----:B------:R-:W-:Y:S05]  /*1ff30*/  @P1 BRA `(.L_x_709) ;  /* 0x00000000000c1947 */ /* 0x000fea0003800000 */
[----:B------:R-:W0:Y:S02]  /*1ff40*/  LDG.E.U8 R16, desc[UR46][R8.64+0x68] ;  /* 0x0000682e08107981 */ /* 0x000e24000c1e1100 */
[----:B0-----:R-:W-:-:S05]  /*1ff50*/  PRMT R3, R16, 0x8880, RZ ;  /* 0x0000888010037816 */ /* 0x001fca00000000ff */
[----:B------:R-:W-:-:S07]  /*1ff60*/  IMAD R2, R3, R18, RZ ;  /* 0x0000001203027224 */ /* 0x000fce00078e02ff */
.L_x_709:
[----:B------:R-:W-:Y:S05]  /*1ff70*/  BSYNC B1 ;  /* 0x0000000000017941 */ /* 0x000fea0003800000 */
.L_x_708:
[----:B0-----:R-:W-:Y:S01]  /*1ff80*/  @!P1 IMAD R3, R76, R17, R2 ;  /* 0x000000114c039224 */ /* 0x001fe200078e0202 */
[----:B------:R-:W-:Y:S01]  /*1ff90*/  BSSY B1, `(.L_x_710) ;  /* 0x0000008000017945 */ /* 0x000fe20003800000 */
[----:B-1----:R-:W-:Y:S02]  /*1ffa0*/  @!P1 IMAD.MOV.U32 R10, RZ, RZ, R4 ;  /* 0x000000ffff0a9224 */ /* 0x002fe400078e0004 */
[----:B------:R-:W-:-:S05]  /*1ffb0*/  @!P1 IMAD.MOV.U32 R11, RZ, RZ, R7 ;  /* 0x000000ffff0b9224 */ /* 0x000fca00078e0007 */
[----:B------:R0:W-:Y:S01]  /*1ffc0*/  @!P1 STG.E.U8 desc[UR46][R10.64+0x68], R3 ;  /* 0x000068030a009986 */ /* 0x0001e2000c10112e */
[----:B------:R-:W-:Y:S05]  /*1ffd0*/  @P6 BRA `(.L_x_711) ;  /* 0x00000000000c6947 */ /* 0x000fea0003800000 */
[----:B------:R-:W0:Y:S02]  /*1ffe0*/  LDG.E.U8 R16, desc[UR46][R8.64+0x69] ;  /* 0x0000692e08107981 */ /* 0x000e24000c1e1100 */
[----:B0-----:R-:W-:-:S05]  /*1fff0*/  PRMT R3, R16, 0x8880, RZ ;  /* 0x0000888010037816 */ /* 0x001fca00000000ff */
[----:B------:R-:W-:-:S07]  /*20000*/  IMAD R2, R3, R18, RZ ;  /* 0x0000001203027224 */ /* 0x000fce00078e02ff */
.L_x_711:
[----:B------:R-:W-:Y:S05]  /*20010*/  BSYNC B1 ;  /* 0x0000000000017941 */ /* 0x000fea0003800000 */
.L_x_710:
[----:B------:R-:W-:Y:S01]  /*20020*/  @!P6 IMAD R77, R77, R17, R2 ;  /* 0x000000114d4de224 */ /* 0x000fe200078e0202 */
[----:B------:R-:W-:Y:S01]  /*20030*/  BSSY B1, `(.L_x_712) ;  /* 0x000000c000017945 */ /* 0x000fe20003800000 */
[----:B0-----:R-:W-:Y:S01]  /*20040*/  @!P6 IMAD.MOV.U32 R10, RZ, RZ, R4 ;  /* 0x000000ffff0ae224 */ /* 0x001fe200078e0004 */
[----:B------:R-:W-:Y:S01]  /*20050*/  ISETP.LT.OR P1, PT, R0, 0x71, !P0 ;  /* 0x000000710000780c */ /* 0x000fe20004721670 */
[----:B------:R-:W-:Y:S01]  /*20060*/  @!P6 IMAD.MOV.U32 R11, RZ, RZ, R7 ;  /* 0x000000ffff0be224 */ /* 0x000fe200078e0007 */
[----:B--2---:R-:W-:-:S04]  /*20070*/  @!P5 IADD3 R20, P3, R4, UR44, RZ ;  /* 0x0000002c0414dc10 */ /* 0x004fc8000ff7e0ff */
[----:B------:R0:W-:Y:S01]  /*20080*/  @!P6 STG.E.U8 desc[UR46][R10.64+0x69], R77 ;  /* 0x0000694d0a00e986 */ /* 0x0001e2000c10112e */
[----:B------:R-:W-:-:S04]  /*20090*/  @!P4 IADD3 R12, P6, R4, UR44, RZ ;  /* 0x0000002c040ccc10 */ /* 0x000fc8000ffde0ff */
[----:B------:R-:W-:Y:S01]  /*200a0*/  @!P4 IADD3.X R13, R7, UR43, RZ, P6, !PT ;  /* 0x0000002b070dcc10 */ /* 0x000fe2000b7fe4ff */
[----:B------:R-:W-:Y:S08]  /*200b0*/  @P4 BRA `(.L_x_713) ;  /* 0x00000000000c4947 */ /* 0x000ff00003800000 */
[----:B------:R-:W2:Y:S02]  /*200c0*/  LDG.E.U8 R16, desc[UR46][R14.64+0x68] ;  /* 0x0000682e0e107981 */ /* 0x000ea4000c1e1100 */
[----:B--2---:R-:W-:-:S05]  /*200d0*/  PRMT R3, R16, 0x8880, RZ ;  /* 0x0000888010037816 */ /* 0x004fca00000000ff */
[----:B------:R-:W-:-:S07]  /*200e0*/  IMAD R2, R3, R18, RZ ;  /* 0x0000001203027224 */ /* 0x000fce00078e02ff */
.L_x_713:
[----:B------:R-:W-:Y:S05]  /*200f0*/  BSYNC B1 ;  /* 0x0000000000017941 */ /* 0x000fea0003800000 */
.L_x_712:
        /* <DEDUP_REMOVED lines=8> */
.L_x_715:
[----:B------:R-:W-:Y:S05]  /*20180*/  BSYNC B1 ;  /* 0x0000000000017941 */ /* 0x000fea0003800000 */
.L_x_714:
        /* <DEDUP_REMOVED lines=11> */
.L_x_717:
[----:B------:R-:W-:Y:S05]  /*20240*/  BSYNC B1 ;  /* 0x0000000000017941 */ /* 0x000fea0003800000 */
.L_x_716:
        /* <DEDUP_REMOVED lines=9> */
.L_x_719:
[----:B------:R-:W-:Y:S05]  /*202e0*/  BSYNC B1 ;  /* 0x0000000000017941 */ /* 0x000fea0003800000 */
.L_x_718:
[----:B------:R-:W-:Y:S01]  /*202f0*/  @!P5 IMAD R81, R81, R17, R2 ;  /* 0x000000115151d224 */ /* 0x000fe200078e0202 */
[----:B0-----:R-:W-:Y:S01]  /*20300*/  @!P5 MOV R10, R4 ;  /* 0x00000004000ad202 */ /* 0x001fe20000000f00 */
[----:B------:R-:W-:Y:S01]  /*20310*/  @!P5 IMAD.MOV.U32 R11, RZ, RZ, R7 ;  /* 0x000000ffff0bd224 */ /* 0x000fe200078e0007 */
[----:B------:R-:W-:Y:S01]  /*20320*/  BSSY B1, `(.L_x_720) ;  /* 0x0000007000017945 */ /* 0x000fe20003800000 */
[----:B------:R-:W-:-:S03]  /*20330*/  @!P1 IADD3.X R13, R7, UR43, RZ, P6, !PT ;  /* 0x0000002b070d9c10 */ /* 0x000fc6000b7fe4ff */
[----:B------:R0:W-:Y:S01]  /*20340*/  @!P5 STG.E.U8 desc[UR46][R10.64+0x71], R81 ;  /* 0x000071510a00d986 */ /* 0x0001e2000c10112e */
[----:B------:R-:W-:Y:S05]  /*20350*/  @P1 BRA `(.L_x_721) ;  /* 0x00000000000c1947 */ /* 0x000fea0003800000 */
[----:B------:R-:W2:Y:S02]  /*20360*/  LDG.E.U8 R16, desc[UR46][R14.64+0x70] ;  /* 0x0000702e0e107981 */ /* 0x000ea4000c1e1100 */
[----:B--2---:R-:W-:-:S05]  /*20370*/  PRMT R3, R16, 0x8880, RZ ;  /* 0x0000888010037816 */ /* 0x004fca00000000ff */
[----:B------:R-:W-:-:S07]  /*20380*/  IMAD R2, R3, R18, RZ ;  /* 0x0000001203027224 */ /* 0x000fce00078e02ff */
.L_x_721:
[----:B------:R-:W-:Y:S05]  /*20390*/  BSYNC B1 ;  /* 0x0000000000017941 */ /* 0x000fea0003800000 */
.L_x_720:
        /* <DEDUP_REMOVED lines=13> */
.L_x_723:
[----:B------:R-:W-:Y:S05]  /*20470*/  BSYNC B1 ;  /* 0x0000000000017941 */ /* 0x000fea0003800000 */
.L_x_722:
[----:B------:R-:W-:Y:S01]  /*20480*/  @!P4 IMAD R83, R83, R17, R2 ;  /* 0x000000115353c224 */ /* 0x000fe200078e0202 */
[----:B------:R-:W-:Y:S04]  /*20490*/  BSSY B1, `(.L_x_724) ;  /* 0x0000006000017945 */ /* 0x000fe80003800000 */
[----:B------:R2:W-:Y:S01]  /*204a0*/  @!P4 STG.E.U8 desc[UR46][R10.64+0x71], R83 ;  /* 0x000071530a00c986 */ /* 0x0005e2000c10112e */
[----:B------:R-:W-:Y:S05]  /*204b0*/  @P3 BRA `(.L_x_725) ;  /* 0x00000000000c3947 */ /* 0x000fea0003800000 */
[----:B------:R-:W0:Y:S02]  /*204c0*/  LDG.E.U8 R16, desc[UR46][R8.64+0x78] ;  /* 0x0000782e08107981 */ /* 0x000e24000c1e1100 */
[----:B0-----:R-:W-:-:S05]  /*204d0*/  PRMT R3, R16, 0x8880, RZ ;  /* 0x0000888010037816 */ /* 0x001fca00000000ff */
[----:B------:R-:W-:-:S07]  /*204e0*/  IMAD R2, R3, R18, RZ ;  /* 0x0000001203027224 */ /* 0x000fce00078e02ff */
.L_x_725:
[----:B------:R-:W-:Y:S05]  /*204f0*/  BSYNC B1 ;  /* 0x0000000000017941 */ /* 0x000fea0003800000 */
.L_x_724:
        /* <DEDUP_REMOVED lines=9> */
.L_x_727:
[----:B------:R-:W-:Y:S05]  /*20590*/  BSYNC B1 ;  /* 0x0000000000017941 */ /* 0x000fea0003800000 */
.L_x_726:
        /* <DEDUP_REMOVED lines=13> */
.L_x_729:
[----:B------:R-:W-:Y:S05]  /*20670*/  BSYNC B1 ;  /* 0x0000000000017941 */ /* 0x000fea0003800000 */
.L_x_728:
        /* <DEDUP_REMOVED lines=8> */
.L_x_731:
[----:B------:R-:W-:Y:S05]  /*20700*/  BSYNC B1 ;  /* 0x0000000000017941 */ /* 0x000fea0003800000 */
.L_x_730:
        /* <DEDUP_REMOVED lines=11> */
.L_x_733:
[----:B------:R-:W-:Y:S05]  /*207c0*/  BSYNC B1 ;  /* 0x0000000000017941 */ /* 0x000fea0003800000 */
.L_x_732:
        /* <DEDUP_REMOVED lines=9> */
.L_x_735:
[----:B------:R-:W-:Y:S05]  /*20860*/  BSYNC B1 ;  /* 0x0000000000017941 */ /* 0x000fea0003800000 */
.L_x_734:
        /* <DEDUP_REMOVED lines=10> */
.L_x_737:
[----:B------:R-:W-:Y:S05]  /*20910*/  BSYNC B1 ;  /* 0x0000000000017941 */ /* 0x000fea0003800000 */
.L_x_736:
        /* <DEDUP_REMOVED lines=13> */
.L_x_739:
[----:B------:R-:W-:Y:S05]  /*209f0*/  BSYNC B1 ;  /* 0x0000000000017941 */ /* 0x000fea0003800000 */
.L_x_738:
[----:B------:R-:W-:Y:S01]  /*20a00*/  @!P4 IMAD R91, R91, R17, R2 ;  /* 0x000000115b5bc224 */ /* 0x000fe200078e0202 */
[----:B------:R-:W-:Y:S04]  /*20a10*/  BSSY B1, `(.L_x_740) ;  /* 0x0000006000017945 */ /* 0x000fe80003800000 */
[----:B------:R2:W-:Y:S01]  /*20a20*/  @!P4 STG.E.U8 desc[UR46][R10.64+0x81], R91 ;  /* 0x0000815b0a00c986 */ /* 0x0005e2000c10112e */
[----:B------:R-:W-:Y:S05]  /*20a30*/  @P1 BRA `(.L_x_741) ;  /* 0x00000000000c1947 */ /* 0x000fea0003800000 */
[----:B------:R-:W0:Y:S02]  /*20a40*/  LDG.E.U8 R16, desc[UR46][R8.64+0x88] ;  /* 0x0000882e08107981 */ /* 0x000e24000c1e1100 */
[----:B0-----:R-:W-:-:S05]  /*20a50*/  PRMT R3, R16, 0x8880, RZ ;  /* 0x0000888010037816 */ /* 0x001fca00000000ff */
[----:B------:R-:W-:-:S07]  /*20a60*/  IMAD R2, R3, R18, RZ ;  /* 0x0000001203027224 */ /* 0x000fce00078e02ff */
.L_x_741:
[----:B------:R-:W-:Y:S05]  /*20a70*/  BSYNC B1 ;  /* 0x0000000000017941 */ /* 0x000fea0003800000 */
.L_x_740:
        /* <DEDUP_REMOVED lines=9> */
.L_x_743:
[----:B------:R-:W-:Y:S05]  /*20b10*/  BSYNC B1 ;  /* 0x0000000000017941 */ /* 0x000fea0003800000 */
.L_x_742:
        /* <DEDUP_REMOVED lines=13> */
.L_x_745:
[----:B------:R-:W-:Y:S05]  /*20bf0*/  BSYNC B1 ;  /* 0x0000000000017941 */ /* 0x000fea0003800000 */
.L_x_744:
        /* <DEDUP_REMOVED lines=8> */
.L_x_747:
[----:B------:R-:W-:Y:S05]  /*20c80*/  BSYNC B1 ;  /* 0x0000000000017941 */ /* 0x000fea0003800000 */
.L_x_746:
        /* <DEDUP_REMOVED lines=11> */
.L_x_749:
[----:B------:R-:W-:Y:S05]  /*20d40*/  BSYNC B1 ;  /* 0x0000000000017941 */ /* 0x000fea0003800000 */
.L_x_748:
        /* <DEDUP_REMOVED lines=9> */
.L_x_751:
[----:B------:R-:W-:Y:S05]  /*20de0*/  BSYNC B1 ;  /* 0x0000000000017941 */ /* 0x000fea0003800000 */
.L_x_750:
        /* <DEDUP_REMOVED lines=10> */
.L_x_753:
[----:B------:R-:W-:Y:S05]  /*20e90*/  BSYNC B1 ;  /* 0x0000000000017941 */ /* 0x000fea0003800000 */
.L_x_752:
        /* <DEDUP_REMOVED lines=13> */
.L_x_755:
[----:B------:R-:W-:Y:S05]  /*20f70*/  BSYNC B1 ;  /* 0x0000000000017941 */ /* 0x000fea0003800000 */
.L_x_754:
[----:B------:R-:W-:Y:S01]  /*20f80*/  @!P4 IMAD R99, R99, R17, R2 ;  /* 0x000000116363c224 */ /* 0x000fe200078e0202 */
[----:B------:R-:W-:Y:S04]  /*20f90*/  BSSY B1, `(.L_x_756) ;  /* 0x0000006000017945 */ /* 0x000fe80003800000 */
[----:B------:R2:W-:Y:S01]  /*20fa0*/  @!P4 STG.E.U8 desc[UR46][R10.64+0x91], R99 ;  /* 0x000091630a00c986 */ /* 0x0005e2000c10112e */
[----:B------:R-:W-:Y:S05]  /*20fb0*/  @P3 BRA `(.L_x_757) ;  /* 0x00000000000c3947 */ /* 0x000fea0003800000 */
[----:B------:R-:W0:Y:S02]  /*20fc0*/  LDG.E.U8 R16, desc[UR46][R8.64+0x98] ;  /* 0x0000982e08107981 */ /* 0x000e24000c1e1100 */
[----:B0-----:R-:W-:-:S05]  /*20fd0*/  PRMT R3, R16, 0x8880, RZ ;  /* 0x0000888010037816 */ /* 0x001fca00000000ff */
[----:B------:R-:W-:-:S07]  /*20fe0*/  IMAD R2, R3, R18, RZ ;  /* 0x0000001203027224 */ /* 0x000fce00078e02ff */
.L_x_757:
[----:B------:R-:W-:Y:S05]  /*20ff0*/  BSYNC B1 ;  /* 0x0000000000017941 */ /* 0x000fea0003800000 */
.L_x_756:
        /* <DEDUP_REMOVED lines=9> */
.L_x_759:
[----:B------:R-:W-:Y:S05]  /*21090*/  BSYNC B1 ;  /* 0x0000000000017941 */ /* 0x000fea0003800000 */
.L_x_758:
        /* <DEDUP_REMOVED lines=13> */
.L_x_761:
[----:B------:R-:W-:Y:S05]  /*21170*/  BSYNC B1 ;  /* 0x0000000000017941 */ /* 0x000fea0003800000 */
.L_x_760:
        /* <DEDUP_REMOVED lines=8> */
.L_x_763:
[----:B------:R-:W-:Y:S05]  /*21200*/  BSYNC B1 ;  /* 0x0000000000017941 */ /* 0x000fea0003800000 */
.L_x_762:
        /* <DEDUP_REMOVED lines=11> */
.L_x_765:
[----:B------:R-:W-:Y:S05]  /*212c0*/  BSYNC B1 ;  /* 0x0000000000017941 */ /* 0x000fea0003800000 */
.L_x_764:
        /* <DEDUP_REMOVED lines=9> */
.L_x_767:
[----:B------:R-:W-:Y:S05]  /*21360*/  BSYNC B1 ;  /* 0x0000000000017941 */ /* 0x000fea0003800000 */
.L_x_766:
        /* <DEDUP_REMOVED lines=10> */
.L_x_769:
[----:B------:R-:W-:Y:S05]  /*21410*/  BSYNC B1 ;  /* 0x0000000000017941 */ /* 0x000fea0003800000 */
.L_x_768:
        /* <DEDUP_REMOVED lines=13> */
.L_x_771:
[----:B------:R-:W-:Y:S05]  /*214f0*/  BSYNC B1 ;  /* 0x0000000000017941 */ /* 0x000fea0003800000 */
.L_x_770:
[----:B------:R-:W-:Y:S01]  /*21500*/  @!P4 IMAD R107, R107, R17, R2 ;  /* 0x000000116b6bc224 */ /* 0x000fe200078e0202 */
[----:B------:R-:W-:Y:S04]  /*21510*/  BSSY B1, `(.L_x_772) ;  /* 0x0000006000017945 */ /* 0x000fe80003800000 */
[----:B------:R2:W-:Y:S01]  /*21520*/  @!P4 STG.E.U8 desc[UR46][R10.64+0xa1], R107 ;  /* 0x0000a16b0a00c986 */ /* 0x0005e2000c10112e */
[----:B------:R-:W-:Y:S05]  /*21530*/  @P1 BRA `(.L_x_773) ;  /* 0x00000000000c1947 */ /* 0x000fea0003800000 */
[----:B------:R-:W0:Y:S02]  /*21540*/  LDG.E.U8 R16, desc[UR46][R8.64+0xa8] ;  /* 0x0000a82e08107981 */ /* 0x000e24000c1e1100 */
[----:B0-----:R-:W-:-:S05]  /*21550*/  PRMT R3, R16, 0x8880, RZ ;  /* 0x0000888010037816 */ /* 0x001fca00000000ff */
[----:B------:R-:W-:-:S07]  /*21560*/  IMAD R2, R3, R18, RZ ;  /* 0x0000001203027224 */ /* 0x000fce00078e02ff */
.L_x_773:
[----:B------:R-:W-:Y:S05]  /*21570*/  BSYNC B1 ;  /* 0x0000000000017941 */ /* 0x000fea0003800000 */
.L_x_772:
        /* <DEDUP_REMOVED lines=9> */
.L_x_775:
[----:B------:R-:W-:Y:S05]  /*21610*/  BSYNC B1 ;  /* 0x0000000000017941 */ /* 0x000fea0003800000 */
.L_x_774:
[----:B------:R-:W-:Y:S01]  /*21620*/  @!P6 IMAD R109, R109, R17, R2 ;  /* 0x000000116d6de224 */ /* 0x000fe200078e0202 */
[----:B0-----:R-:W-:Y:S01]  /*21630*/  @!P6 MOV R10, R4 ;  /* 0x00000004000ae202 */ /* 0x001fe20000000f00 */
[----:B------:R-:W-:Y:S01]  /*21640*/  @!P6 IMAD.MOV.U32 R11, RZ, RZ, R7 ;  /* 0x000000ffff0be224 */ /* 0x000fe200078e0007 */
[----:B------:R-:W-:Y:S01]  /*21650*/  @!P3 IADD3 R12, P4, R4, UR44, RZ ;  /* 0x0000002c040cbc10 */ /* 0x000fe2000ff9e0ff */
[----:B------:R-:W-:Y:S01]  /*21660*/  BSSY B1, `(.L_x_776) ;  /* 0x000000a000017945 */ /* 0x000fe20003800000 */
[C---:B------:R-:W-:Y:S02]  /*21670*/  ISETP.LT.OR P1, PT, R0.reuse, 0xb1, !P0 ;  /* 0x000000b10000780c */ /* 0x040fe40004721670 */
[----:B------:R0:W-:Y:S01]  /*21680*/  @!P6 STG.E.U8 desc[UR46][R10.64+0xa9], R109 ;  /* 0x0000a96d0a00e986 */ /* 0x0001e2000c10112e */
[----:B------:R-:W-:Y:S02]  /*21690*/  @!P3 IADD3.X R13, R7, UR43, RZ, P4, !PT ;  /* 0x0000002b070dbc10 */ /* 0x000fe4000a7fe4ff */
[----:B------:R-:W-:-:S02]  /*216a0*/  ISETP.LT.OR P6, PT, R0, 0xb1, !P2 ;  /* 0x000000b10000780c */ /* 0x000fc400057c1670 */
[----:B-1----:R-:W-:Y:S01]  /*216b0*/  @!P5 IADD3 R20, P4, R4, UR44, RZ ;  /* 0x0000002c0414dc10 */ /* 0x002fe2000ff9e0ff */
[----:B------:R-:W-:-:S12]  /*216c0*/  @P3 BRA `(.L_x_777) ;  /* 0x00000000000c3947 */ /* 0x000fd80003800000 */
[----:B------:R-:W2:Y:S02]  /*216d0*/  LDG.E.U8 R16, desc[UR46][R14.64+0xa8] ;  /* 0x0000a82e0e107981 */ /* 0x000ea4000c1e1100 */
[----:B--2---:R-:W-:-:S05]  /*216e0*/  PRMT R3, R16, 0x8880, RZ ;  /* 0x0000888010037816 */ /* 0x004fca00000000ff */
[----:B------:R-:W-:-:S07]  /*216f0*/  IMAD R2, R3, R18, RZ ;  /* 0x0000001203027224 */ /* 0x000fce00078e02ff */
.L_x_777:
[----:B------:R-:W-:Y:S05]  /*21700*/  BSYNC B1 ;  /* 0x0000000000017941 */ /* 0x000fea0003800000 */
.L_x_776:
        /* <DEDUP_REMOVED lines=8> */
.L_x_779:
[----:B------:R-:W-:Y:S05]  /*21790*/  BSYNC B1 ;  /* 0x0000000000017941 */ /* 0x000fea0003800000 */
.L_x_778:
[----:B------:R-:W-:Y:S01]  /*217a0*/  @!P5 IMAD R111, R111, R17, R2 ;  /* 0x000000116f6fd224 */ /* 0x000fe200078e0202 */
[----:B------:R-:W-:Y:S04]  /*217b0*/  BSSY B1, `(.L_x_780) ;  /* 0x0000006000017945 */ /* 0x000fe80003800000 */
[----:B------:R2:W-:Y:S01]  /*217c0*/  @!P5 STG.E.U8 desc[UR46][R20.64+0xa9], R111 ;  /* 0x0000a96f1400d986 */ /* 0x0005e2000c10112e */
[----:B------:R-:W-:Y:S05]  /*217d0*/  @P6 BRA `(.L_x_781) ;  /* 0x00000000000c6947 */ /* 0x000fea0003800000 */
[----:B------:R-:W1:Y:S02]  /*217e0*/  LDG.E.U8 R16, desc[UR46][R8.64+0xb0] ;  /* 0x0000b02e08107981 */ /* 0x000e64000c1e1100 */
[----:B-1----:R-:W-:-:S05]  /*217f0*/  PRMT R3, R16, 0x8880, RZ ;  /* 0x0000888010037816 */ /* 0x002fca00000000ff */
[----:B------:R-:W-:-:S07]  /*21800*/  IMAD R2, R3, R18, RZ ;  /* 0x0000001203027224 */ /* 0x000fce00078e02ff */
.L_x_781:
[----:B------:R-:W-:Y:S05]  /*21810*/  BSYNC B1 ;  /* 0x0000000000017941 */ /* 0x000fea0003800000 */
.L_x_780:
[----:B------:R-:W-:Y:S01]  /*21820*/  ISETP.LT.OR P5, PT, R0, 0xb2, !P2 ;  /* 0x000000b20000780c */ /* 0x000fe200057a1670 */
[----:B-1----:R-:W-:Y:S01]  /*21830*/  @!P6 IMAD R3, R112, R17, R2 ;  /* 0x000000117003e224 */ /* 0x002fe200078e0202 */
[----:B------:R-:W-:Y:S01]  /*21840*/  BSSY B1, `(.L_x_782) ;  /* 0x000000b000017945 */ /* 0x000fe20003800000 */
[----:B0-----:R-:W-:Y:S01]  /*21850*/  @!P6 IMAD.MOV.U32 R10, RZ, RZ, R4 ;  /* 0x000000ffff0ae224 */ /* 0x001fe200078e0004 */
[C---:B------:R-:W-:Y:S01]  /*21860*/  ISETP.LT.OR P4, PT, R0.reuse, 0xb2, !P0 ;  /* 0x000000b20000780c */ /* 0x040fe20004781670 */
[----:B------:R-:W-:Y:S01]  /*21870*/  @!P6 IMAD.MOV.U32 R11, RZ, RZ, R7 ;  /* 0x000000ffff0be224 */ /* 0x000fe200078e0007 */
[----:B------:R-:W-:-:S04]  /*21880*/  ISETP.LT.OR P3, PT, R0, 0xb9, !P0 ;  /* 0x000000b90000780c */ /* 0x000fc80004761670 */
[----:B------:R0:W-:Y:S01]  /*21890*/  @!P6 STG.E.U8 desc[UR46][R10.64+0xb0], R3 ;  /* 0x0000b0030a00e986 */ /* 0x0001e2000c10112e */
[----:B------:R-:W-:Y:S02]  /*218a0*/  @!P1 IADD3 R12, P6, R4, UR44, RZ ;  /* 0x0000002c040c9c10 */ /* 0x000fe4000ffde0ff */
[----:B------:R-:W-:Y:S11]  /*218b0*/  @P5 BRA `(.L_x_783) ;  /* 0x00000000000c5947 */ /* 0x000ff60003800000 */
[----:B------:R-:W0:Y:S02]  /*218c0*/  LDG.E.U8 R16, desc[UR46][R8.64+0xb1] ;  /* 0x0000b12e08107981 */ /* 0x000e24000c1e1100 */
[----:B0-----:R-:W-:-:S05]  /*218d0*/  PRMT R3, R16, 0x8880, RZ ;  /* 0x0000888010037816 */ /* 0x001fca00000000ff */
[----:B------:R-:W-:-:S07]  /*218e0*/  IMAD R2, R3, R18, RZ ;  /* 0x0000001203027224 */ /* 0x000fce00078e02ff */
.L_x_783:
[----:B------:R-:W-:Y:S05]  /*218f0*/  BSYNC B1 ;  /* 0x0000000000017941 */ /* 0x000fea0003800000 */
.L_x_782:
[----:B------:R-:W-:Y:S01]  /*21900*/  @!P5 IMAD R113, R113, R17, R2 ;  /* 0x000000117171d224 */ /* 0x000fe200078e0202 */
[----:B------:R-:W-:Y:S01]  /*21910*/  BSSY B1, `(.L_x_784) ;  /* 0x0000009000017945 */ /* 0x000fe20003800000 */
[----:B0-----:R-:W-:Y:S01]  /*21920*/  @!P5 IMAD.MOV.U32 R10, RZ, RZ, R4 ;  /* 0x000000ffff0ad224 */ /* 0x001fe200078e0004 */
[----:B------:R-:W-:Y:S01]  /*21930*/  @!P1 IADD3.X R13, R7, UR43, RZ, P6, !PT ;  /* 0x0000002b070d9c10 */ /* 0x000fe2000b7fe4ff */
[----:B------:R-:W-:-:S05]  /*21940*/  @!P5 IMAD.MOV.U32 R11, RZ, RZ, R7 ;  /* 0x000000ffff0bd224 */ /* 0x000fca00078e0007 */
[----:B------:R0:W-:Y:S01]  /*21950*/  @!P5 STG.E.U8 desc[UR46][R10.64+0xb1], R113 ;  /* 0x0000b1710a00d986 */ /* 0x0001e2000c10112e */
[----:B------:R-:W-:Y:S05]  /*21960*/  @P1 BRA `(.L_x_785) ;  /* 0x00000000000c1947 */ /* 0x000fea0003800000 */
[----:B------:R-:W3:Y:S02]  /*21970*/  LDG.E.U8 R16, desc[UR46][R14.64+0xb0] ;  /* 0x0000b02e0e107981 */ /* 0x000ee4000c1e1100 */
[----:B---3--:R-:W-:-:S05]  /*21980*/  PRMT R3, R16, 0x8880, RZ ;  /* 0x0000888010037816 */ /* 0x008fca00000000ff */
[----:B------:R-:W-:-:S07]  /*21990*/  IMAD R2, R3, R18, RZ ;  /* 0x0000001203027224 */ /* 0x000fce00078e02ff */
.L_x_785:
[----:B------:R-:W-:Y:S05]  /*219a0*/  BSYNC B1 ;  /* 0x0000000000017941 */ /* 0x000fea0003800000 */
.L_x_784:
[----:B------:R-:W-:Y:S01]  /*219b0*/  @!P1 IMAD R3, R114, R17, R2 ;  /* 0x0000001172039224 */ /* 0x000fe200078e0202 */
[----:B------:R-:W-:Y:S01]  /*219c0*/  BSSY B1, `(.L_x_786) ;  /* 0x000000b000017945 */ /* 0x000fe20003800000 */
[C---:B------:R-:W-:Y:S02]  /*219d0*/  ISETP.LT.OR P5, PT, R0.reuse, 0xb9, !P2 ;  /* 0x000000b90000780c */ /* 0x040fe400057a1670 */
[----:B------:R-:W-:Y:S01]  /*219e0*/  ISETP.LT.OR P2, PT, R0, 0xba, !P2 ;  /* 0x000000ba0000780c */ /* 0x000fe20005741670 */
[----:B------:R1:W-:Y:S01]  /*219f0*/  @!P1 STG.E.U8 desc[UR46][R12.64+0xb0], R3 ;  /* 0x0000b0030c009986 */ /* 0x0003e2000c10112e */
[C---:B0-----:R-:W-:Y:S02]  /*21a00*/  @!P4 IADD3 R10, P1, R4.reuse, UR44, RZ ;  /* 0x0000002c040acc10 */ /* 0x041fe4000ff3e0ff */
[----:B--2---:R-:W-:Y:S02]  /*21a10*/  @!P3 IADD3 R20, P6, R4, UR44, RZ ;  /* 0x0000002c0414bc10 */ /* 0x004fe4000ffde0ff */
[----:B------:R-:W-:Y:S01]  /*21a20*/  @!P4 IADD3.X R11, R7, UR43, RZ, P1, !PT ;  /* 0x0000002b070bcc10 */ /* 0x000fe20008ffe4ff */
[----:B------:R-:W-:Y:S10]  /*21a30*/  @P4 BRA `(.L_x_787) ;  /* 0x00000000000c4947 */ /* 0x000ff40003800000 */
[----:B------:R-:W1:Y:S02]  /*21a40*/  LDG.E.U8 R16, desc[UR46][R14.64+0xb1] ;  /* 0x0000b12e0e107981 */ /* 0x000e64000c1e1100 */
[----:B-1----:R-:W-:-:S05]  /*21a50*/  PRMT R3, R16, 0x8880, RZ ;  /* 0x0000888010037816 */ /* 0x002fca00000000ff */
[----:B------:R-:W-:-:S07]  /*21a60*/  IMAD R2, R3, R18, RZ ;  /* 0x0000001203027224 */ /* 0x000fce00078e02ff */
.L_x_787:
[----:B------:R-:W-:Y:S05]  /*21a70*/  BSYNC B1 ;  /* 0x0000000000017941 */ /* 0x000fea0003800000 */
.L_x_786:
[----:B------:R-:W-:Y:S01]  /*21a80*/  @!P4 IMAD R115, R115, R17, R2 ;  /* 0x000000117373c224 */ /* 0x000fe200078e0202 */
[----:B------:R-:W-:Y:S04]  /*21a90*/  BSSY B1, `(.L_x_788) ;  /* 0x0000006000017945 */ /* 0x000fe80003800000 */
[----:B------:R0:W-:Y:S01]  /*21aa0*/  @!P4 STG.E.U8 desc[UR46][R10.64+0xb1], R115 ;  /* 0x0000b1730a00c986 */ /* 0x0001e2000c10112e */
[----:B------:R-:W-:Y:S05]  /*21ab0*/  @P5 BRA `(.L_x_789) ;  /* 0x00000000000c5947 */ /* 0x000fea0003800000 */
[----:B------:R-:W1:Y:S02]  /*21ac0*/  LDG.E.U8 R16, desc[UR46][R8.64+0xb8] ;  /* 0x0000b82e08107981 */ /* 0x000e64000c1e1100 */
[----:B-1----:R-:W-:-:S05]  /*21ad0*/  PRMT R3, R16, 0x8880, RZ ;  /* 0x0000888010037816 */ /* 0x002fca00000000ff */
[----:B------:R-:W-:-:S07]  /*21ae0*/  IMAD R2, R3, R18, RZ ;  /* 0x0000001203027224 */ /* 0x000fce00078e02ff */
.L_x_789:
[----:B------:R-:W-:Y:S05]  /*21af0*/  BSYNC B1 ;  /* 0x0000000000017941 */ /* 0x000fea0003800000 */
.L_x_788:
[----:B-1----:R-:W-:Y:S01]  /*21b00*/  @!P5 IMAD R3, R116, R17, R2 ;  /* 0x000000117403d224 */ /* 0x002fe200078e0202 */
        /* <DEDUP_REMOVED lines=8> */
.L_x_791:
[----:B------:R-:W-:Y:S05]  /*21b90*/  BSYNC B1 ;  /* 0x0000000000017941 */ /* 0x000fea0003800000 */
.L_x_790:
[----:B------:R-:W-:Y:S01]  /*21ba0*/  @!P2 IMAD R117, R117, R17, R2 ;  /* 0x000000117575a224 */ /* 0x000fe200078e0202 */
[----:B------:R-:W-:Y:S01]  /*21bb0*/  BSSY B1, `(.L_x_792) ;  /* 0x0000009000017945 */ /* 0x000fe20003800000 */
[----:B------:R-:W-:Y:S01]  /*21bc0*/  @!P2 IMAD.MOV.U32 R8, RZ, RZ, R4 ;  /* 0x000000ffff08a224 */ /* 0x000fe200078e0004 */
[----:B------:R-:W-:Y:S01]  /*21bd0*/  @!P3 IADD3.X R21, R7, UR43, RZ, P6, !PT ;  /* 0x0000002b0715bc10 */ /* 0x000fe2000b7fe4ff */
[----:B------:R-:W-:-:S05]  /*21be0*/  @!P2 IMAD.MOV.U32 R9, RZ, RZ, R7 ;  /* 0x000000ffff09a224 */ /* 0x000fca00078e0007 */
[----:B------:R1:W-:Y:S01]  /*21bf0*/  @!P2 STG.E.U8 desc[UR46][R8.64+0xb9], R117 ;  /* 0x0000b9750800a986 */ /* 0x0003e2000c10112e */
[----:B------:R-:W-:Y:S05]  /*21c00*/  @P3 BRA `(.L_x_793) ;  /* 0x00000000000c3947 */ /* 0x000fea0003800000 */
[----:B------:R-:W0:Y:S02]  /*21c10*/  LDG.E.U8 R16, desc[UR46][R14.64+0xb8] ;  /* 0x0000b82e0e107981 */ /* 0x000e24000c1e1100 */
[----:B0-----:R-:W-:-:S05]  /*21c20*/  PRMT R3, R16, 0x8880, RZ ;  /* 0x0000888010037816 */ /* 0x001fca00000000ff */
[----:B------:R-:W-:-:S07]  /*21c30*/  IMAD R2, R3, R18, RZ ;  /* 0x0000001203027224 */ /* 0x000fce00078e02ff */
.L_x_793:
[----:B------:R-:W-:Y:S05]  /*21c40*/  BSYNC B1 ;  /* 0x0000000000017941 */ /* 0x000fea0003800000 */
.L_x_792:
[----:B0-----:R-:W-:Y:S01]  /*21c50*/  @!P3 IMAD R3, R118, R17, R2 ;  /* 0x000000117603b224 */ /* 0x001fe200078e0202 */
[----:B------:R-:W-:Y:S01]  /*21c60*/  ISETP.LT.OR P0, PT, R0, 0xba, !P0 ;  /* 0x000000ba0000780c */ /* 0x000fe20004701670 */
[----:B------:R-:W-:Y:S03]  /*21c70*/  BSSY B1, `(.L_x_794) ;  /* 0x0000006000017945 */ /* 0x000fe60003800000 */
[----:B------:R0:W-:Y:S09]  /*21c80*/  @!P3 STG.E.U8 desc[UR46][R20.64+0xb8], R3 ;  /* 0x0000b8031400b986 */ /* 0x0001f2000c10112e */
[----:B------:R-:W-:Y:S05]  /*21c90*/  @P0 BRA `(.L_x_795) ;  /* 0x00000000000c0947 */ /* 0x000fea0003800000 */
[----:B------:R-:W0:Y:S02]  /*21ca0*/  LDG.E.U8 R16, desc[UR46][R14.64+0xb9] ;  /* 0x0000b92e0e107981 */ /* 0x000e24000c1e1100 */
[----:B0-----:R-:W-:-:S05]  /*21cb0*/  PRMT R3, R16, 0x8880, RZ ;  /* 0x0000888010037816 */ /* 0x001fca00000000ff */
[----:B------:R-:W-:-:S07]  /*21cc0*/  IMAD R2, R3, R18, RZ ;  /* 0x0000001203027224 */ /* 0x000fce00078e02ff */
.L_x_795:
[----:B------:R-:W-:Y:S05]  /*21cd0*/  BSYNC B1 ;  /* 0x0000000000017941 */ /* 0x000fea0003800000 */
.L_x_794:
[----:B------:R-:W-:Y:S01]  /*21ce0*/  IMAD R119, R119, R17, R2 ;  /* 0x0000001177777224 */ /* 0x000fe200078e0202 */
[----:B------:R-:W-:Y:S06]  /*21cf0*/  @P0 BRA `(.L_x_796) ;  /* 0x0000007000dc0947 */ /* 0x000fec0003800000 */
[----:B------:R-:W-:-:S04]  /*21d00*/  IADD3 R4, P0, R4, UR44, RZ ;  /* 0x0000002c04047c10 */ /* 0x000fc8000ff1e0ff */
[----:B------:R-:W-:-:S05]  /*21d10*/  IADD3.X R5, R7, UR43, RZ, P0, !PT ;  /* 0x0000002b07057c10 */ /* 0x000fca00087fe4ff */
[----:B------:R2:W-:Y:S01]  /*21d20*/  STG.E.U8 desc[UR46][R4.64+0xb9], R119 ;  /* 0x0000b97704007986 */ /* 0x0005e2000c10112e */
[----:B------:R-:W-:Y:S05]  /*21d30*/  BRA `(.L_x_796) ;  /* 0x0000007000cc7947 */ /* 0x000fea0003800000 */
.L_x_29:
[----:B------:R-:W2:Y:S01]  /*21d40*/  LDL.LU R6, [R1+0x188] ;  /* 0x0001880001067983 */ /* 0x000ea20000300800 */
[----:B------:R-:W-:-:S03]  /*21d50*/  ULDC.64 UR4, c[0x0][0x5c0] ;  /* 0x0001700000047ab9 */ /* 0x000fc60000000a00 */
[----:B------:R-:W3:Y:S04]  /*21d60*/  LDL.LU R8, [R1+0x200] ;  /* 0x0002000001087983 */ /* 0x000ee80000300800 */
[----:B------:R-:W4:Y:S04]  /*21d70*/  LDL.LU R235, [R1+0x284] ;  /* 0x0002840001eb7983 */ /* 0x000f280000300800 */
[----:B------:R-:W5:Y:S04]  /*21d80*/  LDL.LU R234, [R1+0x288] ;  /* 0x0002880001ea7983 */ /* 0x000f680000300800 */
        /* <DEDUP_REMOVED lines=24> */
[----:B------:R-:W5:Y:S01]  /*21f10*/  LDL.LU R14, [R1+0x2ec] ;  /* 0x0002ec00010e7983 */ /* 0x000f620000300800 */
[----:B------:R-:W-:-:S03]  /*21f20*/  IADD3 R4, P2, R2, UR4, RZ ;  /* 0x0000000402047c10 */ /* 0x000fc6000ff5e0ff */
[----:B------:R-:W5:Y:S04]  /*21f30*/  LDL.LU R13, [R1+0x2f0] ;  /* 0x0002f000010d7983 */ /* 0x000f680000300800 */
[----:B------:R-:W5:Y:S04]  /*21f40*/  LDL.LU R12, [R1+0x2f4] ;  /* 0x0002f400010c7983 */ /* 0x000f680000300800 */
[----:B------:R-:W5:Y:S04]  /*21f50*/  LDL.LU R11, [R1+0x2f8] ;  /* 0x0002f800010b7983 */ /* 0x000f680000300800 */
[----:B------:R-:W5:Y:S01]  /*21f60*/  LDL.LU R10, [R1+0x2fc] ;  /* 0x0002fc00010a7983 */ /* 0x000f620000300800 */
[----:B------:R-:W-:-:S03]  /*21f70*/  ISETP.GE.AND P1, PT, R19, 0x1, PT ;  /* 0x000000011300780c */ /* 0x000fc60003f26270 */
[----:B------:R-:W2:Y:S01]  /*21f80*/  LDL.LU R2, [R1+0x180] ;  /* 0x0001800001027983 */ /* 0x000ea20000300800 */
[----:B------:R-:W-:-:S03]  /*21f90*/  ISETP.LT.OR P0, PT, R0, 0x1, !P1 ;  /* 0x000000010000780c */ /* 0x000fc60004f01670 */
[----:B------:R-:W3:Y:S01]  /*21fa0*/  LDL.LU R3, [R1+0x184] ;  /* 0x0001840001037983 */ /* 0x000ee20000300800 */
[----:B------:R-:W-:Y:S02]  /*21fb0*/  IADD3.X R5, R7, UR5, RZ, P2, !PT ;  /* 0x0000000507057c10 */ /* 0x000fe400097fe4ff */
[----:B------:R-:W-:Y:S01]  /*21fc0*/  ISETP.LT.OR P2, PT, R0, 0x2, !P1 ;  /* 0x000000020000780c */ /* 0x000fe20004f41670 */
[----:B------:R-:W4:Y:S06]  /*21fd0*/  LDL.LU R7, [R1+0x1fc] ;  /* 0x0001fc0001077983 */ /* 0x000f2c0000300800 */
[----:B--2---:R-:W-:-:S05]  /*21fe0*/  @!P0 IMAD R2, R2, R17, RZ ;  /* 0x0000001102028224 */ /* 0x004fca00078e02ff */
[----:B------:R3:W-:Y:S01]  /*21ff0*/  @!P0 STG.E.U8 desc[UR46][R4.64], R2 ;  /* 0x0000000204008986 */ /* 0x0007e2000c10112e */
[----:B------:R-:W-:-:S04]  /*22000*/  ISETP.GE.AND P0, PT, R19, 0x9, PT ;  /* 0x000000091300780c */ /* 0x000fc80003f06270 */
[----:B------:R-:W-:Y:S01]  /*22010*/  ISETP.LT.OR P3, PT, R0, 0x1, !P0 ;  /* 0x000000010000780c */ /* 0x000fe20004761670 */
[----:B---3--:R-:W-:-:S05]  /*22020*/  @!P2 IMAD R2, R3, R17, RZ ;  /* 0x000000110302a224 */ /* 0x008fca00078e02ff */
[----:B------:R0:W-:Y:S07]  /*22030*/  @!P2 STG.E.U8 desc[UR46][R4.64+0x1], R2 ;  /* 0x000001020400a986 */ /* 0x0001ee000c10112e */
[----:B------:R-:W-:Y:S01]  /*22040*/  @!P3 IMAD R6, R6, R17, RZ ;  /* 0x000000110606b224 */ /* 0x000fe200078e02ff */
[----:B0-----:R-:W-:-:S04]  /*22050*/  @!P3 IADD3 R2, P2, R4, UR44, RZ ;  /* 0x0000002c0402bc10 */ /* 0x001fc8000ff5e0ff */
[----:B------:R-:W-:-:S05]  /*22060*/  @!P3 IADD3.X R3, R5, UR43, RZ, P2, !PT ;  /* 0x0000002b0503bc10 */ /* 0x000fca00097fe4ff */
[----:B------:R0:W-:Y:S04]  /*22070*/  @!P3 STG.E.U8 desc[UR46][R2.64], R6 ;  /* 0x000000060200b986 */ /* 0x0001e8000c10112e */
[----:B0-----:R-:W2:Y:S01]  /*22080*/  LDL.LU R6, [R1+0x18c] ;  /* 0x00018c0001067983 */ /* 0x001ea20000300800 */
[----:B------:R-:W-:-:S13]  /*22090*/  ISETP.LT.OR P2, PT, R0, 0x2, !P0 ;  /* 0x000000020000780c */ /* 0x000fda0004741670 */
[----:B------:R-:W-:-:S04]  /*220a0*/  @!P2 IADD3 R2, P5, R4, UR44, RZ ;  /* 0x0000002c0402ac10 */ /* 0x000fc8000ffbe0ff */
[----:B------:R-:W-:Y:S01]  /*220b0*/  @!P2 IADD3.X R3, R5, UR43, RZ, P5, !PT ;  /* 0x0000002b0503ac10 */ /* 0x000fe2000affe4ff */
[----:B--2---:R-:W-:-:S05]  /*220c0*/  @!P2 IMAD R6, R6, R17, RZ ;  /* 0x000000110606a224 */ /* 0x004fca00078e02ff */
[----:B------:R0:W-:Y:S04]  /*220d0*/  @!P2 STG.E.U8 desc[UR46][R2.64+0x1], R6 ;  /* 0x000001060200a986 */ /* 0x0001e8000c10112e */
[----:B0-----:R-:W2:Y:S04]  /*220e0*/  LDL.LU R3, [R1+0x190] ;  /* 0x0001900001037983 */ /* 0x001ea80000300800 */
[----:B------:R-:W3:Y:S04]  /*220f0*/  LDL.LU R2, [R1+0x194] ;  /* 0x0001940001027983 */ /* 0x000ee80000300800 */
[----:B------:R-:W5:Y:S01]  /*22100*/  LDL.LU R6, [R1+0x198] ;  /* 0x0001980001067983 */ /* 0x000f620000300800 */
[----:B------:R-:W-:-:S02]  /*22110*/  ISETP.LT.OR P4, PT, R0, 0xa, !P1 ;  /* 0x0000000a0000780c */ /* 0x000fc40004f81670 */
[C---:B------:R-:W-:Y:S02]  /*22120*/  ISETP.LT.OR P3, PT, R0.reuse, 0x9, !P1 ;  /* 0x000000090000780c */ /* 0x040fe40004f61670 */
[----:B------:R-:W-:-:S11]  /*22130*/  ISETP.LT.OR P2, PT, R0, 0x9, !P0 ;  /* 0x000000090000780c */ /* 0x000fd60004741670 */
[-C--:B--2---:R-:W-:Y:S02]  /*22140*/  @!P3 IMAD R3, R3, R17.reuse, RZ ;  /* 0x000000110303b224 */ /* 0x084fe400078e02ff */
[----:B---3--:R-:W-:-:S03]  /*22150*/  @!P4 IMAD R2, R2, R17, RZ ;  /* 0x000000110202c224 */ /* 0x008fc600078e02ff */
[----:B------:R-:W-:Y:S04]  /*22160*/  @!P3 STG.E.U8 desc[UR46][R4.64+0x8], R3 ;  /* 0x000008030400b986 */ /* 0x000fe8000c10112e */
[----:B------:R0:W-:Y:S01]  /*22170*/  @!P4 STG.E.U8 desc[UR46][R4.64+0x9], R2 ;  /* 0x000009020400c986 */ /* 0x0001e2000c10112e */
[----:B-----5:R-:W-:Y:S01]  /*22180*/  @!P2 IMAD R6, R6, R17, RZ ;  /* 0x000000110606a224 */ /* 0x020fe200078e02ff */
        /* <DEDUP_REMOVED lines=109> */
[----:B0-----:R-:W2:Y:S01]  /*22860*/  LDL.LU R2, [R1+0x1f0] ;  /* 0x0001f00001027983 */ /* 0x001ea20000300800 */
[----:B------:R-:W-:-:S03]  /*22870*/  ISETP.LT.OR P4, PT, R0, 0x39, !P1 ;  /* 0x000000390000780c */ /* 0x000fc60004f81670 */
[----:B------:R-:W3:Y:S01]  /*22880*/  LDL.LU R3, [R1+0x1f4] ;  /* 0x0001f40001037983 */ /* 0x000ee20000300800 */
[C---:B------:R-:W-:Y:S02]  /*22890*/  ISETP.LT.OR P6, PT, R0.reuse, 0x3a, !P1 ;  /* 0x0000003a0000780c */ /* 0x040fe40004fc1670 */
[----:B------:R-:W-:-:S07]  /*228a0*/  ISETP.LT.OR P3, PT, R0, 0x39, !P0 ;  /* 0x000000390000780c */ /* 0x000fce0004761670 */
[----:B--2---:R-:W-:-:S05]  /*228b0*/  @!P4 IMAD R6, R2, R17, RZ ;  /* 0x000000110206c224 */ /* 0x004fca00078e02ff */
[----:B------:R0:W-:Y:S04]  /*228c0*/  @!P4 STG.E.U8 desc[UR46][R4.64+0x38], R6 ;  /* 0x000038060400c986 */ /* 0x0001e8000c10112e */
[----:B0-----:R-:W2:Y:S01]  /*228d0*/  LDL.LU R6, [R1+0x1f8] ;  /* 0x0001f80001067983 */ /* 0x001ea20000300800 */
[----:B---3--:R-:W-:Y:S01]  /*228e0*/  @!P6 IMAD R3, R3, R17, RZ ;  /* 0x000000110303e224 */ /* 0x008fe200078e02ff */
[----:B------:R-:W-:-:S04]  /*228f0*/  @!P3 IADD3 R2, P2, R4, UR44, RZ ;  /* 0x0000002c0402bc10 */ /* 0x000fc8000ff5e0ff */
[----:B------:R0:W-:Y:S02]  /*22900*/  @!P6 STG.E.U8 desc[UR46][R4.64+0x39], R3 ;  /* 0x000039030400e986 */ /* 0x0001e4000c10112e */
[----:B0-----:R-:W-:Y:S01]  /*22910*/  @!P3 IADD3.X R3, R5, UR43, RZ, P2, !PT ;  /* 0x0000002b0503bc10 */ /* 0x001fe200097fe4ff */
[----:B--2---:R-:W-:-:S05]  /*22920*/  @!P3 IMAD R6, R6, R17, RZ ;  /* 0x000000110606b224 */ /* 0x004fca00078e02ff */
[----:B------:R0:W-:Y:S04]  /*22930*/  @!P3 STG.E.U8 desc[UR46][R2.64+0x38], R6 ;  /* 0x000038060200b986 */ /* 0x0001e8000c10112e */
[----:B0-----:R-:W2:Y:S01]  /*22940*/  LDL.LU R6, [R1+0x204] ;  /* 0x0002040001067983 */ /* 0x001ea20000300800 */
[C---:B------:R-:W-:Y:S02]  /*22950*/  ISETP.LT.OR P5, PT, R0.reuse, 0x3a, !P0 ;  /* 0x0000003a0000780c */ /* 0x040fe400047a1670 */
[C---:B------:R-:W-:Y:S02]  /*22960*/  ISETP.LT.OR P4, PT, R0.reuse, 0x41, !P1 ;  /* 0x000000410000780c */ /* 0x040fe40004f81670 */
[----:B------:R-:W-:-:S09]  /*22970*/  ISETP.LT.OR P6, PT, R0, 0x42, !P1 ;  /* 0x000000420000780c */ /* 0x000fd20004fc1670 */
[----:B------:R-:W-:Y:S01]  /*22980*/  @!P5 IADD3 R2, P3, R4, UR44, RZ ;  /* 0x0000002c0402dc10 */ /* 0x000fe2000ff7e0ff */
[-C--:B----4-:R-:W-:Y:S02]  /*22990*/  @!P5 IMAD R7, R7, R17.reuse, RZ ;  /* 0x000000110707d224 */ /* 0x090fe400078e02ff */
[----:B------:R-:W-:Y:S01]  /*229a0*/  @!P4 IMAD R8, R8, R17, RZ ;  /* 0x000000110808c224 */ /* 0x000fe200078e02ff */
[----:B------:R-:W-:-:S05]  /*229b0*/  @!P5 IADD3.X R3, R5, UR43, RZ, P3, !PT ;  /* 0x0000002b0503dc10 */ /* 0x000fca0009ffe4ff */
[----:B------:R0:W-:Y:S04]  /*229c0*/  @!P5 STG.E.U8 desc[UR46][R2.64+0x39], R7 ;  /* 0x000039070200d986 */ /* 0x0001e8000c10112e */
[----:B------:R1:W-:Y:S04]  /*229d0*/  @!P4 STG.E.U8 desc[UR46][R4.64+0x40], R8 ;  /* 0x000040080400c986 */ /* 0x0003e8000c10112e */
[----:B0-----:R-:W3:Y:S04]  /*229e0*/  LDL.LU R7, [R1+0x20c] ;  /* 0x00020c0001077983 */ /* 0x001ee80000300800 */
[----:B-1----:R-:W4:Y:S01]  /*229f0*/  LDL.LU R8, [R1+0x210] ;  /* 0x0002100001087983 */ /* 0x002f220000300800 */
[----:B--2---:R-:W-:-:S05]  /*22a00*/  @!P6 IMAD R6, R6, R17, RZ ;  /* 0x000000110606e224 */ /* 0x004fca00078e02ff */
        /* <DEDUP_REMOVED lines=8> */
[C---:B------:R-:W-:Y:S02]  /*22a90*/  ISETP.LT.OR P3, PT, R0.reuse, 0x42, !P0 ;  /* 0x000000420000780c */ /* 0x040fe40004761670 */
[C---:B------:R-:W-:Y:S02]  /*22aa0*/  ISETP.LT.OR P4, PT, R0.reuse, 0x49, !P1 ;  /* 0x000000490000780c */ /* 0x040fe40004f81670 */
[----:B------:R-:W-:-:S09]  /*22ab0*/  ISETP.LT.OR P6, PT, R0, 0x4a, !P1 ;  /* 0x0000004a0000780c */ /* 0x000fd20004fc1670 */
[----:B------:R-:W-:Y:S01]  /*22ac0*/  @!P3 IADD3 R2, P2, R4, UR44, RZ ;  /* 0x0000002c0402bc10 */ /* 0x000fe2000ff5e0ff */
[-C--:B---3--:R-:W-:Y:S02]  /*22ad0*/  @!P3 IMAD R7, R7, R17.reuse, RZ ;  /* 0x000000110707b224 */ /* 0x088fe400078e02ff */
[----:B----4-:R-:W-:Y:S01]  /*22ae0*/  @!P4 IMAD R8, R8, R17, RZ ;  /* 0x000000110808c224 */ /* 0x010fe200078e02ff */
        /* <DEDUP_REMOVED lines=128> */
[C---:B------:R-:W-:Y:S02]  /*232f0*/  ISETP.LT.OR P5, PT, R0.reuse, 0x79, !P0 ;  /* 0x000000790000780c */ /* 0x040fe400047a1670 */
[C---:B------:R-:W-:Y:S02]  /*23300*/  ISETP.LT.OR P2, PT, R0.reuse, 0x7a, !P0 ;  /* 0x0000007a0000780c */ /* 0x040fe40004741670 */
[----:B------:R-:W-:-:S09]  /*23310*/  ISETP.LT.OR P6, PT, R0, 0x82, !P1 ;  /* 0x000000820000780c */ /* 0x000fd20004fc1670 */
[----:B------:R-:W-:-:S04]  /*23320*/  @!P5 IADD3 R2, P3, R4, UR44, RZ ;  /* 0x0000002c0402dc10 */ /* 0x000fc8000ff7e0ff */
[----:B------:R-:W-:Y:S02]  /*23330*/  @!P5 IADD3.X R3, R5, UR43, RZ, P3, !PT ;  /* 0x0000002b0503dc10 */ /* 0x000fe40009ffe4ff */
[C---:B------:R-:W-:Y:S02]  /*23340*/  ISETP.LT.OR P3, PT, R0.reuse, 0x81, !P0 ;  /* 0x000000810000780c */ /* 0x040fe40004761670 */
[----:B------:R-:W-:Y:S01]  /*23350*/  ISETP.LT.OR P4, PT, R0, 0x81, !P1 ;  /* 0x000000810000780c */ /* 0x000fe20004f81670 */
[----:B---3--:R-:W-:-:S12]  /*23360*/  @!P2 IMAD R7, R7, R17, RZ ;  /* 0x000000110707a224 */ /* 0x008fd800078e02ff */
[-C--:B----4-:R-:W-:Y:S02]  /*23370*/  @!P4 IMAD R8, R8, R17.reuse, RZ ;  /* 0x000000110808c224 */ /* 0x090fe400078e02ff */
[----:B--2---:R-:W-:-:S05]  /*23380*/  @!P5 IMAD R6, R6, R17, RZ ;  /* 0x000000110606d224 */ /* 0x004fca00078e02ff */
[----:B------:R0:W-:Y:S02]  /*23390*/  @!P5 STG.E.U8 desc[UR46][R2.64+0x78], R6 ;  /* 0x000078060200d986 */ /* 0x0001e4000c10112e */
[----:B0-----:R-:W-:-:S04]  /*233a0*/  @!P2 IADD3 R2, P5, R4, UR44, RZ ;  /* 0x0000002c0402ac10 */ /* 0x001fc8000ffbe0ff */
[----:B------:R-:W-:Y:S01]  /*233b0*/  @!P2 IADD3.X R3, R5, UR43, RZ, P5, !PT ;  /* 0x0000002b0503ac10 */ /* 0x000fe2000affe4ff */
[----:B------:R-:W-:Y:S01]  /*233c0*/  @!P6 IMAD R6, R235, R17, RZ ;  /* 0x00000011eb06e224 */ /* 0x000fe200078e02ff */
[----:B------:R-:W-:-:S03]  /*233d0*/  ISETP.LT.OR P5, PT, R0, 0x82, !P0 ;  /* 0x000000820000780c */ /* 0x000fc600047a1670 */
[----:B------:R0:W-:Y:S04]  /*233e0*/  @!P2 STG.E.U8 desc[UR46][R2.64+0x79], R7 ;  /* 0x000079070200a986 */ /* 0x0001e8000c10112e */
[----:B------:R1:W-:Y:S01]  /*233f0*/  @!P6 STG.E.U8 desc[UR46][R4.64+0x81], R6 ;  /* 0x000081060400e986 */ /* 0x0003e2000c10112e */
[----:B------:R-:W-:Y:S02]  /*23400*/  ISETP.LT.OR P6, PT, R0, 0x8a, !P1 ;  /* 0x0000008a0000780c */ /* 0x000fe40004fc1670 */
[----:B0-----:R-:W-:-:S04]  /*23410*/  @!P3 IADD3 R2, P2, R4, UR44, RZ ;  /* 0x0000002c0402bc10 */ /* 0x001fc8000ff5e0ff */
[----:B------:R-:W-:Y:S01]  /*23420*/  @!P3 IADD3.X R3, R5, UR43, RZ, P2, !PT ;  /* 0x0000002b0503bc10 */ /* 0x000fe200097fe4ff */
[----:B-1----:R-:W-:Y:S01]  /*23430*/  @!P3 IMAD R6, R234, R17, RZ ;  /* 0x00000011ea06b224 */ /* 0x002fe200078e02ff */
[C---:B------:R-:W-:Y:S01]  /*23440*/  ISETP.LT.OR P2, PT, R0.reuse, 0x89, !P0 ;  /* 0x000000890000780c */ /* 0x040fe20004741670 */
[----:B------:R-:W-:Y:S01]  /*23450*/  @!P4 STG.E.U8 desc[UR46][R4.64+0x80], R8 ;  /* 0x000080080400c986 */ /* 0x000fe2000c10112e */
[----:B------:R-:W-:-:S03]  /*23460*/  ISETP.LT.OR P4, PT, R0, 0x89, !P1 ;  /* 0x000000890000780c */ /* 0x000fc60004f81670 */
[----:B------:R0:W-:Y:S01]  /*23470*/  @!P3 STG.E.U8 desc[UR46][R2.64+0x80], R6 ;  /* 0x000080060200b986 */ /* 0x0001e2000c10112e */
[----:B------:R-:W-:Y:S01]  /*23480*/  @!P5 IMAD R7, R233, R17, RZ ;  /* 0x00000011e907d224 */ /* 0x000fe200078e02ff */
[----:B0-----:R-:W-:-:S04]  /*23490*/  @!P5 IADD3 R2, P3, R4, UR44, RZ ;  /* 0x0000002c0402dc10 */ /* 0x001fc8000ff7e0ff */
[----:B------:R-:W-:Y:S01]  /*234a0*/  @!P5 IADD3.X R3, R5, UR43, RZ, P3, !PT ;  /* 0x0000002b0503dc10 */ /* 0x000fe20009ffe4ff */
[----:B------:R-:W-:Y:S01]  /*234b0*/  @!P6 IMAD R6, R231, R17, RZ ;  /* 0x00000011e706e224 */ /* 0x000fe200078e02ff */
[----:B------:R-:W-:-:S03]  /*234c0*/  ISETP.LT.OR P3, PT, R0, 0x8a, !P0 ;  /* 0x0000008a0000780c */ /* 0x000fc60004761670 */
[----:B------:R0:W-:Y:S01]  /*234d0*/  @!P5 STG.E.U8 desc[UR46][R2.64+0x81], R7 ;  /* 0x000081070200d986 */ /* 0x0001e2000c10112e */
[----:B------:R-:W-:-:S03]  /*234e0*/  @!P4 IMAD R8, R232, R17, RZ ;  /* 0x00000011e808c224 */ /* 0x000fc600078e02ff */
        /* <DEDUP_REMOVED lines=25> */
[-C--:B------:R-:W-:Y:S01]  /*23680*/  @!P6 IMAD R7, R223, R17.reuse, RZ ;  /* 0x00000011df07e224 */ /* 0x080fe200078e02ff */
[----:B0-----:R-:W-:Y:S01]  /*23690*/  @!P2 IADD3 R2, P5, R4, UR44, RZ ;  /* 0x0000002c0402ac10 */ /* 0x001fe2000ffbe0ff */
[----:B------:R-:W-:-:S03]  /*236a0*/  @!P2 IMAD R6, R225, R17, RZ ;  /* 0x00000011e106a224 */ /* 0x000fc600078e02ff */
[----:B------:R-:W-:Y:S02]  /*236b0*/  @!P2 IADD3.X R3, R5, UR43, RZ, P5, !PT ;  /* 0x0000002b0503ac10 */ /* 0x000fe4000affe4ff */
[----:B------:R-:W-:-:S03]  /*236c0*/  ISETP.LT.OR P5, PT, R0, 0x9a, !P0 ;  /* 0x0000009a0000780c */ /* 0x000fc600047a1670 */
[----:B------:R0:W-:Y:S01]  /*236d0*/  @!P2 STG.E.U8 desc[UR46][R2.64+0x91], R6 ;  /* 0x000091060200a986 */ /* 0x0001e2000c10112e */
[----:B------:R-:W-:-:S03]  /*236e0*/  @!P4 IMAD R8, R224, R17, RZ ;  /* 0x00000011e008c224 */ /* 0x000fc600078e02ff */
[----:B------:R1:W-:Y:S01]  /*236f0*/  @!P6 STG.E.U8 desc[UR46][R4.64+0x99], R7 ;  /* 0x000099070400e986 */ /* 0x0003e2000c10112e */
[----:B0-----:R-:W-:Y:S01]  /*23700*/  @!P3 IADD3 R6, P2, R4, UR44, RZ ;  /* 0x0000002c0406bc10 */ /* 0x001fe2000ff5e0ff */
[----:B------:R-:W-:-:S03]  /*23710*/  @!P3 IMAD R3, R222, R17, RZ ;  /* 0x00000011de03b224 */ /* 0x000fc600078e02ff */
[----:B-1----:R-:W-:Y:S02]  /*23720*/  @!P3 IADD3.X R7, R5, UR43, RZ, P2, !PT ;  /* 0x0000002b0507bc10 */ /* 0x002fe400097fe4ff */
[----:B------:R-:W-:Y:S01]  /*23730*/  ISETP.LT.OR P2, PT, R0, 0xa1, !P0 ;  /* 0x000000a10000780c */ /* 0x000fe20004741670 */
[----:B------:R-:W-:Y:S01]  /*23740*/  @!P4 STG.E.U8 desc[UR46][R4.64+0x98], R8 ;  /* 0x000098080400c986 */ /* 0x000fe2000c10112e */
[----:B------:R-:W-:-:S03]  /*23750*/  @!P5 IADD3 R2, P6, R4, UR44, RZ ;  /* 0x0000002c0402dc10 */ /* 0x000fc6000ffde0ff */
[----:B------:R0:W-:Y:S01]  /*23760*/  @!P3 STG.E.U8 desc[UR46][R6.64+0x98], R3 ;  /* 0x000098030600b986 */ /* 0x0001e2000c10112e */
[C---:B------:R-:W-:Y:S02]  /*23770*/  ISETP.LT.OR P3, PT, R0.reuse, 0xa2, !P1 ;  /* 0x000000a20000780c */ /* 0x040fe40004f61670 */
[----:B------:R-:W-:Y:S02]  /*23780*/  ISETP.LT.OR P4, PT, R0, 0xa1, !P1 ;  /* 0x000000a10000780c */ /* 0x000fe40004f81670 */
[----:B0-----:R-:W-:Y:S01]  /*23790*/  @!P5 IADD3.X R3, R5, UR43, RZ, P6, !PT ;  /* 0x0000002b0503dc10 */ /* 0x001fe2000b7fe4ff */
[----:B------:R-:W-:-:S05]  /*237a0*/  @!P5 IMAD R6, R221, R17, RZ ;  /* 0x00000011dd06d224 */ /* 0x000fca00078e02ff */
[----:B------:R0:W-:Y:S01]  /*237b0*/  @!P5 STG.E.U8 desc[UR46][R2.64+0x99], R6 ;  /* 0x000099060200d986 */ /* 0x0001e2000c10112e */
[----:B------:R-:W-:Y:S02]  /*237c0*/  ISETP.LT.OR P5, PT, R0, 0xa2, !P0 ;  /* 0x000000a20000780c */ /* 0x000fe400047a1670 */
[-C--:B------:R-:W-:Y:S02]  /*237d0*/  @!P3 IMAD R7, R219, R17.reuse, RZ ;  /* 0x00000011db07b224 */ /* 0x080fe400078e02ff */
[-C--:B------:R-:W-:Y:S01]  /*237e0*/  @!P4 IMAD R8, R220, R17.reuse, RZ ;  /* 0x00000011dc08c224 */ /* 0x080fe200078e02ff */
[----:B0-----:R-:W-:Y:S01]  /*237f0*/  @!P2 IADD3 R2, P6, R4, UR44, RZ ;  /* 0x0000002c0402ac10 */ /* 0x001fe2000ffde0ff */
[----:B------:R-:W-:-:S03]  /*23800*/  @!P2 IMAD R6, R218, R17, RZ ;  /* 0x00000011da06a224 */ /* 0x000fc600078e02ff */
[----:B------:R-:W-:Y:S02]  /*23810*/  @!P2 IADD3.X R3, R5, UR43, RZ, P6, !PT ;  /* 0x0000002b0503ac10 */ /* 0x000fe4000b7fe4ff */
[C---:B------:R-:W-:Y:S01]  /*23820*/  ISETP.LT.OR P6, PT, R0.reuse, 0xa9, !P1 ;  /* 0x000000a90000780c */ /* 0x040fe20004fc1670 */
[----:B------:R0:W-:Y:S01]  /*23830*/  @!P3 STG.E.U8 desc[UR46][R4.64+0xa1], R7 ;  /* 0x0000a1070400b986 */ /* 0x0001e2000c10112e */
[----:B------:R-:W-:-:S03]  /*23840*/  ISETP.LT.OR P3, PT, R0, 0xa9, !P0 ;  /* 0x000000a90000780c */ /* 0x000fc60004761670 */
[----:B------:R-:W-:Y:S01]  /*23850*/  @!P4 STG.E.U8 desc[UR46][R4.64+0xa0], R8 ;  /* 0x0000a0080400c986 */ /* 0x000fe2000c10112e */
[----:B------:R-:W-:-:S03]  /*23860*/  ISETP.LT.OR P4, PT, R0, 0xaa, !P1 ;  /* 0x000000aa0000780c */ /* 0x000fc60004f81670 */
[----:B------:R1:W-:Y:S04]  /*23870*/  @!P2 STG.E.U8 desc[UR46][R2.64+0xa0], R6 ;  /* 0x0000a0060200a986 */ /* 0x0003e8000c10112e */
[-C--:B0-----:R-:W-:Y:S01]  /*23880*/  @!P6 IMAD R7, R216, R17.reuse, RZ ;  /* 0x00000011d807e224 */ /* 0x081fe200078e02ff */
[----:B-1----:R-:W-:Y:S01]  /*23890*/  @!P5 IADD3 R2, P2, R4, UR44, RZ ;  /* 0x0000002c0402dc10 */ /* 0x002fe2000ff5e0ff */
[----:B------:R-:W-:-:S03]  /*238a0*/  @!P5 IMAD R6, R217, R17, RZ ;  /* 0x00000011d906d224 */ /* 0x000fc600078e02ff */
[----:B------:R-:W-:Y:S02]  /*238b0*/  @!P5 IADD3.X R3, R5, UR43, RZ, P2, !PT ;  /* 0x0000002b0503dc10 */ /* 0x000fe400097fe4ff */
[----:B------:R-:W-:-:S03]  /*238c0*/  ISETP.LT.OR P2, PT, R0, 0xaa, !P0 ;  /* 0x000000aa0000780c */ /* 0x000fc60004741670 */
[----:B------:R0:W-:Y:S04]  /*238d0*/  @!P5 STG.E.U8 desc[UR46][R2.64+0xa1], R6 ;  /* 0x0000a1060200d986 */ /* 0x0001e8000c10112e */
[----:B------:R1:W-:Y:S01]  /*238e0*/  @!P6 STG.E.U8 desc[UR46][R4.64+0xa8], R7 ;  /* 0x0000a8070400e986 */ /* 0x0003e2000c10112e */
[----:B------:R-:W-:Y:S02]  /*238f0*/  ISETP.LT.OR P6, PT, R0, 0xb1, !P1 ;  /* 0x000000b10000780c */ /* 0x000fe40004fc1670 */
[----:B0-----:R-:W-:Y:S01]  /*23900*/  @!P3 IADD3 R2, P5, R4, UR44, RZ ;  /* 0x0000002c0402bc10 */ /* 0x001fe2000ffbe0ff */
[-C--:B------:R-:W-:Y:S02]  /*23910*/  @!P3 IMAD R6, R22, R17.reuse, RZ ;  /* 0x000000111606b224 */ /* 0x080fe400078e02ff */
[----:B-1----:R-:W-:Y:S01]  /*23920*/  @!P4 IMAD R7, R23, R17, RZ ;  /* 0x000000111707c224 */ /* 0x002fe200078e02ff */
[----:B------:R-:W-:-:S04]  /*23930*/  @!P3 IADD3.X R3, R5, UR43, RZ, P5, !PT ;  /* 0x0000002b0503bc10 */ /* 0x000fc8000affe4ff */
[----:B------:R0:W-:Y:S01]  /*23940*/  @!P4 STG.E.U8 desc[UR46][R4.64+0xa9], R7 ;  /* 0x0000a9070400c986 */ /* 0x0001e2000c10112e */
[----:B------:R-:W-:-:S03]  /*23950*/  ISETP.LT.OR P4, PT, R0, 0xb2, !P1 ;  /* 0x000000b20000780c */ /* 0x000fc60004f81670 */
[----:B------:R1:W-:Y:S01]  /*23960*/  @!P3 STG.E.U8 desc[UR46][R2.64+0xa8], R6 ;  /* 0x0000a8060200b986 */ /* 0x0003e2000c10112e */
[----:B------:R-:W-:Y:S01]  /*23970*/  ISETP.LT.OR P3, PT, R0, 0xb1, !P0 ;  /* 0x000000b10000780c */ /* 0x000fe20004761670 */
[-C--:B0-----:R-:W-:Y:S01]  /*23980*/  @!P2 IMAD R7, R21, R17.reuse, RZ ;  /* 0x000000111507a224 */ /* 0x081fe200078e02ff */
[----:B-1----:R-:W-:Y:S01]  /*23990*/  @!P2 IADD3 R2, P5, R4, UR44, RZ ;  /* 0x0000002c0402ac10 */ /* 0x002fe2000ffbe0ff */
[----:B------:R-:W-:-:S03]  /*239a0*/  @!P6 IMAD R6, R20, R17, RZ ;  /* 0x000000111406e224 */ /* 0x000fc600078e02ff */
[----:B------:R-:W-:Y:S02]  /*239b0*/  @!P2 IADD3.X R3, R5, UR43, RZ, P5, !PT ;  /* 0x0000002b0503ac10 */ /* 0x000fe4000affe4ff */
[----:B------:R-:W-:-:S03]  /*239c0*/  ISETP.LT.OR P5, PT, R0, 0xb2, !P0 ;  /* 0x000000b20000780c */ /* 0x000fc600047a1670 */
[----:B------:R0:W-:Y:S01]  /*239d0*/  @!P2 STG.E.U8 desc[UR46][R2.64+0xa9], R7 ;  /* 0x0000a9070200a986 */ /* 0x0001e2000c10112e */
[----:B------:R-:W-:-:S03]  /*239e0*/  ISETP.LT.OR P2, PT, R0, 0xb9, !P1 ;  /* 0x000000b90000780c */ /* 0x000fc60004f41670 */
[----:B------:R1:W-:Y:S01]  /*239f0*/  @!P6 STG.E.U8 desc[UR46][R4.64+0xb0], R6 ;  /* 0x0000b0060400e986 */ /* 0x0003e2000c10112e */
[-C--:B------:R-:W-:Y:S02]  /*23a00*/  @!P3 IMAD R9, R9, R17.reuse, RZ ;  /* 0x000000110909b224 */ /* 0x080fe400078e02ff */
[----:B0-----:R-:W-:Y:S01]  /*23a10*/  @!P4 IMAD R2, R15, R17, RZ ;  /* 0x000000110f02c224 */ /* 0x001fe200078e02ff */
[----:B-1----:R-:W-:-:S04]  /*23a20*/  @!P3 IADD3 R6, P6, R4, UR44, RZ ;  /* 0x0000002c0406bc10 */ /* 0x002fc8000ffde0ff */
[----:B------:R0:W-:Y:S01]  /*23a30*/  @!P4 STG.E.U8 desc[UR46][R4.64+0xb1], R2 ;  /* 0x0000b1020400c986 */ /* 0x0001e2000c10112e */
[----:B------:R-:W-:Y:S02]  /*23a40*/  ISETP.LT.OR P4, PT, R0, 0xb9, !P0 ;  /* 0x000000b90000780c */ /* 0x000fe40004781670 */
[----:B------:R-:W-:Y:S01]  /*23a50*/  @!P3 IADD3.X R7, R5, UR43, RZ, P6, !PT ;  /* 0x0000002b0507bc10 */ /* 0x000fe2000b7fe4ff */
[----:B------:R-:W-:-:S04]  /*23a60*/  @!P5 IMAD R8, R14, R17, RZ ;  /* 0x000000110e08d224 */ /* 0x000fc800078e02ff */
[----:B------:R1:W-:Y:S01]  /*23a70*/  @!P3 STG.E.U8 desc[UR46][R6.64+0xb0], R9 ;  /* 0x0000b0090600b986 */ /* 0x0003e2000c10112e */
[----:B0-----:R-:W-:-:S04]  /*23a80*/  @!P5 IADD3 R2, P6, R4, UR44, RZ ;  /* 0x0000002c0402dc10 */ /* 0x001fc8000ffde0ff */
[----:B------:R-:W-:Y:S01]  /*23a90*/  @!P5 IADD3.X R3, R5, UR43, RZ, P6, !PT ;  /* 0x0000002b0503dc10 */ /* 0x000fe2000b7fe4ff */
[----:B-1----:R-:W-:-:S04]  /*23aa0*/  @!P2 IMAD R6, R13, R17, RZ ;  /* 0x000000110d06a224 */ /* 0x002fc800078e02ff */
[----:B------:R-:W-:Y:S01]  /*23ab0*/  @!P5 STG.E.U8 desc[UR46][R2.64+0xb1], R8 ;  /* 0x0000b1080200d986 */ /* 0x000fe2000c10112e */
[C---:B------:R-:W-:Y:S02]  /*23ac0*/  ISETP.LT.OR P1, PT, R0.reuse, 0xba, !P1 ;  /* 0x000000ba0000780c */ /* 0x040fe40004f21670 */
[----:B------:R-:W-:Y:S01]  /*23ad0*/  ISETP.LT.OR P0, PT, R0, 0xba, !P0 ;  /* 0x000000ba0000780c */ /* 0x000fe20004701670 */
[----:B------:R0:W-:Y:S04]  /*23ae0*/  @!P2 STG.E.U8 desc[UR46][R4.64+0xb8], R6 ;  /* 0x0000b8060400a986 */ /* 0x0001e8000c10112e */
[----:B------:R-:W2:Y:S04]  /*23af0*/  LDL.LU R9, [R1] ;  /* 0x0000000001097983 */ /* 0x000ea80000300800 */
[----:B------:R-:W3:Y:S01]  /*23b00*/  LDL.LU R235, [R1+0x108] ;  /* 0x0001080001eb7983 */ /* 0x000ee20000300800 */
[----:B0-----:R-:W-:-:S03]  /*23b10*/  @!P4 IMAD R6, R11, R17, RZ ;  /* 0x000000110b06c224 */ /* 0x001fc600078e02ff */
[----:B------:R-:W4:Y:S04]  /*23b20*/  LDL.LU R11, [R1+0x10c] ;  /* 0x00010c00010b7983 */ /* 0x000f280000300800 */
[----:B------:R-:W5:Y:S04]  /*23b30*/  LDL.LU R13, [R1+0x110] ;  /* 0x00011000010d7983 */ /* 0x000f680000300800 */
[----:B------:R-:W3:Y:S04]  /*23b40*/  LDL.LU R15, [R1+0x114] ;  /* 0x00011400010f7983 */ /* 0x000ee80000300800 */
[----:B------:R-:W3:Y:S04]  /*23b50*/  LDL.LU R21, [R1+0x118] ;  /* 0x0001180001157983 */ /* 0x000ee80000300800 */
[----:B------:R-:W3:Y:S04]  /*23b60*/  LDL.LU R234, [R1+0x11c] ;  /* 0x00011c0001ea7983 */ /* 0x000ee80000300800 */
[----:B------:R-:W3:Y:S01]  /*23b70*/  LDL.LU R233, [R1+0x120] ;  /* 0x0001200001e97983 */ /* 0x000ee20000300800 */
[----:B------:R-:W-:-:S03]  /*23b80*/  @!P4 IADD3 R2, P5, R4, UR44, RZ ;  /* 0x0000002c0402cc10 */ /* 0x000fc6000ffbe0ff */
[----:B------:R-:W3:Y:S04]  /*23b90*/  LDL.LU R232, [R1+0x124] ;  /* 0x0001240001e87983 */ /* 0x000ee80000300800 */
[----:B------:R-:W3:Y:S04]  /*23ba0*/  LDL.LU R231, [R1+0x128] ;  /* 0x0001280001e77983 */ /* 0x000ee80000300800 */
[----:B------:R-:W3:Y:S01]  /*23bb0*/  LDL.LU R230, [R1+0x12c] ;  /* 0x00012c0001e67983 */ /* 0x000ee20000300800 */
[----:B------:R-:W-:-:S03]  /*23bc0*/  @!P1 IMAD R7, R12, R17, RZ ;  /* 0x000000110c079224 */ /* 0x000fc600078e02ff */
[----:B------:R-:W3:Y:S01]  /*23bd0*/  LDL.LU R229, [R1+0x130] ;  /* 0x0001300001e57983 */ /* 0x000ee20000300800 */
[----:B------:R-:W-:-:S03]  /*23be0*/  @!P0 IMAD R8, R10, R17, RZ ;  /* 0x000000110a088224 */ /* 0x000fc600078e02ff */
[----:B------:R-:W3:Y:S01]  /*23bf0*/  LDL.LU R228, [R1+0x134] ;  /* 0x0001340001e47983 */ /* 0x000ee20000300800 */
[----:B------:R-:W-:-:S03]  /*23c00*/  @!P4 IADD3.X R3, R5, UR43, RZ, P5, !PT ;  /* 0x0000002b0503cc10 */ /* 0x000fc6000affe4ff */
[----:B------:R-:W3:Y:S04]  /*23c10*/  LDL.LU R227, [R1+0x138] ;  /* 0x0001380001e37983 */ /* 0x000ee80000300800 */
[----:B------:R-:W3:Y:S04]  /*23c20*/  LDL.LU R23, [R1+0x13c] ;  /* 0x00013c0001177983 */ /* 0x000ee80000300800 */
[----:B------:R-:W3:Y:S04]  /*23c30*/  LDL.LU R10, [R1+0x140] ;  /* 0x00014000010a7983 */ /* 0x000ee80000300800 */
[----:B------:R-:W3:Y:S04]  /*23c40*/  LDL.LU R226, [R1+0x144] ;  /* 0x0001440001e27983 */ /* 0x000ee80000300800 */
[----:B------:R-:W3:Y:S04]  /*23c50*/  LDL.LU R225, [R1+0x148] ;  /* 0x0001480001e17983 */ /* 0x000ee80000300800 */
[----:B------:R-:W3:Y:S04]  /*23c60*/  LDL.LU R224, [R1+0x14c] ;  /* 0x00014c0001e07983 */ /* 0x000ee80000300800 */
[----:B------:R-:W-:Y:S04]  /*23c70*/  @!P1 STG.E.U8 desc[UR46][R4.64+0xb9], R7 ;  /* 0x0000b90704009986 */ /* 0x000fe8000c10112e */
[----:B------:R-:W3:Y:S04]  /*23c80*/  LDL.LU R223, [R1+0x150] ;  /* 0x0001500001df7983 */ /* 0x000ee80000300800 */
[----:B------:R0:W-:Y:S04]  /*23c90*/  @!P4 STG.E.U8 desc[UR46][R2.64+0xb8], R6 ;  /* 0x0000b8060200c986 */ /* 0x0001e8000c10112e */
[----:B------:R-:W3:Y:S04]  /*23ca0*/  LDL.LU R222, [R1+0x154] ;  /* 0x0001540001de7983 */ /* 0x000ee80000300800 */
[----:B------:R-:W3:Y:S01]  /*23cb0*/  LDL.LU R221, [R1+0x158] ;  /* 0x0001580001dd7983 */ /* 0x000ee20000300800 */
[----:B0-----:R-:W-:-:S03]  /*23cc0*/  @!P0 IADD3 R6, P4, R4, UR44, RZ ;  /* 0x0000002c04068c10 */ /* 0x001fc6000ff9e0ff */
[----:B------:R-:W3:Y:S04]  /*23cd0*/  LDL.LU R220, [R1+0x15c] ;  /* 0x00015c0001dc7983 */ /* 0x000ee80000300800 */
        /* <DEDUP_REMOVED lines=8> */
[----:B------:R-:W3:Y:S04]  /*23d60*/  LDL.LU R14, [R1+0x17c] ;  /* 0x00017c00010e7983 */ /* 0x000ee80000300800 */
[----:B------:R0:W-:Y:S04]  /*23d70*/  @!P0 STG.E.U8 desc[UR46][R6.64+0xb9], R8 ;  /* 0x0000b90806008986 */ /* 0x0001e8000c10112e */
[----:B0-----:R-:W4:Y:S04]  /*23d80*/  LDL.LU R8, [R1+0x8] ;  /* 0x0000080001087983 */ /* 0x001f280000300800 */
[----:B------:R-:W5:Y:S01]  /*23d90*/  LDL.LU R7, [R1+0x4] ;  /* 0x0000040001077983 */ /* 0x000f620000300800 */
[----:B------:R-:W-:-:S02]  /*23da0*/  ISETP.GE.AND P3, PT, R19, 0x81, PT ;  /* 0x000000811300780c */ /* 0x000fc40003f66270 */
[----:B------:R-:W-:Y:S02]  /*23db0*/  ISETP.GE.AND P2, PT, R19, 0x89, PT ;  /* 0x000000891300780c */ /* 0x000fe40003f46270 */
[C---:B------:R-:W-:Y:S01]  /*23dc0*/  ISETP.LT.OR P6, PT, R0.reuse, 0x1, !P3 ;  /* 0x000000010000780c */ /* 0x040fe20005fc1670 */
[----:B------:R-:W-:Y:S01]  /*23dd0*/  IMAD.U32 R2, RZ, RZ, UR12 ;  /* 0x0000000cff027e24 */ /* 0x000fe2000f8e00ff */
[C---:B------:R-:W-:Y:S01]  /*23de0*/  ISETP.LT.OR P1, PT, R0.reuse, 0x1, !P2 ;  /* 0x000000010000780c */ /* 0x040fe20005721670 */
[----:B------:R-:W-:Y:S01]  /*23df0*/  USHF.L.U64.HI UR4, UR12, 0x7, UR13 ;  /* 0x000000070c047899 */ /* 0x000fe2000801020d */
[----:B------:R-:W-:Y:S02]  /*23e00*/  ISETP.LT.OR P5, PT, R0, 0x2, !P3 ;  /* 0x000000020000780c */ /* 0x000fe40005fa1670 */
[----:B------:R-:W-:-:S04]  /*23e10*/  LEA R2, P4, R2, R4, 0x7 ;  /* 0x0000000402027211 */ /* 0x000fc800078838ff */
[----:B------:R-:W-:-:S05]  /*23e20*/  IADD3.X R3, R5, UR4, RZ, P4, !PT ;  /* 0x0000000405037c10 */ /* 0x000fca000a7fe4ff */
[----:B------:R-:W-:Y:S01]  /*23e30*/  @!P1 IADD3 R6, P0, R2, UR44, RZ ;  /* 0x0000002c02069c10 */ /* 0x000fe2000ff1e0ff */
[----:B--2---:R-:W-:-:S05]  /*23e40*/  @!P6 IMAD R9, R9, R17, RZ ;  /* 0x000000110909e224 */ /* 0x004fca00078e02ff */
[----:B------:R5:W-:Y:S01]  /*23e50*/  @!P6 STG.E.U8 desc[UR46][R2.64], R9 ;  /* 0x000000090200e986 */ /* 0x000be2000c10112e */
[-C--:B----4-:R-:W-:Y:S02]  /*23e60*/  @!P1 IMAD R8, R8, R17.reuse, RZ ;  /* 0x0000001108089224 */ /* 0x090fe400078e02ff */
[----:B-----5:R-:W-:Y:S01]  /*23e70*/  @!P5 IMAD R9, R7, R17, RZ ;  /* 0x000000110709d224 */ /* 0x020fe200078e02ff */
[----:B------:R-:W-:-:S04]  /*23e80*/  @!P1 IADD3.X R7, R3, UR43, RZ, P0, !PT ;  /* 0x0000002b03079c10 */ /* 0x000fc800087fe4ff */
[----:B------:R0:W-:Y:S04]  /*23e90*/  @!P5 STG.E.U8 desc[UR46][R2.64+0x1], R9 ;  /* 0x000001090200d986 */ /* 0x0001e8000c10112e */
[----:B------:R1:W-:Y:S04]  /*23ea0*/  @!P1 STG.E.U8 desc[UR46][R6.64], R8 ;  /* 0x0000000806009986 */ /* 0x0003e8000c10112e */
[----:B0-----:R-:W2:Y:S04]  /*23eb0*/  LDL.LU R9, [R1+0x10] ;  /* 0x0000100001097983 */ /* 0x001ea80000300800 */
[----:B-1----:R-:W4:Y:S01]  /*23ec0*/  LDL.LU R8, [R1+0xc] ;  /* 0x00000c0001087983 */ /* 0x002f220000300800 */
[----:B------:R-:W-:-:S13]  /*23ed0*/  ISETP.LT.OR P4, PT, R0, 0x2, !P2 ;  /* 0x000000020000780c */ /* 0x000fda0005781670 */
[----:B------:R-:W-:-:S04]  /*23ee0*/  @!P4 IADD3 R6, P5, R2, UR44, RZ ;  /* 0x0000002c0206cc10 */ /* 0x000fc8000ffbe0ff */
[----:B------:R-:W-:Y:S01]  /*23ef0*/  @!P4 IADD3.X R7, R3, UR43, RZ, P5, !PT ;  /* 0x0000002b0307cc10 */ /* 0x000fe2000affe4ff */
[----:B----4-:R-:W-:-:S05]  /*23f00*/  @!P4 IMAD R8, R8, R17, RZ ;  /* 0x000000110808c224 */ /* 0x010fca00078e02ff */
[----:B------:R0:W-:Y:S04]  /*23f10*/  @!P4 STG.E.U8 desc[UR46][R6.64+0x1], R8 ;  /* 0x000001080600c986 */ /* 0x0001e8000c10112e */
[----:B0-----:R-:W4:Y:S04]  /*23f20*/  LDL.LU R6, [R1+0x14] ;  /* 0x0000140001067983 */ /* 0x001f280000300800 */
[----:B------:R-:W5:Y:S01]  /*23f30*/  LDL.LU R7, [R1+0x18] ;  /* 0x0000180001077983 */ /* 0x000f620000300800 */
[C---:B------:R-:W-:Y:S02]  /*23f40*/  ISETP.LT.OR P6, PT, R0.reuse, 0x9, !P3 ;  /* 0x000000090000780c */ /* 0x040fe40005fc1670 */
[----:B------:R-:W-:-:S02]  /*23f50*/  ISETP.LT.OR P1, PT, R0, 0x9, !P2 ;  /* 0x000000090000780c */ /* 0x000fc40005721670 */
[----:B------:R-:W-:-:S09]  /*23f60*/  ISETP.LT.OR P0, PT, R0, 0xa, !P3 ;  /* 0x0000000a0000780c */ /* 0x000fd20005f01670 */
[----:B--2---:R-:W-:-:S05]  /*23f70*/  @!P6 IMAD R9, R9, R17, RZ ;  /* 0x000000110909e224 */ /* 0x004fca00078e02ff */
[----:B------:R0:W-:Y:S01]  /*23f80*/  @!P6 STG.E.U8 desc[UR46][R2.64+0x8], R9 ;  /* 0x000008090200e986 */ /* 0x0001e2000c10112e */
[----:B------:R-:W-:-:S04]  /*23f90*/  @!P1 IADD3 R8, P6, R2, UR44, RZ ;  /* 0x0000002c02089c10 */ /* 0x000fc8000ffde0ff */
[----:B0-----:R-:W-:Y:S01]  /*23fa0*/  @!P1 IADD3.X R9, R3, UR43, RZ, P6, !PT ;  /* 0x0000002b03099c10 */ /* 0x001fe2000b7fe4ff */
[-C--:B----4-:R-:W-:Y:S02]  /*23fb0*/  @!P0 IMAD R6, R6, R17.reuse, RZ ;  /* 0x0000001106068224 */ /* 0x090fe400078e02ff */
[----:B-----5:R-:W-:-:S03]  /*23fc0*/  @!P1 IMAD R7, R7, R17, RZ ;  /* 0x0000001107079224 */ /* 0x020fc600078e02ff */
[----:B------:R-:W-:Y:S04]  /*23fd0*/  @!P0 STG.E.U8 desc[UR46][R2.64+0x9], R6 ;  /* 0x0000090602008986 */ /* 0x000fe8000c10112e */
[----:B------:R0:W-:Y:S04]  /*23fe0*/  @!P1 STG.E.U8 desc[UR46][R8.64+0x8], R7 ;  /* 0x0000080708009986 */ /* 0x0001e8000c10112e */
[----:B0-----:R-:W2:Y:S01]  /*23ff0*/  LDL.LU R8, [R1+0x1c] ;  /* 0x00001c0001087983 */ /* 0x001ea20000300800 */
[----:B------:R-:W-:-:S03]  /*24000*/  ISETP.LT.OR P5, PT, R0, 0xa, !P2 ;  /* 0x0000000a0000780c */ /* 0x000fc600057a1670 */
[----:B------:R-:W4:Y:S10]  /*24010*/  LDL.LU R9, [R1+0x20] ;  /* 0x0000200001097983 */ /* 0x000f340000300800 */
[----:B------:R-:W-:-:S04]  /*24020*/  @!P5 IADD3 R6, P6, R2, UR44, RZ ;  /* 0x0000002c0206dc10 */ /* 0x000fc8000ffde0ff */
[----:B------:R-:W-:Y:S01]  /*24030*/  @!P5 IADD3.X R7, R3, UR43, RZ, P6, !PT ;  /* 0x0000002b0307dc10 */ /* 0x000fe2000b7fe4ff */
[----:B--2---:R-:W-:-:S05]  /*24040*/  @!P5 IMAD R8, R8, R17, RZ ;  /* 0x000000110808d224 */ /* 0x004fca00078e02ff */
[----:B------:R0:W-:Y:S04]  /*24050*/  @!P5 STG.E.U8 desc[UR46][R6.64+0x9], R8 ;  /* 0x000009080600d986 */ /* 0x0001e8000c10112e */
[----:B0-----:R-:W2:Y:S04]  /*24060*/  LDL.LU R8, [R1+0x28] ;  /* 0x0000280001087983 */ /* 0x001ea80000300800 */
[----:B------:R-:W5:Y:S01]  /*24070*/  LDL.LU R7, [R1+0x24] ;  /* 0x0000240001077983 */ /* 0x000f620000300800 */
[C---:B------:R-:W-:Y:S02]  /*24080*/  ISETP.LT.OR P4, PT, R0.reuse, 0x11, !P3 ;  /* 0x000000110000780c */ /* 0x040fe40005f81670 */
[----:B------:R-:W-:-:S02]  /*24090*/  ISETP.LT.OR P0, PT, R0, 0x11, !P2 ;  /* 0x000000110000780c */ /* 0x000fc40005701670 */
[----:B------:R-:W-:-:S09]  /*240a0*/  ISETP.LT.OR P1, PT, R0, 0x12, !P3 ;  /* 0x000000120000780c */ /* 0x000fd20005f21670 */
[----:B----4-:R-:W-:Y:S02]  /*240b0*/  @!P4 IMAD R9, R9, R17, RZ ;  /* 0x000000110909c224 */ /* 0x010fe400078e02ff */
[----:B------:R-:W-:-:S03]  /*240c0*/  @!P0 IADD3 R6, P6, R2, UR44, RZ ;  /* 0x0000002c02068c10 */ /* 0x000fc6000ffde0ff */
[----:B------:R5:W-:Y:S01]  /*240d0*/  @!P4 STG.E.U8 desc[UR46][R2.64+0x10], R9 ;  /* 0x000010090200c986 */ /* 0x000be2000c10112e */
[-C--:B--2---:R-:W-:Y:S02]  /*240e0*/  @!P0 IMAD R8, R8, R17.reuse, RZ ;  /* 0x0000001108088224 */ /* 0x084fe400078e02ff */
        /* <DEDUP_REMOVED lines=271> */
[----:B0-----:R-:W2:Y:S01]  /*251e0*/  LDL.LU R8, [R1+0x104] ;  /* 0x0001040001087983 */ /* 0x001ea20000300800 */
[C---:B------:R-:W-:Y:S02]  /*251f0*/  ISETP.LT.OR P5, PT, R0.reuse, 0x81, !P3 ;  /* 0x000000810000780c */ /* 0x040fe40005fa1670 */
[C---:B------:R-:W-:Y:S02]  /*25200*/  ISETP.LT.OR P0, PT, R0.reuse, 0x81, !P2 ;  /* 0x000000810000780c */ /* 0x040fe40005701670 */
[C---:B------:R-:W-:Y:S02]  /*25210*/  ISETP.LT.OR P1, PT, R0.reuse, 0x82, !P3 ;  /* 0x000000820000780c */ /* 0x040fe40005f21670 */
[----:B------:R-:W-:-:S07]  /*25220*/  ISETP.LT.OR P4, PT, R0, 0x82, !P2 ;  /* 0x000000820000780c */ /* 0x000fce0005781670 */
[----:B----4-:R-:W-:Y:S02]  /*25230*/  @!P5 IMAD R9, R9, R17, RZ ;  /* 0x000000110909d224 */ /* 0x010fe400078e02ff */
[----:B------:R-:W-:-:S03]  /*25240*/  @!P0 IADD3 R6, P6, R2, UR44, RZ ;  /* 0x0000002c02068c10 */ /* 0x000fc6000ffde0ff */
[----:B------:R2:W-:Y:S01]  /*25250*/  @!P5 STG.E.U8 desc[UR46][R2.64+0x80], R9 ;  /* 0x000080090200d986 */ /* 0x0005e2000c10112e */
[----:B------:R-:W-:Y:S02]  /*25260*/  @!P0 IADD3.X R7, R3, UR43, RZ, P6, !PT ;  /* 0x0000002b03078c10 */ /* 0x000fe4000b7fe4ff */
[----:B------:R-:W-:Y:S01]  /*25270*/  ISETP.LT.OR P6, PT, R0, 0x89, !P3 ;  /* 0x000000890000780c */ /* 0x000fe20005fc1670 */
[----:B------:R-:W-:-:S12]  /*25280*/  @!P4 IMAD R11, R11, R17, RZ ;  /* 0x000000110b0bc224 */ /* 0x000fd800078e02ff */
[-C--:B------:R-:W-:Y:S01]  /*25290*/  @!P6 IMAD R13, R13, R17.reuse, RZ ;  /* 0x000000110d0de224 */ /* 0x080fe200078e02ff */
[----:B------:R-:W-:Y:S01]  /*252a0*/  USHF.L.U64.HI UR4, UR12, 0x8, UR13 ;  /* 0x000000080c047899 */ /* 0x000fe2000801020d */
[-C--:B--2---:R-:W-:Y:S02]  /*252b0*/  @!P1 IMAD R9, R8, R17.reuse, RZ ;  /* 0x0000001108099224 */ /* 0x084fe400078e02ff */
[----:B---3--:R-:W-:-:S03]  /*252c0*/  @!P0 IMAD R8, R235, R17, RZ ;  /* 0x00000011eb088224 */ /* 0x008fc600078e02ff */
[----:B------:R-:W-:Y:S01]  /*252d0*/  @!P1 STG.E.U8 desc[UR46][R2.64+0x81], R9 ;  /* 0x0000810902009986 */ /* 0x000fe2000c10112e */
[----:B------:R-:W-:-:S03]  /*252e0*/  ISETP.LT.OR P1, PT, R0, 0x89, !P2 ;  /* 0x000000890000780c */ /* 0x000fc60005721670 */
[----:B------:R0:W-:Y:S01]  /*252f0*/  @!P0 STG.E.U8 desc[UR46][R6.64+0x80], R8 ;  /* 0x0000800806008986 */ /* 0x0001e2000c10112e */
[----:B------:R-:W-:Y:S02]  /*25300*/  ISETP.LT.OR P0, PT, R0, 0x8a, !P3 ;  /* 0x0000008a0000780c */ /* 0x000fe40005f01670 */
[----:B0-----:R-:W-:-:S04]  /*25310*/  @!P4 IADD3 R6, P5, R2, UR44, RZ ;  /* 0x0000002c0206cc10 */ /* 0x001fc8000ffbe0ff */
[----:B------:R-:W-:Y:S02]  /*25320*/  @!P4 IADD3.X R7, R3, UR43, RZ, P5, !PT ;  /* 0x0000002b0307cc10 */ /* 0x000fe4000affe4ff */
[----:B------:R-:W-:-:S05]  /*25330*/  ISETP.LT.OR P5, PT, R0, 0x8a, !P2 ;  /* 0x0000008a0000780c */ /* 0x000fca00057a1670 */
[-C--:B------:R-:W-:Y:S01]  /*25340*/  @!P0 IMAD R15, R15, R17.reuse, RZ ;  /* 0x000000110f0f8224 */ /* 0x080fe200078e02ff */
[----:B------:R0:W-:Y:S04]  /*25350*/  @!P4 STG.E.U8 desc[UR46][R6.64+0x81], R11 ;  /* 0x0000810b0600c986 */ /* 0x0001e8000c10112e */
[----:B------:R-:W-:Y:S01]  /*25360*/  @!P6 STG.E.U8 desc[UR46][R2.64+0x88], R13 ;  /* 0x0000880d0200e986 */ /* 0x000fe2000c10112e */
[----:B------:R-:W-:Y:S01]  /*25370*/  @!P1 IMAD R21, R21, R17, RZ ;  /* 0x0000001115159224 */ /* 0x000fe200078e02ff */
[----:B0-----:R-:W-:Y:S02]  /*25380*/  @!P1 IADD3 R6, P6, R2, UR44, RZ ;  /* 0x0000002c02069c10 */ /* 0x001fe4000ffde0ff */
[----:B------:R-:W-:Y:S01]  /*25390*/  @!P0 STG.E.U8 desc[UR46][R2.64+0x89], R15 ;  /* 0x0000890f02008986 */ /* 0x000fe2000c10112e */
[----:B------:R-:W-:-:S02]  /*253a0*/  ISETP.LT.OR P0, PT, R0, 0x91, !P2 ;  /* 0x000000910000780c */ /* 0x000fc40005701670 */
[C---:B------:R-:W-:Y:S02]  /*253b0*/  @!P1 IADD3.X R7, R3.reuse, UR43, RZ, P6, !PT ;  /* 0x0000002b03079c10 */ /* 0x040fe4000b7fe4ff */
[----:B------:R-:W-:Y:S02]  /*253c0*/  ISETP.LT.OR P4, PT, R0, 0x91, !P3 ;  /* 0x000000910000780c */ /* 0x000fe40005f81670 */
[----:B------:R-:W-:Y:S01]  /*253d0*/  @!P5 IADD3 R8, P6, R2, UR44, RZ ;  /* 0x0000002c0208dc10 */ /* 0x000fe2000ffde0ff */
[----:B------:R0:W-:Y:S01]  /*253e0*/  @!P1 STG.E.U8 desc[UR46][R6.64+0x88], R21 ;  /* 0x0000881506009986 */ /* 0x0001e2000c10112e */
[----:B------:R-:W-:Y:S01]  /*253f0*/  ISETP.LT.OR P1, PT, R0, 0x92, !P3 ;  /* 0x000000920000780c */ /* 0x000fe20005f21670 */
[----:B------:R-:W-:Y:S01]  /*25400*/  @!P5 IMAD R11, R234, R17, RZ ;  /* 0x00000011ea0bd224 */ /* 0x000fe200078e02ff */
[----:B------:R-:W-:-:S05]  /*25410*/  @!P5 IADD3.X R9, R3, UR43, RZ, P6, !PT ;  /* 0x0000002b0309dc10 */ /* 0x000fca000b7fe4ff */
[----:B------:R1:W-:Y:S01]  /*25420*/  @!P5 STG.E.U8 desc[UR46][R8.64+0x89], R11 ;  /* 0x0000890b0800d986 */ /* 0x0003e2000c10112e */
[----:B------:R-:W-:Y:S02]  /*25430*/  ISETP.LT.OR P5, PT, R0, 0x92, !P2 ;  /* 0x000000920000780c */ /* 0x000fe400057a1670 */
[----:B0-----:R-:W-:Y:S01]  /*25440*/  @!P0 IADD3 R6, P6, R2, UR44, RZ ;  /* 0x0000002c02068c10 */ /* 0x001fe2000ffde0ff */
[-C--:B------:R-:W-:Y:S02]  /*25450*/  @!P4 IMAD R13, R233, R17.reuse, RZ ;  /* 0x00000011e90dc224 */ /* 0x080fe400078e02ff */
[-C--:B------:R-:W-:Y:S01]  /*25460*/  @!P1 IMAD R15, R232, R17.reuse, RZ ;  /* 0x00000011e80f9224 */ /* 0x080fe200078e02ff */
[----:B------:R-:W-:Y:S01]  /*25470*/  @!P0 IADD3.X R7, R3, UR43, RZ, P6, !PT ;  /* 0x0000002b03078c10 */ /* 0x000fe2000b7fe4ff */
[----:B------:R-:W-:Y:S01]  /*25480*/  @!P0 IMAD R21, R231, R17, RZ ;  /* 0x00000011e7158224 */ /* 0x000fe200078e02ff */
[C---:B------:R-:W-:Y:S01]  /*25490*/  ISETP.LT.OR P6, PT, R0.reuse, 0x99, !P3 ;  /* 0x000000990000780c */ /* 0x040fe20005fc1670 */
[----:B------:R0:W-:Y:S04]  /*254a0*/  @!P4 STG.E.U8 desc[UR46][R2.64+0x90], R13 ;  /* 0x0000900d0200c986 */ /* 0x0001e8000c10112e */
[----:B------:R2:W-:Y:S01]  /*254b0*/  @!P1 STG.E.U8 desc[UR46][R2.64+0x91], R15 ;  /* 0x0000910f02009986 */ /* 0x0005e2000c10112e */
[----:B------:R-:W-:-:S03]  /*254c0*/  ISETP.LT.OR P1, PT, R0, 0x99, !P2 ;  /* 0x000000990000780c */ /* 0x000fc60005721670 */
[----:B------:R3:W-:Y:S01]  /*254d0*/  @!P0 STG.E.U8 desc[UR46][R6.64+0x90], R21 ;  /* 0x0000901506008986 */ /* 0x0007e2000c10112e */
[----:B------:R-:W-:Y:S02]  /*254e0*/  ISETP.LT.OR P0, PT, R0, 0x9a, !P3 ;  /* 0x0000009a0000780c */ /* 0x000fe40005f01670 */
[----:B-1----:R-:W-:Y:S01]  /*254f0*/  @!P5 IADD3 R8, P4, R2, UR44, RZ ;  /* 0x0000002c0208dc10 */ /* 0x002fe2000ff9e0ff */
[-C--:B------:R-:W-:Y:S02]  /*25500*/  @!P5 IMAD R11, R230, R17.reuse, RZ ;  /* 0x00000011e60bd224 */ /* 0x080fe400078e02ff */
[----:B0-----:R-:W-:Y:S01]  /*25510*/  @!P6 IMAD R13, R229, R17, RZ ;  /* 0x00000011e50de224 */ /* 0x001fe200078e02ff */
[----:B------:R-:W-:Y:S02]  /*25520*/  @!P5 IADD3.X R9, R3, UR43, RZ, P4, !PT ;  /* 0x0000002b0309dc10 */ /* 0x000fe4000a7fe4ff */
[----:B------:R-:W-:-:S03]  /*25530*/  ISETP.LT.OR P4, PT, R0, 0x9a, !P2 ;  /* 0x0000009a0000780c */ /* 0x000fc60005781670 */
[----:B------:R0:W-:Y:S02]  /*25540*/  @!P5 STG.E.U8 desc[UR46][R8.64+0x91], R11 ;  /* 0x0000910b0800d986 */ /* 0x0001e4000c10112e */
[-C--:B--2---:R-:W-:Y:S02]  /*25550*/  @!P0 IMAD R15, R228, R17.reuse, RZ ;  /* 0x00000011e40f8224 */ /* 0x084fe400078e02ff */
[----:B------:R1:W-:Y:S01]  /*25560*/  @!P6 STG.E.U8 desc[UR46][R2.64+0x98], R13 ;  /* 0x0000980d0200e986 */ /* 0x0003e2000c10112e */
[----:B---3--:R-:W-:Y:S01]  /*25570*/  @!P1 IADD3 R6, P6, R2, UR44, RZ ;  /* 0x0000002c02069c10 */ /* 0x008fe2000ffde0ff */
[----:B------:R-:W-:Y:S01]  /*25580*/  @!P1 IMAD R21, R227, R17, RZ ;  /* 0x00000011e3159224 */ /* 0x000fe200078e02ff */
[C---:B------:R-:W-:Y:S01]  /*25590*/  ISETP.LT.OR P5, PT, R0.reuse, 0xa1, !P3 ;  /* 0x000000a10000780c */ /* 0x040fe20005fa1670 */
[----:B------:R-:W-:Y:S01]  /*255a0*/  @!P0 STG.E.U8 desc[UR46][R2.64+0x99], R15 ;  /* 0x0000990f02008986 */ /* 0x000fe2000c10112e */
[----:B------:R-:W-:Y:S02]  /*255b0*/  @!P1 IADD3.X R7, R3, UR43, RZ, P6, !PT ;  /* 0x0000002b03079c10 */ /* 0x000fe4000b7fe4ff */
[----:B------:R-:W-:-:S02]  /*255c0*/  ISETP.LT.OR P0, PT, R0, 0xa1, !P2 ;  /* 0x000000a10000780c */ /* 0x000fc40005701670 */
[----:B0-----:R-:W-:Y:S01]  /*255d0*/  @!P4 IADD3 R8, P6, R2, UR44, RZ ;  /* 0x0000002c0208cc10 */ /* 0x001fe2000ffde0ff */
[----:B------:R0:W-:Y:S01]  /*255e0*/  @!P1 STG.E.U8 desc[UR46][R6.64+0x98], R21 ;  /* 0x0000981506009986 */ /* 0x0001e2000c10112e */
[----:B------:R-:W-:Y:S01]  /*255f0*/  ISETP.LT.OR P1, PT, R0, 0xa2, !P3 ;  /* 0x000000a20000780c */ /* 0x000fe20005f21670 */
[----:B-1----:R-:W-:Y:S01]  /*25600*/  @!P4 IMAD R13, R23, R17, RZ ;  /* 0x00000011170dc224 */ /* 0x002fe200078e02ff */
[----:B------:R-:W-:-:S03]  /*25610*/  @!P4 IADD3.X R9, R3, UR43, RZ, P6, !PT ;  /* 0x0000002b0309cc10 */ /* 0x000fc6000b7fe4ff */
[-C--:B------:R-:W-:Y:S02]  /*25620*/  @!P5 IMAD R23, R10, R17.reuse, RZ ;  /* 0x000000110a17d224 */ /* 0x080fe400078e02ff */
[----:B------:R1:W-:Y:S01]  /*25630*/  @!P4 STG.E.U8 desc[UR46][R8.64+0x99], R13 ;  /* 0x0000990d0800c986 */ /* 0x0003e2000c10112e */
[----:B------:R-:W-:Y:S02]  /*25640*/  ISETP.LT.OR P4, PT, R0, 0xa2, !P2 ;  /* 0x000000a20000780c */ /* 0x000fe40005781670 */
[----:B------:R-:W-:Y:S01]  /*25650*/  @!P0 IADD3 R10, P6, R2, UR44, RZ ;  /* 0x0000002c020a8c10 */ /* 0x000fe2000ffde0ff */
[-C--:B0-----:R-:W-:Y:S02]  /*25660*/  @!P0 IMAD R21, R225, R17.reuse, RZ ;  /* 0x00000011e1158224 */ /* 0x081fe400078e02ff */
[----:B------:R-:W-:Y:S01]  /*25670*/  @!P1 IMAD R15, R226, R17, RZ ;  /* 0x00000011e20f9224 */ /* 0x000fe200078e02ff */
[----:B------:R-:W-:Y:S02]  /*25680*/  @!P0 IADD3.X R11, R3, UR43, RZ, P6, !PT ;  /* 0x0000002b030b8c10 */ /* 0x000fe4000b7fe4ff */
[----:B------:R-:W-:Y:S01]  /*25690*/  ISETP.LT.OR P6, PT, R0, 0xa9, !P3 ;  /* 0x000000a90000780c */ /* 0x000fe20005fc1670 */
[----:B------:R0:W-:Y:S04]  /*256a0*/  @!P5 STG.E.U8 desc[UR46][R2.64+0xa0], R23 ;  /* 0x0000a0170200d986 */ /* 0x0001e8000c10112e */
[----:B------:R-:W-:Y:S01]  /*256b0*/  @!P1 STG.E.U8 desc[UR46][R2.64+0xa1], R15 ;  /* 0x0000a10f02009986 */ /* 0x000fe2000c10112e */
[----:B------:R-:W-:-:S03]  /*256c0*/  @!P4 IADD3 R6, P5, R2, UR44, RZ ;  /* 0x0000002c0206cc10 */ /* 0x000fc6000ffbe0ff */
[----:B------:R2:W-:Y:S01]  /*256d0*/  @!P0 STG.E.U8 desc[UR46][R10.64+0xa0], R21 ;  /* 0x0000a0150a008986 */ /* 0x0005e2000c10112e */
[C---:B------:R-:W-:Y:S02]  /*256e0*/  ISETP.LT.OR P0, PT, R0.reuse, 0xa9, !P2 ;  /* 0x000000a90000780c */ /* 0x040fe40005701670 */
[----:B------:R-:W-:Y:S01]  /*256f0*/  ISETP.LT.OR P1, PT, R0, 0xaa, !P3 ;  /* 0x000000aa0000780c */ /* 0x000fe20005f21670 */
[-C--:B-1----:R-:W-:Y:S01]  /*25700*/  @!P4 IMAD R13, R224, R17.reuse, RZ ;  /* 0x00000011e00dc224 */ /* 0x082fe200078e02ff */
[----:B------:R-:W-:Y:S01]  /*25710*/  @!P4 IADD3.X R7, R3, UR43, RZ, P5, !PT ;  /* 0x0000002b0307cc10 */ /* 0x000fe2000affe4ff */
[----:B0-----:R-:W-:Y:S01]  /*25720*/  @!P6 IMAD R23, R223, R17, RZ ;  /* 0x00000011df17e224 */ /* 0x001fe200078e02ff */
[----:B------:R-:W-:-:S03]  /*25730*/  ISETP.LT.OR P5, PT, R0, 0xaa, !P2 ;  /* 0x000000aa0000780c */ /* 0x000fc600057a1670 */
[----:B------:R0:W-:Y:S04]  /*25740*/  @!P4 STG.E.U8 desc[UR46][R6.64+0xa1], R13 ;  /* 0x0000a10d0600c986 */ /* 0x0001e8000c10112e */
[----:B------:R1:W-:Y:S01]  /*25750*/  @!P6 STG.E.U8 desc[UR46][R2.64+0xa8], R23 ;  /* 0x0000a8170200e986 */ /* 0x0003e2000c10112e */
[----:B------:R-:W-:Y:S01]  /*25760*/  @!P0 IADD3 R8, P6, R2, UR44, RZ ;  /* 0x0000002c02088c10 */ /* 0x000fe2000ffde0ff */
[-C--:B--2---:R-:W-:Y:S01]  /*25770*/  @!P1 IMAD R11, R222, R17.reuse, RZ ;  /* 0x00000011de0b9224 */ /* 0x084fe200078e02ff */
[C---:B------:R-:W-:Y:S01]  /*25780*/  ISETP.LT.OR P4, PT, R0.reuse, 0xb1, !P3 ;  /* 0x000000b10000780c */ /* 0x040fe20005f81670 */
[----:B------:R-:W-:Y:S01]  /*25790*/  @!P0 IMAD R15, R221, R17, RZ ;  /* 0x00000011dd0f8224 */ /* 0x000fe200078e02ff */
[----:B------:R-:W-:Y:S02]  /*257a0*/  @!P0 IADD3.X R9, R3, UR43, RZ, P6, !PT ;  /* 0x0000002b03098c10 */ /* 0x000fe4000b7fe4ff */
[----:B------:R-:W-:Y:S01]  /*257b0*/  @!P1 STG.E.U8 desc[UR46][R2.64+0xa9], R11 ;  /* 0x0000a90b02009986 */ /* 0x000fe2000c10112e */
[----:B------:R-:W-:-:S03]  /*257c0*/  ISETP.LT.OR P6, PT, R0, 0xb2, !P3 ;  /* 0x000000b20000780c */ /* 0x000fc60005fc1670 */
[----:B------:R2:W-:Y:S01]  /*257d0*/  @!P0 STG.E.U8 desc[UR46][R8.64+0xa8], R15 ;  /* 0x0000a80f08008986 */ /* 0x0005e2000c10112e */
[----:B------:R-:W-:Y:S02]  /*257e0*/  ISETP.LT.OR P0, PT, R0, 0xb1, !P2 ;  /* 0x000000b10000780c */ /* 0x000fe40005701670 */
[----:B0-----:R-:W-:Y:S01]  /*257f0*/  @!P5 IADD3 R6, P1, R2, UR44, RZ ;  /* 0x0000002c0206dc10 */ /* 0x001fe2000ff3e0ff */
[-C--:B------:R-:W-:Y:S02]  /*25800*/  @!P5 IMAD R13, R220, R17.reuse, RZ ;  /* 0x00000011dc0dd224 */ /* 0x080fe400078e02ff */
[----:B------:R-:W-:Y:S01]  /*25810*/  @!P4 IMAD R21, R219, R17, RZ ;  /* 0x00000011db15c224 */ /* 0x000fe200078e02ff */
[----:B------:R-:W-:Y:S02]  /*25820*/  @!P5 IADD3.X R7, R3, UR43, RZ, P1, !PT ;  /* 0x0000002b0307dc10 */ /* 0x000fe40008ffe4ff */
[----:B------:R-:W-:-:S03]  /*25830*/  ISETP.LT.OR P1, PT, R0, 0xb2, !P2 ;  /* 0x000000b20000780c */ /* 0x000fc60005721670 */
[----:B------:R0:W-:Y:S01]  /*25840*/  @!P5 STG.E.U8 desc[UR46][R6.64+0xa9], R13 ;  /* 0x0000a90d0600d986 */ /* 0x0001e2000c10112e */
[----:B------:R-:W-:Y:S01]  /*25850*/  ISETP.LT.OR P5, PT, R0, 0xb9, !P3 ;  /* 0x000000b90000780c */ /* 0x000fe20005fa1670 */
[----:B-1----:R-:W-:Y:S02]  /*25860*/  @!P6 IMAD R23, R218, R17, RZ ;  /* 0x00000011da17e224 */ /* 0x002fe400078e02ff */
[----:B------:R1:W-:Y:S01]  /*25870*/  @!P4 STG.E.U8 desc[UR46][R2.64+0xb0], R21 ;  /* 0x0000b0150200c986 */ /* 0x0003e2000c10112e */
[----:B--2---:R-:W-:-:S04]  /*25880*/  @!P0 IADD3 R8, P4, R2, UR44, RZ ;  /* 0x0000002c02088c10 */ /* 0x004fc8000ff9e0ff */
[----:B------:R-:W-:Y:S01]  /*25890*/  @!P0 IADD3.X R9, R3, UR43, RZ, P4, !PT ;  /* 0x0000002b03098c10 */ /* 0x000fe2000a7fe4ff */
[----:B------:R2:W-:Y:S01]  /*258a0*/  @!P6 STG.E.U8 desc[UR46][R2.64+0xb1], R23 ;  /* 0x0000b1170200e986 */ /* 0x0005e2000c10112e */
[----:B------:R-:W-:Y:S02]  /*258b0*/  ISETP.LT.OR P4, PT, R0, 0xb9, !P2 ;  /* 0x000000b90000780c */ /* 0x000fe40005781670 */
[----:B------:R-:W-:Y:S02]  /*258c0*/  @!P1 IADD3 R10, P6, R2, UR44, RZ ;  /* 0x0000002c020a9c10 */ /* 0x000fe4000ffde0ff */
[----:B------:R-:W-:Y:S01]  /*258d0*/  ISETP.LT.OR P3, PT, R0, 0xba, !P3 ;  /* 0x000000ba0000780c */ /* 0x000fe20005f61670 */
[-C--:B0-----:R-:W-:Y:S01]  /*258e0*/  @!P0 IMAD R7, R217, R17.reuse, RZ ;  /* 0x00000011d9078224 */ /* 0x081fe200078e02ff */
[----:B------:R-:W-:Y:S01]  /*258f0*/  @!P1 IADD3.X R11, R3, UR43, RZ, P6, !PT ;  /* 0x0000002b030b9c10 */ /* 0x000fe2000b7fe4ff */
[-C--:B------:R-:W-:Y:S02]  /*25900*/  @!P1 IMAD R15, R216, R17.reuse, RZ ;  /* 0x00000011d80f9224 */ /* 0x080fe400078e02ff */
[----:B-1----:R-:W-:Y:S01]  /*25910*/  @!P5 IMAD R21, R12, R17, RZ ;  /* 0x000000110c15d224 */ /* 0x002fe200078e02ff */
[----:B------:R0:W-:Y:S01]  /*25920*/  @!P0 STG.E.U8 desc[UR46][R8.64+0xb0], R7 ;  /* 0x0000b00708008986 */ /* 0x0001e2000c10112e */
[----:B------:R-:W-:-:S03]  /*25930*/  ISETP.LT.OR P2, PT, R0, 0xba, !P2 ;  /* 0x000000ba0000780c */ /* 0x000fc60005741670 */
[----:B------:R1:W-:Y:S04]  /*25940*/  @!P1 STG.E.U8 desc[UR46][R10.64+0xb1], R15 ;  /* 0x0000b10f0a009986 */ /* 0x0003e8000c10112e */
[----:B------:R3:W-:Y:S01]  /*25950*/  @!P5 STG.E.U8 desc[UR46][R2.64+0xb8], R21 ;  /* 0x0000b8150200d986 */ /* 0x0007e2000c10112e */
[----:B------:R-:W-:Y:S01]  /*25960*/  @!P4 IADD3 R12, P5, R2, UR44, RZ ;  /* 0x0000002c020ccc10 */ /* 0x000fe2000ffbe0ff */
[-C--:B--2---:R-:W-:Y:S01]  /*25970*/  @!P3 IMAD R23, R22, R17.reuse, RZ ;  /* 0x000000111617b224 */ /* 0x084fe200078e02ff */
[----:B------:R-:W-:Y:S01]  /*25980*/  ISETP.GE.AND P1, PT, R19, 0x101, PT ;  /* 0x000001011300780c */ /* 0x000fe20003f26270 */
[----:B------:R-:W-:Y:S01]  /*25990*/  @!P3 IMAD.MOV.U32 R6, RZ, RZ, R2 ;  /* 0x000000ffff06b224 */ /* 0x000fe200078e0002 */
[----:B------:R-:W-:Y:S01]  /*259a0*/  @!P4 IADD3.X R13, R3, UR43, RZ, P5, !PT ;  /* 0x0000002b030dcc10 */ /* 0x000fe2000affe4ff */
[----:B0-----:R-:W-:Y:S01]  /*259b0*/  @!P3 IMAD.MOV.U32 R7, RZ, RZ, R3 ;  /* 0x000000ffff07b224 */ /* 0x001fe200078e0003 */
[----:B------:R-:W-:Y:S01]  /*259c0*/  ISETP.GE.AND P0, PT, R19, 0x109, PT ;  /* 0x000001091300780c */ /* 0x000fe20003f06270 */
[----:B------:R-:W-:Y:S01]  /*259d0*/  @!P4 IMAD R217, R20, R17, RZ ;  /* 0x0000001114d9c224 */ /* 0x000fe200078e02ff */
[----:B------:R-:W-:-:S02]  /*259e0*/  ISETP.LT.OR P6, PT, R0, 0x1, !P1 ;  /* 0x000000010000780c */ /* 0x000fc40004fc1670 */
[----:B------:R0:W-:Y:S01]  /*259f0*/  @!P3 STG.E.U8 desc[UR46][R6.64+0xb9], R23 ;  /* 0x0000b9170600b986 */ /* 0x0001e2000c10112e */
[----:B------:R-:W-:Y:S01]  /*25a00*/  ISETP.LT.OR P3, PT, R0, 0x1, !P0 ;  /* 0x000000010000780c */ /* 0x000fe20004761670 */
[----:B-1----:R-:W-:Y:S02]  /*25a10*/  IMAD.U32 R11, RZ, RZ, UR12 ;  /* 0x0000000cff0b7e24 */ /* 0x002fe4000f8e00ff */
[----:B------:R1:W-:Y:S01]  /*25a20*/  @!P4 STG.E.U8 desc[UR46][R12.64+0xb8], R217 ;  /* 0x0000b8d90c00c986 */ /* 0x0003e2000c10112e */
[----:B------:R-:W-:Y:S02]  /*25a30*/  @!P2 IADD3 R8, P4, R2, UR44, RZ ;  /* 0x0000002c0208ac10 */ /* 0x000fe4000ff9e0ff */
[----:B------:R-:W-:Y:S02]  /*25a40*/  ISETP.LT.OR P5, PT, R0, 0x2, !P1 ;  /* 0x000000020000780c */ /* 0x000fe40004fa1670 */
[----:B------:R-:W-:Y:S02]  /*25a50*/  @!P2 IADD3.X R9, R3, UR43, RZ, P4, !PT ;  /* 0x0000002b0309ac10 */ /* 0x000fe4000a7fe4ff */
[----:B---3--:R-:W-:Y:S01]  /*25a60*/  LEA R2, P4, R11, R4, 0x8 ;  /* 0x000000040b027211 */ /* 0x008fe200078840ff */
[----:B------:R-:W-:-:S02]  /*25a70*/  @!P2 IMAD R11, R14, R17, RZ ;  /* 0x000000110e0ba224 */ /* 0x000fc400078e02ff */
[-C--:B------:R-:W-:Y:S01]  /*25a80*/  @!P6 IMAD R15, R120, R17.reuse, RZ ;  /* 0x00000011780fe224 */ /* 0x080fe200078e02ff */
[----:B------:R-:W-:Y:S02]  /*25a90*/  IADD3.X R3, R5, UR4, RZ, P4, !PT ;  /* 0x0000000405037c10 */ /* 0x000fe4000a7fe4ff */
[----:B------:R2:W-:Y:S01]  /*25aa0*/  @!P2 STG.E.U8 desc[UR46][R8.64+0xb9], R11 ;  /* 0x0000b90b0800a986 */ /* 0x0005e2000c10112e */
[----:B------:R-:W-:Y:S02]  /*25ab0*/  ISETP.LT.OR P4, PT, R0, 0x2, !P0 ;  /* 0x000000020000780c */ /* 0x000fe40004781670 */
[----:B0-----:R-:W-:Y:S01]  /*25ac0*/  @!P3 IADD3 R6, P2, R2, UR44, RZ ;  /* 0x0000002c0206bc10 */ /* 0x001fe2000ff5e0ff */
[----:B------:R-:W-:Y:S01]  /*25ad0*/  @!P6 STG.E.U8 desc[UR46][R2.64], R15 ;  /* 0x0000000f0200e986 */ /* 0x000fe2000c10112e */
[-C--:B------:R-:W-:Y:S01]  /*25ae0*/  @!P5 IMAD R121, R121, R17.reuse, RZ ;  /* 0x000000117979d224 */ /* 0x080fe200078e02ff */
[----:B------:R-:W-:Y:S01]  /*25af0*/  ISETP.LT.OR P6, PT, R0, 0x9, !P1 ;  /* 0x000000090000780c */ /* 0x000fe20004fc1670 */
[----:B-1----:R-:W-:Y:S01]  /*25b00*/  @!P3 IMAD R13, R122, R17, RZ ;  /* 0x000000117a0db224 */ /* 0x002fe200078e02ff */
[----:B------:R-:W-:-:S02]  /*25b10*/  @!P3 IADD3.X R7, R3, UR43, RZ, P2, !PT ;  /* 0x0000002b0307bc10 */ /* 0x000fc400097fe4ff */
[----:B------:R-:W-:Y:S01]  /*25b20*/  @!P5 STG.E.U8 desc[UR46][R2.64+0x1], R121 ;  /* 0x000001790200d986 */ /* 0x000fe2000c10112e */
[----:B------:R-:W-:-:S03]  /*25b30*/  ISETP.LT.OR P2, PT, R0, 0xa, !P1 ;  /* 0x0000000a0000780c */ /* 0x000fc60004f41670 */
[----:B------:R0:W-:Y:S01]  /*25b40*/  @!P3 STG.E.U8 desc[UR46][R6.64], R13 ;  /* 0x0000000d0600b986 */ /* 0x0001e2000c10112e */
[----:B------:R-:W-:Y:S02]  /*25b50*/  ISETP.LT.OR P3, PT, R0, 0x9, !P0 ;  /* 0x000000090000780c */ /* 0x000fe40004761670 */
[----:B--2---:R-:W-:Y:S01]  /*25b60*/  @!P4 IADD3 R8, P5, R2, UR44, RZ ;  /* 0x0000002c0208cc10 */ /* 0x004fe2000ffbe0ff */
[-C--:B------:R-:W-:Y:S02]  /*25b70*/  @!P4 IMAD R123, R123, R17.reuse, RZ ;  /* 0x000000117b7bc224 */ /* 0x080fe400078e02ff */
[----:B------:R-:W-:Y:S01]  /*25b80*/  @!P6 IMAD R11, R124, R17, RZ ;  /* 0x000000117c0be224 */ /* 0x000fe200078e02ff */
[----:B------:R-:W-:Y:S02]  /*25b90*/  @!P4 IADD3.X R9, R3, UR43, RZ, P5, !PT ;  /* 0x0000002b0309cc10 */ /* 0x000fe4000affe4ff */
[----:B------:R-:W-:-:S03]  /*25ba0*/  ISETP.LT.OR P5, PT, R0, 0xa, !P0 ;  /* 0x0000000a0000780c */ /* 0x000fc600047a1670 */
[----:B------:R1:W-:Y:S01]  /*25bb0*/  @!P4 STG.E.U8 desc[UR46][R8.64+0x1], R123 ;  /* 0x0000017b0800c986 */ /* 0x0003e2000c10112e */
[----:B------:R-:W-:-:S03]  /*25bc0*/  @!P2 IMAD R125, R125, R17, RZ ;  /* 0x000000117d7da224 */ /* 0x000fc600078e02ff */
[----:B------:R2:W-:Y:S01]  /*25bd0*/  @!P6 STG.E.U8 desc[UR46][R2.64+0x8], R11 ;  /* 0x0000080b0200e986 */ /* 0x0005e2000c10112e */
[----:B0-----:R-:W-:Y:S01]  /*25be0*/  @!P3 IADD3 R6, P6, R2, UR44, RZ ;  /* 0x0000002c0206bc10 */ /* 0x001fe2000ffde0ff */
[----:B------:R-:W-:-:S03]  /*25bf0*/  @!P3 IMAD R13, R126, R17, RZ ;  /* 0x000000117e0db224 */ /* 0x000fc600078e02ff */
[----:B------:R-:W-:Y:S01]  /*25c00*/  @!P3 IADD3.X R7, R3, UR43, RZ, P6, !PT ;  /* 0x0000002b0307bc10 */ /* 0x000fe2000b7fe4ff */
[----:B------:R-:W-:Y:S01]  /*25c10*/  @!P2 STG.E.U8 desc[UR46][R2.64+0x9], R125 ;  /* 0x0000097d0200a986 */ /* 0x000fe2000c10112e */
[C---:B------:R-:W-:Y:S02]  /*25c20*/  ISETP.LT.OR P2, PT, R0.reuse, 0x11, !P0 ;  /* 0x000000110000780c */ /* 0x040fe40004741670 */
[----:B------:R-:W-:Y:S01]  /*25c30*/  ISETP.LT.OR P4, PT, R0, 0x11, !P1 ;  /* 0x000000110000780c */ /* 0x000fe20004f81670 */
[----:B------:R0:W-:Y:S01]  /*25c40*/  @!P3 STG.E.U8 desc[UR46][R6.64+0x8], R13 ;  /* 0x0000080d0600b986 */ /* 0x0001e2000c10112e */
[----:B-1----:R-:W-:Y:S02]  /*25c50*/  @!P5 IADD3 R8, P6, R2, UR44, RZ ;  /* 0x0000002c0208dc10 */ /* 0x002fe4000ffde0ff */
[----:B------:R-:W-:Y:S01]  /*25c60*/  ISETP.LT.OR P3, PT, R0, 0x12, !P1 ;  /* 0x000000120000780c */ /* 0x000fe20004f61670 */
[----:B------:R-:W-:Y:S01]  /*25c70*/  @!P5 IMAD R127, R127, R17, RZ ;  /* 0x000000117f7fd224 */ /* 0x000fe200078e02ff */
[----:B------:R-:W-:-:S05]  /*25c80*/  @!P5 IADD3.X R9, R3, UR43, RZ, P6, !PT ;  /* 0x0000002b0309dc10 */ /* 0x000fca000b7fe4ff */
[----:B------:R-:W-:Y:S01]  /*25c90*/  @!P5 STG.E.U8 desc[UR46][R8.64+0x9], R127 ;  /* 0x0000097f0800d986 */ /* 0x000fe2000c10112e */
[----:B------:R-:W-:Y:S02]  /*25ca0*/  ISETP.LT.OR P5, PT, R0, 0x12, !P0 ;  /* 0x000000120000780c */ /* 0x000fe400047a1670 */
[----:B------:R-:W-:Y:S01]  /*25cb0*/  @!P2 IADD3 R10, P6, R2, UR44, RZ ;  /* 0x0000002c020aac10 */ /* 0x000fe2000ffde0ff */
[-C--:B------:R-:W-:Y:S02]  /*25cc0*/  @!P4 IMAD R15, R128, R17.reuse, RZ ;  /* 0x00000011800fc224 */ /* 0x080fe400078e02ff */
[-C--:B------:R-:W-:Y:S01]  /*25cd0*/  @!P3 IMAD R129, R129, R17.reuse, RZ ;  /* 0x000000118181b224 */ /* 0x080fe200078e02ff */
[----:B--2---:R-:W-:Y:S01]  /*25ce0*/  @!P2 IADD3.X R11, R3, UR43, RZ, P6, !PT ;  /* 0x0000002b030bac10 */ /* 0x004fe2000b7fe4ff */
[----:B0-----:R-:W-:Y:S01]  /*25cf0*/  @!P2 IMAD R13, R130, R17, RZ ;  /* 0x00000011820da224 */ /* 0x001fe200078e02ff */
[C---:B------:R-:W-:Y:S01]  /*25d00*/  ISETP.LT.OR P6, PT, R0.reuse, 0x19, !P1 ;  /* 0x000000190000780c */ /* 0x040fe20004fc1670 */
[----:B------:R0:W-:Y:S04]  /*25d10*/  @!P4 STG.E.U8 desc[UR46][R2.64+0x10], R15 ;  /* 0x0000100f0200c986 */ /* 0x0001e8000c10112e */
[----:B------:R-:W-:Y:S01]  /*25d20*/  @!P3 STG.E.U8 desc[UR46][R2.64+0x11], R129 ;  /* 0x000011810200b986 */ /* 0x000fe2000c10112e */
[----:B------:R-:W-:-:S03]  /*25d30*/  ISETP.LT.OR P3, PT, R0, 0x19, !P0 ;  /* 0x000000190000780c */ /* 0x000fc60004761670 */
[----:B------:R1:W-:Y:S01]  /*25d40*/  @!P2 STG.E.U8 desc[UR46][R10.64+0x10], R13 ;  /* 0x0000100d0a00a986 */ /* 0x0003e2000c10112e */
[----:B------:R-:W-:Y:S02]  /*25d50*/  ISETP.LT.OR P2, PT, R0, 0x1a, !P1 ;  /* 0x0000001a0000780c */ /* 0x000fe40004f41670 */
[----:B------:R-:W-:Y:S01]  /*25d60*/  @!P5 IADD3 R6, P4, R2, UR44, RZ ;  /* 0x0000002c0206dc10 */ /* 0x000fe2000ff9e0ff */
[-C--:B------:R-:W-:Y:S02]  /*25d70*/  @!P5 IMAD R131, R131, R17.reuse, RZ ;  /* 0x000000118383d224 */ /* 0x080fe400078e02ff */
[----:B0-----:R-:W-:Y:S01]  /*25d80*/  @!P6 IMAD R15, R132, R17, RZ ;  /* 0x00000011840fe224 */ /* 0x001fe200078e02ff */
[----:B------:R-:W-:Y:S02]  /*25d90*/  @!P5 IADD3.X R7, R3, UR43, RZ, P4, !PT ;  /* 0x0000002b0307dc10 */ /* 0x000fe4000a7fe4ff */
[----:B------:R-:W-:-:S03]  /*25da0*/  ISETP.LT.OR P4, PT, R0, 0x1a, !P0 ;  /* 0x0000001a0000780c */ /* 0x000fc60004781670 */
[----:B------:R0:W-:Y:S02]  /*25db0*/  @!P5 STG.E.U8 desc[UR46][R6.64+0x11], R131 ;  /* 0x000011830600d986 */ /* 0x0001e4000c10112e */
[-C--:B------:R-:W-:Y:S02]  /*25dc0*/  @!P2 IMAD R133, R133, R17.reuse, RZ ;  /* 0x000000118585a224 */ /* 0x080fe400078e02ff */
[----:B------:R2:W-:Y:S01]  /*25dd0*/  @!P6 STG.E.U8 desc[UR46][R2.64+0x18], R15 ;  /* 0x0000180f0200e986 */ /* 0x0005e2000c10112e */
[----:B------:R-:W-:Y:S01]  /*25de0*/  @!P3 IADD3 R8, P6, R2, UR44, RZ ;  /* 0x0000002c0208bc10 */ /* 0x000fe2000ffde0ff */
[----:B-1----:R-:W-:Y:S02]  /*25df0*/  @!P3 IMAD R13, R134, R17, RZ ;  /* 0x00000011860db224 */ /* 0x002fe400078e02ff */
[----:B------:R-:W-:Y:S01]  /*25e00*/  @!P2 STG.E.U8 desc[UR46][R2.64+0x19], R133 ;  /* 0x000019850200a986 */ /* 0x000fe2000c10112e */
[----:B------:R-:W-:Y:S02]  /*25e10*/  @!P3 IADD3.X R9, R3, UR43, RZ, P6, !PT ;  /* 0x0000002b0309bc10 */ /* 0x000fe4000b7fe4ff */
[----:B------:R-:W-:-:S02]  /*25e20*/  ISETP.LT.OR P2, PT, R0, 0x21, !P0 ;  /* 0x000000210000780c */ /* 0x000fc40004741670 */
[----:B0-----:R-:W-:Y:S01]  /*25e30*/  @!P4 IADD3 R6, P6, R2, UR44, RZ ;  /* 0x0000002c0206cc10 */ /* 0x001fe2000ffde0ff */
[----:B------:R0:W-:Y:S01]  /*25e40*/  @!P3 STG.E.U8 desc[UR46][R8.64+0x18], R13 ;  /* 0x0000180d0800b986 */ /* 0x0001e2000c10112e */
[C---:B------:R-:W-:Y:S02]  /*25e50*/  ISETP.LT.OR P5, PT, R0.reuse, 0x21, !P1 ;  /* 0x000000210000780c */ /* 0x040fe40004fa1670 */
[----:B------:R-:W-:Y:S01]  /*25e60*/  ISETP.LT.OR P3, PT, R0, 0x22, !P1 ;  /* 0x000000220000780c */ /* 0x000fe20004f61670 */
[----:B------:R-:W-:Y:S01]  /*25e70*/  @!P4 IMAD R135, R135, R17, RZ ;  /* 0x000000118787c224 */ /* 0x000fe200078e02ff */
[----:B------:R-:W-:-:S05]  /*25e80*/  @!P4 IADD3.X R7, R3, UR43, RZ, P6, !PT ;  /* 0x0000002b0307cc10 */ /* 0x000fca000b7fe4ff */
[----:B------:R1:W-:Y:S01]  /*25e90*/  @!P4 STG.E.U8 desc[UR46][R6.64+0x19], R135 ;  /* 0x000019870600c986 */ /* 0x0003e2000c10112e */
[----:B------:R-:W-:Y:S02]  /*25ea0*/  ISETP.LT.OR P4, PT, R0, 0x22, !P0 ;  /* 0x000000220000780c */ /* 0x000fe40004781670 */
[----:B------:R-:W-:Y:S01]  /*25eb0*/  @!P2 IADD3 R10, P6, R2, UR44, RZ ;  /* 0x0000002c020aac10 */ /* 0x000fe2000ffde0ff */
[-C--:B--2---:R-:W-:Y:S02]  /*25ec0*/  @!P5 IMAD R15, R136, R17.reuse, RZ ;  /* 0x00000011880fd224 */ /* 0x084fe400078e02ff */
[-C--:B------:R-:W-:Y:S01]  /*25ed0*/  @!P3 IMAD R137, R137, R17.reuse, RZ ;  /* 0x000000118989b224 */ /* 0x080fe200078e02ff */
[----:B------:R-:W-:Y:S01]  /*25ee0*/  @!P2 IADD3.X R11, R3, UR43, RZ, P6, !PT ;  /* 0x0000002b030bac10 */ /* 0x000fe2000b7fe4ff */
[----:B0-----:R-:W-:Y:S01]  /*25ef0*/  @!P2 IMAD R9, R138, R17, RZ ;  /* 0x000000118a09a224 */ /* 0x001fe200078e02ff */
[C---:B------:R-:W-:Y:S01]  /*25f00*/  ISETP.LT.OR P6, PT, R0.reuse, 0x29, !P1 ;  /* 0x000000290000780c */ /* 0x040fe20004fc1670 */
[----:B------:R0:W-:Y:S04]  /*25f10*/  @!P5 STG.E.U8 desc[UR46][R2.64+0x20], R15 ;  /* 0x0000200f0200d986 */ /* 0x0001e8000c10112e */
[----:B------:R-:W-:Y:S01]  /*25f20*/  @!P3 STG.E.U8 desc[UR46][R2.64+0x21], R137 ;  /* 0x000021890200b986 */ /* 0x000fe2000c10112e */
[----:B------:R-:W-:-:S03]  /*25f30*/  ISETP.LT.OR P3, PT, R0, 0x29, !P0 ;  /* 0x000000290000780c */ /* 0x000fc60004761670 */
[----:B------:R2:W-:Y:S01]  /*25f40*/  @!P2 STG.E.U8 desc[UR46][R10.64+0x20], R9 ;  /* 0x000020090a00a986 */ /* 0x0005e2000c10112e */
[----:B------:R-:W-:Y:S02]  /*25f50*/  ISETP.LT.OR P2, PT, R0, 0x2a, !P1 ;  /* 0x0000002a0000780c */ /* 0x000fe40004f41670 */
[----:B-1----:R-:W-:Y:S01]  /*25f60*/  @!P4 IADD3 R6, P5, R2, UR44, RZ ;  /* 0x0000002c0206cc10 */ /* 0x002fe2000ffbe0ff */
[-C--:B------:R-:W-:Y:S02]  /*25f70*/  @!P4 IMAD R139, R139, R17.reuse, RZ ;  /* 0x000000118b8bc224 */ /* 0x080fe400078e02ff */
[----:B------:R-:W-:Y:S01]  /*25f80*/  @!P6 IMAD R13, R140, R17, RZ ;  /* 0x000000118c0de224 */ /* 0x000fe200078e02ff */
[----:B------:R-:W-:Y:S02]  /*25f90*/  @!P4 IADD3.X R7, R3, UR43, RZ, P5, !PT ;  /* 0x0000002b0307cc10 */ /* 0x000fe4000affe4ff */
[----:B------:R-:W-:-:S03]  /*25fa0*/  ISETP.LT.OR P5, PT, R0, 0x2a, !P0 ;  /* 0x0000002a0000780c */ /* 0x000fc600047a1670 */
[----:B------:R1:W-:Y:S02]  /*25fb0*/  @!P4 STG.E.U8 desc[UR46][R6.64+0x21], R139 ;  /* 0x0000218b0600c986 */ /* 0x0003e4000c10112e */
[-C--:B------:R-:W-:Y:S02]  /*25fc0*/  @!P2 IMAD R141, R141, R17.reuse, RZ ;  /* 0x000000118d8da224 */ /* 0x080fe400078e02ff */
[----:B------:R3:W-:Y:S01]  /*25fd0*/  @!P6 STG.E.U8 desc[UR46][R2.64+0x28], R13 ;  /* 0x0000280d0200e986 */ /* 0x0007e2000c10112e */
[----:B------:R-:W-:Y:S01]  /*25fe0*/  @!P3 IADD3 R8, P6, R2, UR44, RZ ;  /* 0x0000002c0208bc10 */ /* 0x000fe2000ffde0ff */
[----:B0-----:R-:W-:-:S03]  /*25ff0*/  @!P3 IMAD R15, R142, R17, RZ ;  /* 0x000000118e0fb224 */ /* 0x001fc600078e02ff */
[----:B--2---:R-:W-:Y:S01]  /*26000*/  @!P3 IADD3.X R9, R3, UR43, RZ, P6, !PT ;  /* 0x0000002b0309bc10 */ /* 0x004fe2000b7fe4ff */
        /* <DEDUP_REMOVED lines=8> */
[----:B------:R1:W-:Y:S01]  /*26090*/  @!P5 STG.E.U8 desc[UR46][R6.64+0x29], R143 ;  /* 0x0000298f0600d986 */ /* 0x0003e2000c10112e */
[----:B------:R-:W-:Y:S02]  /*260a0*/  ISETP.LT.OR P5, PT, R0, 0x32, !P0 ;  /* 0x000000320000780c */ /* 0x000fe400047a1670 */
[----:B------:R-:W-:Y:S01]  /*260b0*/  @!P2 IADD3 R10, P6, R2, UR44, RZ ;  /* 0x0000002c020aac10 */ /* 0x000fe2000ffde0ff */
[-C--:B---3--:R-:W-:Y:S02]  /*260c0*/  @!P4 IMAD R13, R144, R17.reuse, RZ ;  /* 0x00000011900dc224 */ /* 0x088fe400078e02ff */
        /* <DEDUP_REMOVED lines=18> */
[----:B------:R-:W-:Y:S02]  /*261f0*/  @!P3 IMAD R15, R150, R17, RZ ;  /* 0x00000011960fb224 */ /* 0x000fe400078e02ff */
[----:B------:R-:W-:Y:S01]  /*26200*/  @!P2 STG.E.U8 desc[UR46][R2.64+0x39], R149 ;  /* 0x000039950200a986 */ /* 0x000fe2000c10112e */
[----:B--2---:R-:W-:Y:S02]  /*26210*/  @!P3 IADD3.X R9, R3, UR43, RZ, P6, !PT ;  /* 0x0000002b0309bc10 */ /* 0x004fe4000b7fe4ff */
        /* <DEDUP_REMOVED lines=10> */
[-C--:B-1----:R-:W-:Y:S02]  /*262c0*/  @!P5 IMAD R13, R152, R17.reuse, RZ ;  /* 0x00000011980dd224 */ /* 0x082fe400078e02ff */
        /* <DEDUP_REMOVED lines=9> */
[----:B--2---:R-:W-:Y:S01]  /*26360*/  @!P4 IADD3 R6, P5, R2, UR44, RZ ;  /* 0x0000002c0206cc10 */ /* 0x004fe2000ffbe0ff */
        /* <DEDUP_REMOVED lines=8> */
[----:B------:R-:W-:-:S03]  /*263f0*/  @!P3 IMAD R15, R158, R17, RZ ;  /* 0x000000119e0fb224 */ /* 0x000fc600078e02ff */
[----:B-1----:R-:W-:Y:S01]  /*26400*/  @!P3 IADD3.X R9, R3, UR43, RZ, P6, !PT ;  /* 0x0000002b0309bc10 */ /* 0x002fe2000b7fe4ff */
[----:B------:R-:W-:Y:S01]  /*26410*/  @!P2 STG.E.U8 desc[UR46][R2.64+0x49], R157 ;  /* 0x0000499d0200a986 */ /* 0x000fe2000c10112e */
[C---:B------:R-:W-:Y:S02]  /*26420*/  ISETP.LT.OR P2, PT, R0.reuse, 0x51, !P0 ;  /* 0x000000510000780c */ /* 0x040fe40004741670 */
[----:B------:R-:W-:Y:S01]  /*26430*/  ISETP.LT.OR P4, PT, R0, 0x51, !P1 ;  /* 0x000000510000780c */ /* 0x000fe20004f81670 */
[----:B------:R1:W-:Y:S01]  /*26440*/  @!P3 STG.E.U8 desc[UR46][R8.64+0x48], R15 ;  /* 0x0000480f0800b986 */ /* 0x0003e2000c10112e */
[----:B0-----:R-:W-:Y:S02]  /*26450*/  @!P5 IADD3 R6, P6, R2, UR44, RZ ;  /* 0x0000002c0206dc10 */ /* 0x001fe4000ffde0ff */
        /* <DEDUP_REMOVED lines=9> */
[----:B-1----:R-:W-:Y:S01]  /*264f0*/  @!P2 IMAD R9, R162, R17, RZ ;  /* 0x00000011a209a224 */ /* 0x002fe200078e02ff */
[C---:B------:R-:W-:Y:S01]  /*26500*/  ISETP.LT.OR P6, PT, R0.reuse, 0x59, !P1 ;  /* 0x000000590000780c */ /* 0x040fe20004fc1670 */
[----:B------:R1:W-:Y:S04]  /*26510*/  @!P4 STG.E.U8 desc[UR46][R2.64+0x50], R13 ;  /* 0x0000500d0200c986 */ /* 0x0003e8000c10112e */
[----:B------:R-:W-:Y:S01]  /*26520*/  @!P3 STG.E.U8 desc[UR46][R2.64+0x51], R161 ;  /* 0x000051a10200b986 */ /* 0x000fe2000c10112e */
[----:B------:R-:W-:-:S03]  /*26530*/  ISETP.LT.OR P3, PT, R0, 0x59, !P0 ;  /* 0x000000590000780c */ /* 0x000fc60004761670 */
[----:B------:R2:W-:Y:S01]  /*26540*/  @!P2 STG.E.U8 desc[UR46][R10.64+0x50], R9 ;  /* 0x000050090a00a986 */ /* 0x0005e2000c10112e */
[----:B------:R-:W-:Y:S02]  /*26550*/  ISETP.LT.OR P2, PT, R0, 0x5a, !P1 ;  /* 0x0000005a0000780c */ /* 0x000fe40004f41670 */
[----:B0-----:R-:W-:Y:S01]  /*26560*/  @!P5 IADD3 R6, P4, R2, UR44, RZ ;  /* 0x0000002c0206dc10 */ /* 0x001fe2000ff9e0ff */
[-C--:B------:R-:W-:Y:S02]  /*26570*/  @!P5 IMAD R163, R163, R17.reuse, RZ ;  /* 0x00000011a3a3d224 */ /* 0x080fe400078e02ff */
[----:B-1----:R-:W-:Y:S01]  /*26580*/  @!P6 IMAD R13, R164, R17, RZ ;  /* 0x00000011a40de224 */ /* 0x002fe200078e02ff */
        /* <DEDUP_REMOVED lines=117> */
[----:B------:R-:W-:Y:S02]  /*26ce0*/  @!P2 IADD3.X R11, R3, UR43, RZ, P6, !PT ;  /* 0x0000002b030bac10 */ /* 0x000fe4000b7fe4ff */
[----:B------:R-:W-:Y:S01]  /*26cf0*/  ISETP.LT.OR P6, PT, R0, 0x99, !P1 ;  /* 0x000000990000780c */ /* 0x000fe20004fc1670 */
[----:B------:R2:W-:Y:S01]  /*26d00*/  @!P4 STG.E.U8 desc[UR46][R2.64+0x90], R13 ;  /* 0x0000900d0200c986 */ /* 0x0005e2000c10112e */
[----:B-1----:R-:W-:-:S03]  /*26d10*/  @!P2 IMAD R9, R194, R17, RZ ;  /* 0x00000011c209a224 */ /* 0x002fc600078e02ff */
[----:B------:R-:W-:Y:S01]  /*26d20*/  @!P3 STG.E.U8 desc[UR46][R2.64+0x91], R193 ;  /* 0x000091c10200b986 */ /* 0x000fe2000c10112e */
[C---:B------:R-:W-:Y:S02]  /*26d30*/  ISETP.LT.OR P3, PT, R0.reuse, 0x9a, !P1 ;  /* 0x0000009a0000780c */ /* 0x040fe40004f61670 */
[----:B------:R-:W-:Y:S01]  /*26d40*/  ISETP.LT.OR P4, PT, R0, 0x99, !P0 ;  /* 0x000000990000780c */ /* 0x000fe20004781670 */
[----:B------:R1:W-:Y:S01]  /*26d50*/  @!P2 STG.E.U8 desc[UR46][R10.64+0x90], R9 ;  /* 0x000090090a00a986 */ /* 0x0003e2000c10112e */
[----:B0-----:R-:W-:Y:S01]  /*26d60*/  @!P5 IADD3 R6, P2, R2, UR44, RZ ;  /* 0x0000002c0206dc10 */ /* 0x001fe2000ff5e0ff */
[-C--:B------:R-:W-:Y:S02]  /*26d70*/  @!P5 IMAD R195, R195, R17.reuse, RZ ;  /* 0x00000011c3c3d224 */ /* 0x080fe400078e02ff */
[----:B--2---:R-:W-:Y:S01]  /*26d80*/  @!P6 IMAD R13, R196, R17, RZ ;  /* 0x00000011c40de224 */ /* 0x004fe200078e02ff */
[----:B------:R-:W-:Y:S02]  /*26d90*/  @!P5 IADD3.X R7, R3, UR43, RZ, P2, !PT ;  /* 0x0000002b0307dc10 */ /* 0x000fe400097fe4ff */
[----:B------:R-:W-:-:S03]  /*26da0*/  ISETP.LT.OR P2, PT, R0, 0x9a, !P0 ;  /* 0x0000009a0000780c */ /* 0x000fc60004741670 */
[----:B------:R0:W-:Y:S01]  /*26db0*/  @!P5 STG.E.U8 desc[UR46][R6.64+0x91], R195 ;  /* 0x000091c30600d986 */ /* 0x0001e2000c10112e */
[----:B------:R-:W-:-:S03]  /*26dc0*/  @!P3 IMAD R197, R197, R17, RZ ;  /* 0x00000011c5c5b224 */ /* 0x000fc600078e02ff */
[----:B------:R2:W-:Y:S01]  /*26dd0*/  @!P6 STG.E.U8 desc[UR46][R2.64+0x98], R13 ;  /* 0x0000980d0200e986 */ /* 0x0005e2000c10112e */
[----:B------:R-:W-:Y:S01]  /*26de0*/  @!P4 IADD3 R8, P6, R2, UR44, RZ ;  /* 0x0000002c0208cc10 */ /* 0x000fe2000ffde0ff */
[-C--:B------:R-:W-:Y:S02]  /*26df0*/  @!P4 IMAD R15, R198, R17.reuse, RZ ;  /* 0x00000011c60fc224 */ /* 0x080fe400078e02ff */
[----:B------:R-:W-:Y:S01]  /*26e00*/  @!P3 STG.E.U8 desc[UR46][R2.64+0x99], R197 ;  /* 0x000099c50200b986 */ /* 0x000fe2000c10112e */
[----:B-1----:R-:W-:Y:S02]  /*26e10*/  @!P4 IADD3.X R9, R3, UR43, RZ, P6, !PT ;  /* 0x0000002b0309cc10 */ /* 0x002fe4000b7fe4ff */
[----:B------:R-:W-:Y:S02]  /*26e20*/  ISETP.LT.OR P3, PT, R0, 0xa1, !P0 ;  /* 0x000000a10000780c */ /* 0x000fe40004761670 */
[----:B0-----:R-:W-:Y:S01]  /*26e30*/  @!P2 IADD3 R6, P6, R2, UR44, RZ ;  /* 0x0000002c0206ac10 */ /* 0x001fe2000ffde0ff */
[----:B------:R0:W-:Y:S01]  /*26e40*/  @!P4 STG.E.U8 desc[UR46][R8.64+0x98], R15 ;  /* 0x0000980f0800c986 */ /* 0x0001e2000c10112e */
[C---:B------:R-:W-:Y:S01]  /*26e50*/  ISETP.LT.OR P5, PT, R0.reuse, 0xa1, !P1 ;  /* 0x000000a10000780c */ /* 0x040fe20004fa1670 */
[----:B------:R-:W-:Y:S01]  /*26e60*/  @!P2 IMAD R199, R199, R17, RZ ;  /* 0x00000011c7c7a224 */ /* 0x000fe200078e02ff */
[----:B------:R-:W-:-:S02]  /*26e70*/  ISETP.LT.OR P4, PT, R0, 0xa2, !P1 ;  /* 0x000000a20000780c */ /* 0x000fc40004f81670 */
[----:B------:R-:W-:-:S05]  /*26e80*/  @!P2 IADD3.X R7, R3, UR43, RZ, P6, !PT ;  /* 0x0000002b0307ac10 */ /* 0x000fca000b7fe4ff */
[----:B------:R1:W-:Y:S01]  /*26e90*/  @!P2 STG.E.U8 desc[UR46][R6.64+0x99], R199 ;  /* 0x000099c70600a986 */ /* 0x0003e2000c10112e */
[----:B------:R-:W-:Y:S02]  /*26ea0*/  ISETP.LT.OR P2, PT, R0, 0xa2, !P0 ;  /* 0x000000a20000780c */ /* 0x000fe40004741670 */
[----:B------:R-:W-:Y:S01]  /*26eb0*/  @!P3 IADD3 R10, P6, R2, UR44, RZ ;  /* 0x0000002c020abc10 */ /* 0x000fe2000ffde0ff */
[----:B--2---:R-:W-:-:S03]  /*26ec0*/  @!P5 IMAD R13, R200, R17, RZ ;  /* 0x00000011c80dd224 */ /* 0x004fc600078e02ff */
[----:B------:R-:W-:Y:S01]  /*26ed0*/  @!P3 IADD3.X R11, R3, UR43, RZ, P6, !PT ;  /* 0x0000002b030bbc10 */ /* 0x000fe2000b7fe4ff */
[-C--:B------:R-:W-:Y:S01]  /*26ee0*/  @!P4 IMAD R201, R201, R17.reuse, RZ ;  /* 0x00000011c9c9c224 */ /* 0x080fe200078e02ff */
[----:B------:R-:W-:Y:S01]  /*26ef0*/  ISETP.LT.OR P6, PT, R0, 0xa9, !P1 ;  /* 0x000000a90000780c */ /* 0x000fe20004fc1670 */
[----:B0-----:R-:W-:Y:S01]  /*26f00*/  @!P3 IMAD R9, R202, R17, RZ ;  /* 0x00000011ca09b224 */ /* 0x001fe200078e02ff */
[----:B------:R0:W-:Y:S01]  /*26f10*/  @!P5 STG.E.U8 desc[UR46][R2.64+0xa0], R13 ;  /* 0x0000a00d0200d986 */ /* 0x0001e2000c10112e */
[----:B------:R-:W-:-:S03]  /*26f20*/  ISETP.LT.OR P5, PT, R0, 0xa9, !P0 ;  /* 0x000000a90000780c */ /* 0x000fc600047a1670 */
[----:B------:R-:W-:Y:S01]  /*26f30*/  @!P4 STG.E.U8 desc[UR46][R2.64+0xa1], R201 ;  /* 0x0000a1c90200c986 */ /* 0x000fe2000c10112e */
[----:B------:R-:W-:-:S03]  /*26f40*/  ISETP.LT.OR P4, PT, R0, 0xaa, !P1 ;  /* 0x000000aa0000780c */ /* 0x000fc60004f81670 */
[----:B------:R2:W-:Y:S01]  /*26f50*/  @!P3 STG.E.U8 desc[UR46][R10.64+0xa0], R9 ;  /* 0x0000a0090a00b986 */ /* 0x0005e2000c10112e */
[----:B-1----:R-:W-:Y:S01]  /*26f60*/  @!P2 IADD3 R6, P3, R2, UR44, RZ ;  /* 0x0000002c0206ac10 */ /* 0x002fe2000ff7e0ff */
[-C--:B------:R-:W-:Y:S02]  /*26f70*/  @!P2 IMAD R203, R203, R17.reuse, RZ ;  /* 0x00000011cbcba224 */ /* 0x080fe400078e02ff */
[----:B0-----:R-:W-:Y:S01]  /*26f80*/  @!P6 IMAD R13, R204, R17, RZ ;  /* 0x00000011cc0de224 */ /* 0x001fe200078e02ff */
[----:B------:R-:W-:Y:S02]  /*26f90*/  @!P2 IADD3.X R7, R3, UR43, RZ, P3, !PT ;  /* 0x0000002b0307ac10 */ /* 0x000fe40009ffe4ff */
[----:B------:R-:W-:-:S03]  /*26fa0*/  ISETP.LT.OR P3, PT, R0, 0xaa, !P0 ;  /* 0x000000aa0000780c */ /* 0x000fc60004761670 */
[----:B------:R0:W-:Y:S01]  /*26fb0*/  @!P2 STG.E.U8 desc[UR46][R6.64+0xa1], R203 ;  /* 0x0000a1cb0600a986 */ /* 0x0001e2000c10112e */
[----:B------:R-:W-:-:S03]  /*26fc0*/  @!P4 IMAD R205, R205, R17, RZ ;  /* 0x00000011cdcdc224 */ /* 0x000fc600078e02ff */
[----:B------:R1:W-:Y:S01]  /*26fd0*/  @!P6 STG.E.U8 desc[UR46][R2.64+0xa8], R13 ;  /* 0x0000a80d0200e986 */ /* 0x0003e2000c10112e */
[----:B------:R-:W-:Y:S01]  /*26fe0*/  @!P5 IADD3 R8, P6, R2, UR44, RZ ;  /* 0x0000002c0208dc10 */ /* 0x000fe2000ffde0ff */
[-C--:B------:R-:W-:Y:S01]  /*26ff0*/  @!P5 IMAD R15, R206, R17.reuse, RZ ;  /* 0x00000011ce0fd224 */ /* 0x080fe200078e02ff */
[C---:B------:R-:W-:Y:S02]  /*27000*/  ISETP.LT.OR P2, PT, R0.reuse, 0xb1, !P1 ;  /* 0x000000b10000780c */ /* 0x040fe40004f41670 */
[----:B--2---:R-:W-:Y:S01]  /*27010*/  @!P5 IADD3.X R9, R3, UR43, RZ, P6, !PT ;  /* 0x0000002b0309dc10 */ /* 0x004fe2000b7fe4ff */
[----:B------:R-:W-:Y:S01]  /*27020*/  @!P4 STG.E.U8 desc[UR46][R2.64+0xa9], R205 ;  /* 0x0000a9cd0200c986 */ /* 0x000fe2000c10112e */
[----:B------:R-:W-:Y:S02]  /*27030*/  ISETP.LT.OR P4, PT, R0, 0xb1, !P0 ;  /* 0x000000b10000780c */ /* 0x000fe40004781670 */
[----:B0-----:R-:W-:Y:S01]  /*27040*/  @!P3 IADD3 R6, P6, R2, UR44, RZ ;  /* 0x0000002c0206bc10 */ /* 0x001fe2000ffde0ff */
[----:B------:R0:W-:Y:S01]  /*27050*/  @!P5 STG.E.U8 desc[UR46][R8.64+0xa8], R15 ;  /* 0x0000a80f0800d986 */ /* 0x0001e2000c10112e */
[----:B------:R-:W-:Y:S01]  /*27060*/  ISETP.LT.OR P5, PT, R0, 0xb2, !P1 ;  /* 0x000000b20000780c */ /* 0x000fe20004fa1670 */
[----:B------:R-:W-:Y:S01]  /*27070*/  @!P3 IMAD R207, R207, R17, RZ ;  /* 0x00000011cfcfb224 */ /* 0x000fe200078e02ff */
[----:B------:R-:W-:-:S03]  /*27080*/  @!P3 IADD3.X R7, R3, UR43, RZ, P6, !PT ;  /* 0x0000002b0307bc10 */ /* 0x000fc6000b7fe4ff */
[-C--:B-1----:R-:W-:Y:S02]  /*27090*/  @!P2 IMAD R13, R208, R17.reuse, RZ ;  /* 0x00000011d00da224 */ /* 0x082fe400078e02ff */
[----:B------:R1:W-:Y:S01]  /*270a0*/  @!P3 STG.E.U8 desc[UR46][R6.64+0xa9], R207 ;  /* 0x0000a9cf0600b986 */ /* 0x0003e2000c10112e */
[----:B------:R-:W-:Y:S02]  /*270b0*/  ISETP.LT.OR P3, PT, R0, 0xb2, !P0 ;  /* 0x000000b20000780c */ /* 0x000fe40004761670 */
[----:B------:R-:W-:Y:S01]  /*270c0*/  @!P4 IADD3 R10, P6, R2, UR44, RZ ;  /* 0x0000002c020acc10 */ /* 0x000fe2000ffde0ff */
[----:B------:R2:W-:Y:S01]  /*270d0*/  @!P2 STG.E.U8 desc[UR46][R2.64+0xb0], R13 ;  /* 0x0000b00d0200a986 */ /* 0x0005e2000c10112e */
[-C--:B0-----:R-:W-:Y:S02]  /*270e0*/  @!P4 IMAD R9, R210, R17.reuse, RZ ;  /* 0x00000011d209c224 */ /* 0x081fe400078e02ff */
[----:B------:R-:W-:Y:S01]  /*270f0*/  @!P5 IMAD R209, R209, R17, RZ ;  /* 0x00000011d1d1d224 */ /* 0x000fe200078e02ff */
[----:B------:R-:W-:-:S02]  /*27100*/  @!P4 IADD3.X R11, R3, UR43, RZ, P6, !PT ;  /* 0x0000002b030bcc10 */ /* 0x000fc4000b7fe4ff */
[C---:B------:R-:W-:Y:S02]  /*27110*/  ISETP.LT.OR P2, PT, R0.reuse, 0xb9, !P1 ;  /* 0x000000b90000780c */ /* 0x040fe40004f41670 */
[----:B------:R-:W-:Y:S01]  /*27120*/  @!P5 STG.E.U8 desc[UR46][R2.64+0xb1], R209 ;  /* 0x0000b1d10200d986 */ /* 0x000fe2000c10112e */
[----:B------:R-:W-:-:S03]  /*27130*/  ISETP.LT.OR P1, PT, R0, 0xba, !P1 ;  /* 0x000000ba0000780c */ /* 0x000fc60004f21670 */
[----:B------:R0:W-:Y:S01]  /*27140*/  @!P4 STG.E.U8 desc[UR46][R10.64+0xb0], R9 ;  /* 0x0000b0090a00c986 */ /* 0x0001e2000c10112e */
[----:B------:R-:W-:Y:S02]  /*27150*/  ISETP.LT.OR P4, PT, R0, 0xb9, !P0 ;  /* 0x000000b90000780c */ /* 0x000fe40004781670 */
[----:B-1----:R-:W-:Y:S01]  /*27160*/  @!P3 IADD3 R6, P5, R2, UR44, RZ ;  /* 0x0000002c0206bc10 */ /* 0x002fe2000ffbe0ff */
[-C--:B------:R-:W-:Y:S01]  /*27170*/  @!P3 IMAD R211, R211, R17.reuse, RZ ;  /* 0x00000011d3d3b224 */ /* 0x080fe200078e02ff */
[----:B------:R-:W-:Y:S02]  /*27180*/  ISETP.LT.OR P0, PT, R0, 0xba, !P0 ;  /* 0x000000ba0000780c */ /* 0x000fe40004701670 */
[----:B------:R-:W-:Y:S01]  /*27190*/  @!P3 IADD3.X R7, R3, UR43, RZ, P5, !PT ;  /* 0x0000002b0307bc10 */ /* 0x000fe2000affe4ff */
[-C--:B--2---:R-:W-:Y:S01]  /*271a0*/  @!P2 IMAD R13, R212, R17.reuse, RZ ;  /* 0x00000011d40da224 */ /* 0x084fe200078e02ff */
[----:B------:R-:W-:Y:S01]  /*271b0*/  ISETP.GE.AND P6, PT, R19, 0x181, PT ;  /* 0x000001811300780c */ /* 0x000fe20003fc6270 */
[----:B------:R-:W-:-:S02]  /*271c0*/  @!P1 IMAD R213, R213, R17, RZ ;  /* 0x00000011d5d59224 */ /* 0x000fc400078e02ff */
[----:B------:R1:W-:Y:S02]  /*271d0*/  @!P3 STG.E.U8 desc[UR46][R6.64+0xb1], R211 ;  /* 0x0000b1d30600b986 */ /* 0x0003e4000c10112e */
[----:B------:R-:W-:Y:S02]  /*271e0*/  @!P4 IADD3 R8, P3, R2, UR44, RZ ;  /* 0x0000002c0208cc10 */ /* 0x000fe4000ff7e0ff */
[----:B------:R2:W-:Y:S01]  /*271f0*/  @!P2 STG.E.U8 desc[UR46][R2.64+0xb8], R13 ;  /* 0x0000b80d0200a986 */ /* 0x0005e2000c10112e */
[----:B------:R-:W-:Y:S01]  /*27200*/  ISETP.LT.OR P2, PT, R0, 0x1, !P6 ;  /* 0x000000010000780c */ /* 0x000fe20007741670 */
[----:B0-----:R-:W-:Y:S01]  /*27210*/  @!P4 IMAD R11, R214, R17, RZ ;  /* 0x00000011d60bc224 */ /* 0x001fe200078e02ff */
[----:B------:R-:W-:Y:S02]  /*27220*/  ISETP.GE.AND P5, PT, R19, 0x189, PT ;  /* 0x000001891300780c */ /* 0x000fe40003fa6270 */
[----:B------:R-:W-:Y:S01]  /*27230*/  @!P4 IADD3.X R9, R3, UR43, RZ, P3, !PT ;  /* 0x0000002b0309cc10 */ /* 0x000fe20009ffe4ff */
[----:B------:R0:W-:Y:S01]  /*27240*/  @!P1 STG.E.U8 desc[UR46][R2.64+0xb9], R213 ;  /* 0x0000b9d502009986 */ /* 0x0001e2000c10112e */
[----:B------:R-:W-:Y:S01]  /*27250*/  MOV R15, UR12 ;  /* 0x0000000c000f7c02 */ /* 0x000fe20008000f00 */
[----:B------:R-:W-:Y:S01]  /*27260*/  UIMAD UR4, UR13, 0x180, URZ ;  /* 0x000001800d0478a4 */ /* 0x000fe2000f8e023f */
[----:B------:R-:W-:Y:S01]  /*27270*/  ISETP.LT.OR P1, PT, R0, 0x1, !P5 ;  /* 0x000000010000780c */ /* 0x000fe20006f21670 */
[----:B------:R3:W-:Y:S01]  /*27280*/  @!P4 STG.E.U8 desc[UR46][R8.64+0xb8], R11 ;  /* 0x0000b80b0800c986 */ /* 0x0007e2000c10112e */
[----:B-1----:R-:W-:Y:S01]  /*27290*/  @!P0 IADD3 R6, P3, R2, UR44, RZ ;  /* 0x0000002c02068c10 */ /* 0x002fe2000ff7e0ff */
[----:B------:R-:W-:Y:S01]  /*272a0*/  IMAD.WIDE.U32 R4, R15, 0x180, R4 ;  /* 0x000001800f047825 */ /* 0x000fe200078e0004 */
[----:B------:R-:W-:-:S02]  /*272b0*/  ISETP.LT.OR P4, PT, R0, 0x2, !P6 ;  /* 0x000000020000780c */ /* 0x000fc40007781670 */
[----:B------:R-:W-:Y:S01]  /*272c0*/  @!P0 IADD3.X R7, R3, UR43, RZ, P3, !PT ;  /* 0x0000002b03078c10 */ /* 0x000fe20009ffe4ff */
[-C--:B------:R-:W-:Y:S02]  /*272d0*/  @!P0 IMAD R215, R215, R17.reuse, RZ ;  /* 0x00000011d7d78224 */ /* 0x080fe400078e02ff */
[----:B------:R-:W-:Y:S02]  /*272e0*/  VIADD R5, R5, UR4 ;  /* 0x0000000405057c36 */ /* 0x000fe40008000000 */
[-C--:B--2---:R-:W-:Y:S01]  /*272f0*/  @!P2 IMAD R13, R24, R17.reuse, RZ ;  /* 0x00000011180da224 */ /* 0x084fe200078e02ff */
[----:B------:R-:W-:Y:S01]  /*27300*/  ISETP.LT.OR P3, PT, R0, 0x2, !P5 ;  /* 0x000000020000780c */ /* 0x000fe20006f61670 */
[----:B------:R1:W-:Y:S04]  /*27310*/  @!P0 STG.E.U8 desc[UR46][R6.64+0xb9], R215 ;  /* 0x0000b9d706008986 */ /* 0x0003e8000c10112e */
[----:B------:R2:W-:Y:S01]  /*27320*/  @!P2 STG.E.U8 desc[UR46][R4.64], R13 ;  /* 0x0000000d0400a986 */ /* 0x0005e2000c10112e */
[----:B0-----:R-:W-:Y:S01]  /*27330*/  @!P1 IADD3 R2, P2, R4, UR44, RZ ;  /* 0x0000002c04029c10 */ /* 0x001fe2000ff5e0ff */
[-C--:B------:R-:W-:Y:S01]  /*27340*/  @!P4 IMAD R25, R25, R17.reuse, RZ ;  /* 0x000000111919c224 */ /* 0x080fe200078e02ff */
[----:B------:R-:W-:Y:S01]  /*27350*/  ISETP.LT.OR P0, PT, R0, 0x9, !P6 ;  /* 0x000000090000780c */ /* 0x000fe20007701670 */
[----:B---3--:R-:W-:Y:S01]  /*27360*/  @!P1 IMAD R11, R26, R17, RZ ;  /* 0x000000111a0b9224 */ /* 0x008fe200078e02ff */
[----:B------:R-:W-:-:S02]  /*27370*/  @!P1 IADD3.X R3, R5, UR43, RZ, P2, !PT ;  /* 0x0000002b05039c10 */ /* 0x000fc400097fe4ff */
[----:B------:R-:W-:Y:S01]  /*27380*/  @!P4 STG.E.U8 desc[UR46][R4.64+0x1], R25 ;  /* 0x000001190400c986 */ /* 0x000fe2000c10112e */
[----:B------:R-:W-:Y:S02]  /*27390*/  ISETP.LT.OR P2, PT, R0, 0x9, !P5 ;  /* 0x000000090000780c */ /* 0x000fe40006f41670 */
[----:B-1----:R-:W-:Y:S01]  /*273a0*/  @!P3 IADD3 R6, P4, R4, UR44, RZ ;  /* 0x0000002c0406bc10 */ /* 0x002fe2000ff9e0ff */
[----:B------:R0:W-:Y:S01]  /*273b0*/  @!P1 STG.E.U8 desc[UR46][R2.64], R11 ;  /* 0x0000000b02009986 */ /* 0x0001e2000c10112e */
[----:B------:R-:W-:Y:S01]  /*273c0*/  ISETP.LT.OR P1, PT, R0, 0xa, !P6 ;  /* 0x0000000a0000780c */ /* 0x000fe20007721670 */
[-C--:B------:R-:W-:Y:S01]  /*273d0*/  @!P3 IMAD R27, R27, R17.reuse, RZ ;  /* 0x000000111b1bb224 */ /* 0x080fe200078e02ff */
[----:B------:R-:W-:Y:S02]  /*273e0*/  @!P3 IADD3.X R7, R5, UR43, RZ, P4, !PT ;  /* 0x0000002b0507bc10 */ /* 0x000fe4000a7fe4ff */
[----:B--2---:R-:W-:-:S03]  /*273f0*/  @!P0 IMAD R13, R28, R17, RZ ;  /* 0x000000111c0d8224 */ /* 0x004fc600078e02ff */
[----:B------:R-:W-:Y:S01]  /*27400*/  @!P3 STG.E.U8 desc[UR46][R6.64+0x1], R27 ;  /* 0x0000011b0600b986 */ /* 0x000fe2000c10112e */
[----:B------:R-:W-:Y:S01]  /*27410*/  ISETP.LT.OR P3, PT, R0, 0xa, !P5 ;  /* 0x0000000a0000780c */ /* 0x000fe20006f61670 */
[----:B0-----:R-:W-:Y:S02]  /*27420*/  @!P0 IMAD.MOV.U32 R2, RZ, RZ, R4 ;  /* 0x000000ffff028224 */ /* 0x001fe400078e0004 */
[----:B------:R-:W-:Y:S01]  /*27430*/  @!P0 IMAD.MOV.U32 R3, RZ, RZ, R5 ;  /* 0x000000ffff038224 */ /* 0x000fe200078e0005 */
[----:B------:R-:W-:Y:S01]  /*27440*/  @!P2 IADD3 R8, P4, R4, UR44, RZ ;  /* 0x0000002c0408ac10 */ /* 0x000fe2000ff9e0ff */
[----:B------:R-:W-:-:S03]  /*27450*/  @!P1 IMAD R29, R29, R17, RZ ;  /* 0x000000111d1d9224 */ /* 0x000fc600078e02ff */
[----:B------:R0:W-:Y:S01]  /*27460*/  @!P0 STG.E.U8 desc[UR46][R2.64+0x8], R13 ;  /* 0x0000080d02008986 */ /* 0x0001e2000c10112e */
[----:B------:R-:W-:Y:S01]  /*27470*/  @!P2 IADD3.X R9, R5, UR43, RZ, P4, !PT ;  /* 0x0000002b0509ac10 */ /* 0x000fe2000a7fe4ff */
[----:B------:R-:W-:Y:S01]  /*27480*/  @!P2 IMAD R11, R30, R17, RZ ;  /* 0x000000111e0ba224 */ /* 0x000fe200078e02ff */
[C---:B------:R-:W-:Y:S01]  /*27490*/  ISETP.LT.OR P0, PT, R0.reuse, 0x11, !P6 ;  /* 0x000000110000780c */ /* 0x040fe20007701670 */
[----:B0-----:R-:W-:Y:S02]  /*274a0*/  @!P1 IMAD.MOV.U32 R2, RZ, RZ, R4 ;  /* 0x000000ffff029224 */ /* 0x001fe400078e0004 */
[----:B------:R-:W-:Y:S01]  /*274b0*/  @!P1 IMAD.MOV.U32 R3, RZ, RZ, R5 ;  /* 0x000000ffff039224 */ /* 0x000fe200078e0005 */
[----:B------:R-:W-:-:S04]  /*274c0*/  ISETP.LT.OR P4, PT, R0, 0x12, !P6 ;  /* 0x000000120000780c */ /* 0x000fc80007781670 */
[----:B------:R0:W-:Y:S01]  /*274d0*/  @!P1 STG.E.U8 desc[UR46][R2.64+0x9], R29 ;  /* 0x0000091d02009986 */ /* 0x0001e2000c10112e */
[----:B------:R-:W-:-:S03]  /*274e0*/  ISETP.LT.OR P1, PT, R0, 0x11, !P5 ;  /* 0x000000110000780c */ /* 0x000fc60006f21670 */
[----:B------:R1:W-:Y:S01]  /*274f0*/  @!P2 STG.E.U8 desc[UR46][R8.64+0x8], R11 ;  /* 0x0000080b0800a986 */ /* 0x0003e2000c10112e */
[----:B------:R-:W-:Y:S01]  /*27500*/  @!P3 IADD3 R6, P2, R4, UR44, RZ ;  /* 0x0000002c0406bc10 */ /* 0x000fe2000ff5e0ff */
[----:B------:R-:W-:-:S03]  /*27510*/  @!P3 IMAD R31, R31, R17, RZ ;  /* 0x000000111f1fb224 */ /* 0x000fc600078e02ff */
[----:B------:R-:W-:Y:S01]  /*27520*/  @!P3 IADD3.X R7, R5, UR43, RZ, P2, !PT ;  /* 0x0000002b0507bc10 */ /* 0x000fe200097fe4ff */
[----:B------:R-:W-:Y:S01]  /*27530*/  @!P0 IMAD R13, R32, R17, RZ ;  /* 0x00000011200d8224 */ /* 0x000fe200078e02ff */
[----:B------:R-:W-:Y:S01]  /*27540*/  ISETP.LT.OR P2, PT, R0, 0x12, !P5 ;  /* 0x000000120000780c */ /* 0x000fe20006f41670 */
[----:B0-----:R-:W-:Y:S01]  /*27550*/  @!P0 IMAD.MOV.U32 R2, RZ, RZ, R4 ;  /* 0x000000ffff028224 */ /* 0x001fe200078e0004 */
[----:B------:R-:W-:Y:S01]  /*27560*/  @!P0 MOV R3, R5 ;  /* 0x0000000500038202 */ /* 0x000fe20000000f00 */
[----:B------:R-:W-:Y:S01]  /*27570*/  @!P3 STG.E.U8 desc[UR46][R6.64+0x9], R31 ;  /* 0x0000091f0600b986 */ /* 0x000fe2000c10112e */
[----:B-1----:R-:W-:Y:S01]  /*27580*/  @!P1 IADD3 R8, P3, R4, UR44, RZ ;  /* 0x0000002c04089c10 */ /* 0x002fe2000ff7e0ff */
[-C--:B------:R-:W-:Y:S02]  /*27590*/  @!P4 IMAD R33, R33, R17.reuse, RZ ;  /* 0x000000112121c224 */ /* 0x080fe400078e02ff */
[----:B------:R0:W-:Y:S01]  /*275a0*/  @!P0 STG.E.U8 desc[UR46][R2.64+0x10], R13 ;  /* 0x0000100d02008986 */ /* 0x0001e2000c10112e */
[----:B------:R-:W-:Y:S01]  /*275b0*/  ISETP.LT.OR P0, PT, R0, 0x19, !P6 ;  /* 0x000000190000780c */ /* 0x000fe20007701670 */
[----:B------:R-:W-:Y:S01]  /*275c0*/  @!P1 IMAD R15, R34, R17, RZ ;  /* 0x00000011220f9224 */ /* 0x000fe200078e02ff */
[----:B------:R-:W-:-:S02]  /*275d0*/  @!P1 IADD3.X R9, R5, UR43, RZ, P3, !PT ;  /* 0x0000002b05099c10 */ /* 0x000fc40009ffe4ff */
[----:B------:R-:W-:Y:S01]  /*275e0*/  ISETP.LT.OR P3, PT, R0, 0x19, !P5 ;  /* 0x000000190000780c */ /* 0x000fe20006f61670 */
[----:B0-----:R-:W-:Y:S02]  /*275f0*/  @!P4 IMAD.MOV.U32 R2, RZ, RZ, R4 ;  /* 0x000000ffff02c224 */ /* 0x001fe400078e0004 */
[----:B------:R-:W-:-:S05]  /*27600*/  @!P4 IMAD.MOV.U32 R3, RZ, RZ, R5 ;  /* 0x000000ffff03c224 */ /* 0x000fca00078e0005 */
[----:B------:R0:W-:Y:S01]  /*27610*/  @!P4 STG.E.U8 desc[UR46][R2.64+0x11], R33 ;  /* 0x000011210200c986 */ /* 0x0001e2000c10112e */
[----:B------:R-:W-:-:S03]  /*27620*/  @!P2 IADD3 R6, P4, R4, UR44, RZ ;  /* 0x0000002c0406ac10 */ /* 0x000fc6000ff9e0ff */
[----:B------:R1:W-:Y:S01]  /*27630*/  @!P1 STG.E.U8 desc[UR46][R8.64+0x10], R15 ;  /* 0x0000100f08009986 */ /* 0x0003e2000c10112e */
[----:B------:R-:W-:Y:S01]  /*27640*/  ISETP.LT.OR P1, PT, R0, 0x1a, !P6 ;  /* 0x0000001a0000780c */ /* 0x000fe20007721670 */
[-C--:B------:R-:W-:Y:S01]  /*27650*/  @!P2 IMAD R35, R35, R17.reuse, RZ ;  /* 0x000000112323a224 */ /* 0x080fe200078e02ff */
[----:B------:R-:W-:Y:S01]  /*27660*/  @!P2 IADD3.X R7, R5, UR43, RZ, P4, !PT ;  /* 0x0000002b0507ac10 */ /* 0x000fe2000a7fe4ff */
[----:B------:R-:W-:Y:S02]  /*27670*/  @!P0 IMAD R13, R36, R17, RZ ;  /* 0x00000011240d8224 */ /* 0x000fe400078e02ff */
[----:B0-----:R-:W-:Y:S02]  /*27680*/  @!P0 IMAD.MOV.U32 R2, RZ, RZ, R4 ;  /* 0x000000ffff028224 */ /* 0x001fe400078e0004 */
[----:B------:R-:W-:Y:S01]  /*27690*/  @!P2 STG.E.U8 desc[UR46][R6.64+0x11], R35 ;  /* 0x000011230600a986 */ /* 0x000fe2000c10112e */
[----:B------:R-:W-:Y:S01]  /*276a0*/  @!P0 IMAD.MOV.U32 R3, RZ, RZ, R5 ;  /* 0x000000ffff038224 */ /* 0x000fe200078e0005 */
[----:B------:R-:W-:-:S02]  /*276b0*/  ISETP.LT.OR P2, PT, R0, 0x1a, !P5 ;  /* 0x0000001a0000780c */ /* 0x000fc40006f41670 */
[----:B------:R-:W-:Y:S02]  /*276c0*/  @!P3 IADD3 R10, P4, R4, UR44, RZ ;  /* 0x0000002c040abc10 */ /* 0x000fe4000ff9e0ff */
[-C--:B------:R-:W-:Y:S01]  /*276d0*/  @!P1 IMAD R37, R37, R17.reuse, RZ ;  /* 0x0000001125259224 */ /* 0x080fe200078e02ff */
[----:B------:R0:W-:Y:S01]  /*276e0*/  @!P0 STG.E.U8 desc[UR46][R2.64+0x18], R13 ;  /* 0x0000180d02008986 */ /* 0x0001e2000c10112e */
[----:B-1----:R-:W-:Y:S01]  /*276f0*/  @!P3 IMAD R9, R38, R17, RZ ;  /* 0x000000112609b224 */ /* 0x002fe200078e02ff */
[----:B------:R-:W-:Y:S02]  /*27700*/  @!P3 IADD3.X R11, R5, UR43, RZ, P4, !PT ;  /* 0x0000002b050bbc10 */ /* 0x000fe4000a7fe4ff */
        /* <DEDUP_REMOVED lines=10> */
[-C--:B------:R-:W-:Y:S01]  /*277b0*/  @!P0 IMAD R13, R40, R17.reuse, RZ ;  /* 0x00000011280d8224 */ /* 0x080fe200078e02ff */
[----:B------:R-:W-:Y:S01]  /*277c0*/  ISETP.LT.OR P3, PT, R0, 0x22, !P5 ;  /* 0x000000220000780c */ /* 0x000fe20006f61670 */
[----:B0-----:R-:W-:Y:S01]  /*277d0*/  @!P0 IMAD.MOV.U32 R3, RZ, RZ, R5 ;  /* 0x000000ffff038224 */ /* 0x001fe200078e0005 */
[----:B------:R-:W-:Y:S01]  /*277e0*/  @!P0 MOV R2, R4 ;  /* 0x0000000400028202 */ /* 0x000fe20000000f00 */
[----:B------:R-:W-:Y:S01]  /*277f0*/  @!P2 STG.E.U8 desc[UR46][R6.64+0x19], R39 ;  /* 0x000019270600a986 */ /* 0x000fe2000c10112e */
[----:B------:R-:W-:Y:S01]  /*27800*/  @!P1 IADD3 R8, P2, R4, UR44, RZ ;  /* 0x0000002c04089c10 */ /* 0x000fe2000ff5e0ff */
[-C--:B------:R-:W-:Y:S02]  /*27810*/  @!P4 IMAD R41, R41, R17.reuse, RZ ;  /* 0x000000112929c224 */ /* 0x080fe400078e02ff */
[----:B------:R0:W-:Y:S01]  /*27820*/  @!P0 STG.E.U8 desc[UR46][R2.64+0x20], R13 ;  /* 0x0000200d02008986 */ /* 0x0001e2000c10112e */
[----:B------:R-:W-:Y:S01]  /*27830*/  ISETP.LT.OR P0, PT, R0, 0x29, !P6 ;  /* 0x000000290000780c */ /* 0x000fe20007701670 */
[----:B------:R-:W-:Y:S01]  /*27840*/  @!P1 IMAD R15, R42, R17, RZ ;  /* 0x000000112a0f9224 */ /* 0x000fe200078e02ff */
[----:B-1----:R-:W-:-:S02]  /*27850*/  @!P1 IADD3.X R9, R5, UR43, RZ, P2, !PT ;  /* 0x0000002b05099c10 */ /* 0x002fc400097fe4ff */
        /* <DEDUP_REMOVED lines=19> */
[----:B------:R-:W-:Y:S01]  /*27990*/  ISETP.LT.OR P0, PT, R0, 0x31, !P6 ;  /* 0x000000310000780c */ /* 0x000fe20007701670 */
[----:B0-----:R-:W-:Y:S01]  /*279a0*/  @!P1 IMAD.MOV.U32 R2, RZ, RZ, R4 ;  /* 0x000000ffff029224 */ /* 0x001fe200078e0004 */
[----:B------:R-:W-:-:S05]  /*279b0*/  @!P1 MOV R3, R5 ;  /* 0x0000000500039202 */ /* 0x000fca0000000f00 */
[----:B------:R0:W-:Y:S01]  /*279c0*/  @!P1 STG.E.U8 desc[UR46][R2.64+0x29], R45 ;  /* 0x0000292d02009986 */ /* 0x0001e2000c10112e */
[C---:B------:R-:W-:Y:S02]  /*279d0*/  ISETP.LT.OR P1, PT, R0.reuse, 0x31, !P5 ;  /* 0x000000310000780c */ /* 0x040fe40006f21670 */
[----:B------:R-:W-:Y:S01]  /*279e0*/  ISETP.LT.OR P4, PT, R0, 0x32, !P6 ;  /* 0x000000320000780c */ /* 0x000fe20007781670 */
[----:B------:R1:W-:Y:S01]  /*279f0*/  @!P2 STG.E.U8 desc[UR46][R10.64+0x28], R9 ;  /* 0x000028090a00a986 */ /* 0x0003e2000c10112e */
[----:B------:R-:W-:Y:S01]  /*27a00*/  @!P3 IADD3 R6, P2, R4, UR44, RZ ;  /* 0x0000002c0406bc10 */ /* 0x000fe2000ff5e0ff */
[----:B------:R-:W-:-:S03]  /*27a10*/  @!P3 IMAD R47, R47, R17, RZ ;  /* 0x000000112f2fb224 */ /* 0x000fc600078e02ff */
[----:B------:R-:W-:Y:S01]  /*27a20*/  @!P3 IADD3.X R7, R5, UR43, RZ, P2, !PT ;  /* 0x0000002b0507bc10 */ /* 0x000fe200097fe4ff */
[-C--:B------:R-:W-:Y:S01]  /*27a30*/  @!P0 IMAD R13, R48, R17.reuse, RZ ;  /* 0x00000011300d8224 */ /* 0x080fe200078e02ff */
[----:B------:R-:W-:Y:S01]  /*27a40*/  ISETP.LT.OR P2, PT, R0, 0x32, !P5 ;  /* 0x000000320000780c */ /* 0x000fe20006f41670 */
[----:B0-----:R-:W-:Y:S02]  /*27a50*/  @!P0 IMAD.MOV.U32 R2, RZ, RZ, R4 ;  /* 0x000000ffff028224 */ /* 0x001fe400078e0004 */
[----:B------:R-:W-:Y:S01]  /*27a60*/  @!P0 IMAD.MOV.U32 R3, RZ, RZ, R5 ;  /* 0x000000ffff038224 */ /* 0x000fe200078e0005 */
        /* <DEDUP_REMOVED lines=26> */
[C---:B------:R-:W-:Y:S02]  /*27c10*/  ISETP.LT.OR P0, PT, R0.reuse, 0x41, !P6 ;  /* 0x000000410000780c */ /* 0x040fe40007701670 */
[----:B0-----:R-:W-:Y:S01]  /*27c20*/  @!P1 MOV R2, R4 ;  /* 0x0000000400029202 */ /* 0x001fe20000000f00 */
        /* <DEDUP_REMOVED lines=29> */
[--C-:B0-----:R-:W-:Y:S01]  /*27e00*/  @!P0 IMAD.MOV.U32 R2, RZ, RZ, R4.reuse ;  /* 0x000000ffff028224 */ /* 0x101fe200078e0004 */
[----:B------:R-:W-:Y:S01]  /*27e10*/  @!P0 MOV R3, R5 ;  /* 0x0000000500038202 */ /* 0x000fe20000000f00 */
[----:B------:R-:W-:Y:S01]  /*27e20*/  @!P3 STG.E.U8 desc[UR46][R6.64+0x41], R59 ;  /* 0x0000413b0600b986 */ /* 0x000fe2000c10112e */
[----:B------:R-:W-:Y:S02]  /*27e30*/  ISETP.LT.OR P3, PT, R0, 0x4a, !P5 ;  /* 0x0000004a0000780c */ /* 0x000fe40006f61670 */
[----:B------:R-:W-:Y:S01]  /*27e40*/  @!P2 IADD3 R10, P4, R4, UR44, RZ ;  /* 0x0000002c040aac10 */ /* 0x000fe2000ff9e0ff */
[----:B------:R0:W-:Y:S02]  /*27e50*/  @!P0 STG.E.U8 desc[UR46][R2.64+0x48], R13 ;  /* 0x0000480d02008986 */ /* 0x0001e4000c10112e */
[-C--:B------:R-:W-:Y:S01]  /*27e60*/  @!P1 IMAD R61, R61, R17.reuse, RZ ;  /* 0x000000113d3d9224 */ /* 0x080fe200078e02ff */
[----:B------:R-:W-:Y:S01]  /*27e70*/  ISETP.LT.OR P0, PT, R0, 0x51, !P6 ;  /* 0x000000510000780c */ /* 0x000fe20007701670 */
[----:B-1----:R-:W-:Y:S01]  /*27e80*/  @!P2 IMAD R9, R62, R17, RZ ;  /* 0x000000113e09a224 */ /* 0x002fe200078e02ff */
[----:B------:R-:W-:Y:S01]  /*27e90*/  @!P2 IADD3.X R11, R5, UR43, RZ, P4, !PT ;  /* 0x0000002b050bac10 */ /* 0x000fe2000a7fe4ff */
[----:B0-----:R-:W-:-:S02]  /*27ea0*/  @!P1 IMAD.MOV.U32 R2, RZ, RZ, R4 ;  /* 0x000000ffff029224 */ /* 0x001fc400078e0004 */
        /* <DEDUP_REMOVED lines=28> */
[-C--:B------:R-:W-:Y:S01]  /*28070*/  @!P0 IMAD R13, R68, R17.reuse, RZ ;  /* 0x00000011440d8224 */ /* 0x080fe200078e02ff */
[----:B0-----:R-:W-:Y:S01]  /*28080*/  @!P0 MOV R2, R4 ;  /* 0x0000000400028202 */ /* 0x001fe20000000f00 */
[----:B------:R-:W-:Y:S02]  /*28090*/  @!P0 IMAD.MOV.U32 R3, RZ, RZ, R5 ;  /* 0x000000ffff038224 */ /* 0x000fe400078e0005 */
        /* <DEDUP_REMOVED lines=29> */
[----:B0-----:R-:W-:Y:S01]  /*28270*/  @!P4 IMAD.MOV.U32 R2, RZ, RZ, R4 ;  /* 0x000000ffff02c224 */ /* 0x001fe200078e0004 */
[----:B------:R-:W-:-:S05]  /*28280*/  @!P4 MOV R3, R5 ;  /* 0x000000050003c202 */ /* 0x000fca0000000f00 */
        /* <DEDUP_REMOVED lines=37> */
[----:B------:R-:W-:Y:S02]  /*284e0*/  ISETP.LT.OR P3, PT, R0, 0x79, !P5 ;  /* 0x000000790000780c */ /* 0x000fe40006f61670 */
[----:B0-----:R-:W-:Y:S01]  /*284f0*/  @!P4 MOV R2, R4 ;  /* 0x000000040002c202 */ /* 0x001fe20000000f00 */
        /* <DEDUP_REMOVED lines=116> */
[----:B-1----:R-:W-:Y:S01]  /*28c40*/  @!P1 IMAD R11, R106, R17, RZ ;  /* 0x000000116a0b9224 */ /* 0x002fe200078e02ff */
        /* <DEDUP_REMOVED lines=11> */
[C---:B------:R-:W-:Y:S01]  /*28d00*/  ISETP.LT.OR P4, PT, R0.reuse, 0xaa, !P5 ;  /* 0x000000aa0000780c */ /* 0x040fe20006f81670 */
[----:B0-----:R-:W-:Y:S02]  /*28d10*/  @!P0 IMAD.MOV.U32 R2, RZ, RZ, R4 ;  /* 0x000000ffff028224 */ /* 0x001fe400078e0004 */
[----:B------:R-:W-:Y:S01]  /*28d20*/  @!P0 IMAD.MOV.U32 R3, RZ, RZ, R5 ;  /* 0x000000ffff038224 */ /* 0x000fe200078e0005 */
[----:B------:R-:W-:Y:S01]  /*28d30*/  @!P3 STG.E.U8 desc[UR46][R6.64+0xa1], R107 ;  /* 0x0000a16b0600b986 */ /* 0x000fe2000c10112e */
[----:B------:R-:W-:Y:S01]  /*28d40*/  ISETP.LT.OR P3, PT, R0, 0xb1, !P6 ;  /* 0x000000b10000780c */ /* 0x000fe20007761670 */
[----:B------:R-:W-:-:S02]  /*28d50*/  @!P2 IMAD R109, R109, R17, RZ ;  /* 0x000000116d6da224 */ /* 0x000fc400078e02ff */
[----:B------:R0:W-:Y:S01]  /*28d60*/  @!P0 STG.E.U8 desc[UR46][R2.64+0xa8], R13 ;  /* 0x0000a80d02008986 */ /* 0x0001e2000c10112e */
[----:B-1----:R-:W-:Y:S01]  /*28d70*/  @!P1 IADD3 R8, P0, R4, UR44, RZ ;  /* 0x0000002c04089c10 */ /* 0x002fe2000ff1e0ff */
[----:B------:R-:W-:-:S03]  /*28d80*/  @!P1 IMAD R15, R110, R17, RZ ;  /* 0x000000116e0f9224 */ /* 0x000fc600078e02ff */
[----:B------:R-:W-:Y:S02]  /*28d90*/  @!P1 IADD3.X R9, R5, UR43, RZ, P0, !PT ;  /* 0x0000002b05099c10 */ /* 0x000fe400087fe4ff */
[----:B------:R-:W-:Y:S02]  /*28da0*/  ISETP.LT.OR P0, PT, R0, 0xb2, !P6 ;  /* 0x000000b20000780c */ /* 0x000fe40007701670 */
[----:B0-----:R-:W-:Y:S01]  /*28db0*/  @!P2 MOV R2, R4 ;  /* 0x000000040002a202 */ /* 0x001fe20000000f00 */
[----:B------:R-:W-:-:S05]  /*28dc0*/  @!P2 IMAD.MOV.U32 R3, RZ, RZ, R5 ;  /* 0x000000ffff03a224 */ /* 0x000fca00078e0005 */
[----:B------:R0:W-:Y:S01]  /*28dd0*/  @!P2 STG.E.U8 desc[UR46][R2.64+0xa9], R109 ;  /* 0x0000a96d0200a986 */ /* 0x0001e2000c10112e */
[----:B------:R-:W-:Y:S01]  /*28de0*/  @!P4 IADD3 R10, P2, R4, UR44, RZ ;  /* 0x0000002c040acc10 */ /* 0x000fe2000ff5e0ff */
[-C--:B------:R-:W-:Y:S02]  /*28df0*/  @!P4 IMAD R111, R111, R17.reuse, RZ ;  /* 0x000000116f6fc224 */ /* 0x080fe400078e02ff */
[----:B------:R-:W-:Y:S01]  /*28e00*/  @!P1 STG.E.U8 desc[UR46][R8.64+0xa8], R15 ;  /* 0x0000a80f08009986 */ /* 0x000fe2000c10112e */
[----:B------:R-:W-:Y:S01]  /*28e10*/  @!P4 IADD3.X R11, R5, UR43, RZ, P2, !PT ;  /* 0x0000002b050bcc10 */ /* 0x000fe200097fe4ff */
[-C--:B------:R-:W-:Y:S01]  /*28e20*/  @!P3 IMAD R13, R112, R17.reuse, RZ ;  /* 0x00000011700db224 */ /* 0x080fe200078e02ff */
[----:B------:R-:W-:Y:S01]  /*28e30*/  ISETP.LT.OR P1, PT, R0, 0xb1, !P5 ;  /* 0x000000b10000780c */ /* 0x000fe20006f21670 */
[----:B0-----:R-:W-:Y:S02]  /*28e40*/  @!P3 IMAD.MOV.U32 R2, RZ, RZ, R4 ;  /* 0x000000ffff02b224 */ /* 0x001fe400078e0004 */
[----:B------:R-:W-:Y:S01]  /*28e50*/  @!P3 IMAD.MOV.U32 R3, RZ, RZ, R5 ;  /* 0x000000ffff03b224 */ /* 0x000fe200078e0005 */
[----:B------:R-:W-:Y:S01]  /*28e60*/  @!P4 STG.E.U8 desc[UR46][R10.64+0xa9], R111 ;  /* 0x0000a96f0a00c986 */ /* 0x000fe2000c10112e */
[----:B------:R-:W-:-:S03]  /*28e70*/  @!P0 IMAD R113, R113, R17, RZ ;  /* 0x0000001171718224 */ /* 0x000fc600078e02ff */
[----:B------:R0:W-:Y:S01]  /*28e80*/  @!P3 STG.E.U8 desc[UR46][R2.64+0xb0], R13 ;  /* 0x0000b00d0200b986 */ /* 0x0001e2000c10112e */
[C---:B------:R-:W-:Y:S02]  /*28e90*/  ISETP.LT.OR P3, PT, R0.reuse, 0xb2, !P5 ;  /* 0x000000b20000780c */ /* 0x040fe40006f61670 */
[C---:B------:R-:W-:Y:S02]  /*28ea0*/  ISETP.LT.OR P4, PT, R0.reuse, 0xb9, !P5 ;  /* 0x000000b90000780c */ /* 0x040fe40006f81670 */
[C---:B------:R-:W-:Y:S02]  /*28eb0*/  ISETP.LT.OR P5, PT, R0.reuse, 0xba, !P5 ;  /* 0x000000ba0000780c */ /* 0x040fe40006fa1670 */
[C---:B------:R-:W-:Y:S01]  /*28ec0*/  ISETP.LT.OR P2, PT, R0.reuse, 0xb9, !P6 ;  /* 0x000000b90000780c */ /* 0x040fe20007741670 */
[----:B0-----:R-:W-:Y:S02]  /*28ed0*/  @!P0 IMAD.MOV.U32 R2, RZ, RZ, R4 ;  /* 0x000000ffff028224 */ /* 0x001fe400078e0004 */
[----:B------:R-:W-:Y:S01]  /*28ee0*/  @!P0 IMAD.MOV.U32 R3, RZ, RZ, R5 ;  /* 0x000000ffff038224 */ /* 0x000fe200078e0005 */
[----:B------:R-:W-:-:S04]  /*28ef0*/  ISETP.LT.OR P6, PT, R0, 0xba, !P6 ;  /* 0x000000ba0000780c */ /* 0x000fc800077c1670 */
[----:B------:R0:W-:Y:S01]  /*28f00*/  @!P0 STG.E.U8 desc[UR46][R2.64+0xb1], R113 ;  /* 0x0000b17102008986 */ /* 0x0001e2000c10112e */
[----:B------:R-:W-:Y:S01]  /*28f10*/  @!P1 IADD3 R6, P0, R4, UR44, RZ ;  /* 0x0000002c04069c10 */ /* 0x000fe2000ff1e0ff */
[----:B------:R-:W-:-:S03]  /*28f20*/  @!P1 IMAD R15, R114, R17, RZ ;  /* 0x00000011720f9224 */ /* 0x000fc600078e02ff */
[----:B------:R-:W-:Y:S02]  /*28f30*/  @!P1 IADD3.X R7, R5, UR43, RZ, P0, !PT ;  /* 0x0000002b05079c10 */ /* 0x000fe400087fe4ff */
[C---:B------:R-:W-:Y:S01]  /*28f40*/  @!P3 IADD3 R8, P0, R4.reuse, UR44, RZ ;  /* 0x0000002c0408bc10 */ /* 0x040fe2000ff1e0ff */
[-C--:B------:R-:W-:Y:S02]  /*28f50*/  @!P3 IMAD R115, R115, R17.reuse, RZ ;  /* 0x000000117373b224 */ /* 0x080fe400078e02ff */
[----:B------:R3:W-:Y:S01]  /*28f60*/  @!P1 STG.E.U8 desc[UR46][R6.64+0xb0], R15 ;  /* 0x0000b00f06009986 */ /* 0x0007e2000c10112e */
[----:B------:R-:W-:Y:S02]  /*28f70*/  @!P4 IADD3 R10, P1, R4, UR44, RZ ;  /* 0x0000002c040acc10 */ /* 0x000fe4000ff3e0ff */
[----:B------:R-:W-:Y:S01]  /*28f80*/  @!P3 IADD3.X R9, R5, UR43, RZ, P0, !PT ;  /* 0x0000002b0509bc10 */ /* 0x000fe200087fe4ff */
[----:B------:R-:W-:Y:S01]  /*28f90*/  @!P2 IMAD R19, R116, R17, RZ ;  /* 0x000000117413a224 */ /* 0x000fe200078e02ff */
[----:B------:R-:W-:Y:S01]  /*28fa0*/  @!P5 IADD3 R12, P0, R4, UR44, RZ ;  /* 0x0000002c040cdc10 */ /* 0x000fe2000ff1e0ff */
[----:B0-----:R-:W-:Y:S01]  /*28fb0*/  @!P2 IMAD.MOV.U32 R2, RZ, RZ, R4 ;  /* 0x000000ffff02a224 */ /* 0x001fe200078e0004 */
[----:B------:R-:W-:Y:S01]  /*28fc0*/  @!P2 MOV R3, R5 ;  /* 0x000000050003a202 */ /* 0x000fe20000000f00 */
[-C--:B------:R-:W-:Y:S01]  /*28fd0*/  @!P6 IMAD R117, R117, R17.reuse, RZ ;  /* 0x000000117575e224 */ /* 0x080fe200078e02ff */
[C---:B------:R-:W-:Y:S01]  /*28fe0*/  @!P4 IADD3.X R11, R5.reuse, UR43, RZ, P1, !PT ;  /* 0x0000002b050bcc10 */ /* 0x040fe20008ffe4ff */
[-C--:B------:R-:W-:Y:S01]  /*28ff0*/  @!P4 IMAD R21, R118, R17.reuse, RZ ;  /* 0x000000117615c224 */ /* 0x080fe200078e02ff */
[----:B------:R-:W-:Y:S01]  /*29000*/  @!P5 IADD3.X R13, R5, UR43, RZ, P0, !PT ;  /* 0x0000002b050ddc10 */ /* 0x000fe200087fe4ff */
[----:B------:R-:W-:Y:S01]  /*29010*/  @!P5 IMAD R119, R119, R17, RZ ;  /* 0x000000117777d224 */ /* 0x000fe200078e02ff */
[----:B------:R3:W-:Y:S04]  /*29020*/  @!P3 STG.E.U8 desc[UR46][R8.64+0xb1], R115 ;  /* 0x0000b1730800b986 */ /* 0x0007e8000c10112e */
[----:B------:R3:W-:Y:S04]  /*29030*/  @!P2 STG.E.U8 desc[UR46][R2.64+0xb8], R19 ;  /* 0x0000b8130200a986 */ /* 0x0007e8000c10112e */
[----:B------:R3:W-:Y:S04]  /*29040*/  @!P6 STG.E.U8 desc[UR46][R4.64+0xb9], R117 ;  /* 0x0000b9750400e986 */ /* 0x0007e8000c10112e */
[----:B------:R3:W-:Y:S04]  /*29050*/  @!P4 STG.E.U8 desc[UR46][R10.64+0xb8], R21 ;  /* 0x0000b8150a00c986 */ /* 0x0007e8000c10112e */
[----:B------:R3:W-:Y:S02]  /*29060*/  @!P5 STG.E.U8 desc[UR46][R12.64+0xb9], R119 ;  /* 0x0000b9770c00d986 */ /* 0x0007e4000c10112e */
.L_x_796:
[----:B------:R-:W-:Y:S05]  /*29070*/  BSYNC B0 ;  /* 0x0000000000007941 */ /* 0x000fea0003800000 */
.L_x_28:
[----:B0--3--:R-:W3:Y:S04]  /*29080*/  LDL.LU R3, [R1+0x300] ;  /* 0x0003000001037983 */ /* 0x009ee80000300800 */
[----:B------:R-:W3:Y:S01]  /*29090*/  LDL.LU R2, [R1+0x304] ;  /* 0x0003040001027983 */ /* 0x000ee20000300800 */
[----:B------:R-:W-:Y:S01]  /*290a0*/  ULDC UR4, c[0x0][0xc] ;  /* 0x0000030000047ab9 */ /* 0x000fe20000000800 */
[----:B------:R-:W-:Y:S01]  /*290b0*/  ULDC UR5, c[0x0][0x10] ;  /* 0x0000040000057ab9 */ /* 0x000fe20000000800 */
[----:B--2---:R-:W3:Y:S01]  /*290c0*/  LDC R5, c[0x0][0x14] ;  /* 0x00000500ff057b82 */ /* 0x004ee20000000800 */
[----:B------:R-:W-:Y:S01]  /*290d0*/  UIMAD.WIDE.U32 UR4, UR4, UR5, URZ ;  /* 0x00000005040472a5 */ /* 0x000fe2000f8e003f */
[----:B------:R-:W-:Y:S01]  /*290e0*/  PRMT R0, RZ, 0x7610, R0 ;  /* 0x00007610ff007816 */ /* 0x000fe20000000000 */
[----:B------:R-:W-:Y:S01]  /*290f0*/  UMOV UR41, 0xffffffff ;  /* 0xffffffff00297882 */ /* 0x000fe20000000000 */
[----:B------:R-:W-:-:S03]  /*29100*/  UMOV UR42, 0xffffffff ;  /* 0xffffffff002a7882 */ /* 0x000fc60000000000 */
[----:B---3--:R-:W-:-:S04]  /*29110*/  IMAD.WIDE.U32 R2, R5, UR4, R2 ;  /* 0x0000000405027c25 */ /* 0x008fc8000f8e0002 */
[----:B------:R-:W-:Y:S01]  /*29120*/  IMAD R5, R5, UR5, RZ ;  /* 0x0000000505057c24 */ /* 0x000fe2000f8e02ff */
[----:B------:R-:W-:Y:S01]  /*29130*/  ULDC.64 UR4, c[0x0][0x650] ;  /* 0x0001940000047ab9 */ /* 0x000fe20000000a00 */
[----:B------:R-:W-:Y:S01]  /*29140*/  IMAD.MOV.U32 R6, RZ, RZ, R2 ;  /* 0x000000ffff067224 */ /* 0x000fe200078e0002 */
[----:B------:R-:W-:Y:S01]  /*29150*/  ISETP.GE.U32.AND P0, PT, R2, UR4, PT ;  /* 0x0000000402007c0c */ /* 0x000fe2000bf06070 */
[----:B------:R-:W-:-:S05]  /*29160*/  IMAD.IADD R4, R3, 0x1, R5 ;  /* 0x0000000103047824 */ /* 0x000fca00078e0205 */
[----:B------:R0:W-:Y:S01]  /*29170*/  STL [R1+0x300], R4 ;  /* 0x0003000401007387 */ /* 0x0001e20000100800 */
[----:B------:R-:W-:-:S03]  /*29180*/  ISETP.GE.U32.AND.EX P0, PT, R4, UR5, PT, P0 ;  /* 0x0000000504007c0c */ /* 0x000fc6000bf06100 */
[----:B------:R0:W-:Y:S10]  /*29190*/  STL [R1+0x304], R6 ;  /* 0x0003040601007387 */ /* 0x0001f40000100800 */
[----:B0-----:R-:W-:Y:S05]  /*291a0*/  @P0 BRA `(.L_x_797) ;  /* 0x0000000400880947 */ /* 0x001fea0003800000 */
[----:B------:R-:W0:Y:S01]  /*291b0*/  S2UR UR6, SR_CTAID.X ;  /* 0x00000000000679c3 */ /* 0x000e220000002500 */
[----:B------:R-:W-:Y:S01]  /*291c0*/  ULDC.64 UR12, c[0x0][0x628] ;  /* 0x00018a00000c7ab9 */ /* 0x000fe20000000a00 */
[----:B------:R-:W-:Y:S01]  /*291d0*/  ULDC UR4, c[0x0][0x150] ;  /* 0x0000540000047ab9 */ /* 0x000fe20000000800 */
[----:B------:R-:W-:Y:S01]  /*291e0*/  ISETP.NE.U32.AND P0, PT, RZ, UR12, PT ;  /* 0x0000000cff007c0c */ /* 0x000fe2000bf05070 */
[----:B------:R-:W-:Y:S01]  /*291f0*/  ULDC UR15, c[0x0][0x630] ;  /* 0x00018c00000f7ab9 */ /* 0x000fe20000000800 */
[----:B------:R-:W-:Y:S01]  /*29200*/  R2UR UR16, R6 ;  /* 0x00000000061072ca */ /* 0x000fe200000e0000 */
[----:B------:R-:W-:Y:S01]  /*29210*/  ULDC UR18, c[0x0][0x154] ;  /* 0x0000550000127ab9 */ /* 0x000fe20000000800 */
[----:B------:R-:W-:Y:S01]  /*29220*/  ISETP.NE.AND.EX P0, PT, RZ, UR13, PT, P0 ;  /* 0x0000000dff007c0c */ /* 0x000fe2000bf05300 */
[----:B------:R-:W2:Y:S01]  /*29230*/  S2UR UR19, SR_CTAID.Y ;  /* 0x00000000001379c3 */ /* 0x000ea20000002600 */
[----:B------:R-:W-:Y:S02]  /*29240*/  R2UR UR17, R4 ;  /* 0x00000000041172ca */ /* 0x000fe400000e0000 */
[----:B------:R-:W-:-:S02]  /*29250*/  R2UR UR10, R6 ;  /* 0x00000000060a72ca */ /* 0x000fc400000e0000 */
[----:B------:R-:W-:Y:S02]  /*29260*/  R2UR UR11, R4 ;  /* 0x00000000040b72ca */ /* 0x000fe400000e0000 */
[----:B0-----:R-:W-:-:S05]  /*29270*/  I2FP.F32.U32 R0, UR6 ;  /* 0x0000000600007c45 */ /* 0x001fca0008201000 */
[----:B------:R-:W-:-:S04]  /*29280*/  FMUL R0, R0, UR4 ;  /* 0x0000000400007c20 */ /* 0x000fc80008400000 */
[----:B------:R0:W3:Y:S01]  /*29290*/  F2I.U32.TRUNC.NTZ R2, R0 ;  /* 0x0000000000027305 */ /* 0x0000e2000020f000 */
[----:B--2---:R-:W-:Y:S05]  /*292a0*/  @!P0 BRA `(.L_x_798) ;  /* 0x0000000000308947 */ /* 0x004fea0003800000 */
        /* <DEDUP_REMOVED lines=12> */
.L_x_798:
[----:B------:R-:W-:Y:S01]  /*29370*/  USHF.R.U64 UR42, UR10, UR15, UR11 ;  /* 0x0000000f0a2a7299 */ /* 0x000fe2000800120b */
[----:B0-----:R-:W-:Y:S01]  /*29380*/  I2FP.F32.U32 R0, UR19 ;  /* 0x0000001300007c45 */ /* 0x001fe20008201000 */
[----:B------:R-:W-:Y:S01]  /*29390*/  USHF.R.U32.HI UR4, URZ, UR15, UR11 ;  /* 0x0000000f3f047299 */ /* 0x000fe2000801160b */
[----:B---3--:R-:W-:Y:S01]  /*293a0*/  R2UR UR14, R2 ;  /* 0x00000000020e72ca */ /* 0x008fe200000e0000 */
        /* <DEDUP_REMOVED lines=11> */
[----:B------:R-:W-:Y:S02]  /*29460*/  ULDC UR21, c[0x0][0x658] ;  /* 0x0001960000157ab9 */ /* 0x000fe40000000800 */
[----:B------:R-:W-:Y:S01]  /*29470*/  UIADD3 UR9, UR11, UR9, URZ ;  /* 0x000000090b097290 */ /* 0x000fe2000fffe03f */
[----:B------:R-:W-:Y:S01]  /*29480*/  UMOV UR16, 0xffffffff ;  /* 0xffffffff00107882 */ /* 0x000fe20000000000 */
[----:B------:R-:W-:Y:S01]  /*29490*/  ULDC.64 UR4, c[0x0][0x640] ;  /* 0x0001900000047ab9 */ /* 0x000fe20000000a00 */
[----:B------:R-:W-:Y:S01]  /*294a0*/  USHF.L.U32 UR16, UR16, UR21, URZ ;  /* 0x0000001510107299 */ /* 0x000fe2000800063f */
[----:B------:R-:W-:Y:S01]  /*294b0*/  ISETP.NE.U32.AND P0, PT, RZ, UR4, PT ;  /* 0x00000004ff007c0c */ /* 0x000fe2000bf05070 */
[----:B------:R-:W-:-:S02]  /*294c0*/  USHF.R.U64 UR17, UR10, UR12, UR9 ;  /* 0x0000000c0a117299 */ /* 0x000fc40008001209 */
[----:B------:R-:W-:Y:S01]  /*294d0*/  USHF.R.U32.HI UR9, URZ, UR12, UR9 ;  /* 0x0000000c3f097299 */ /* 0x000fe20008011609 */
[----:B0-----:R-:W-:Y:S01]  /*294e0*/  R2UR UR15, R0 ;  /* 0x00000000000f72ca */ /* 0x001fe200000e0000 */
[----:B------:R-:W-:Y:S01]  /*294f0*/  ULDC UR18, c[0x0][0x608] ;  /* 0x0001820000127ab9 */ /* 0x000fe20000000800 */
[----:B------:R-:W-:Y:S01]  /*29500*/  ULOP3.LUT UR40, URZ, UR16, URZ, 0x33, !UPT ;  /* 0x000000103f287292 */ /* 0x000fe2000f8e333f */
[----:B------:R-:W-:Y:S01]  /*29510*/  ISETP.NE.AND.EX P0, PT, RZ, UR5, PT, P0 ;  /* 0x00000005ff007c0c */ /* 0x000fe2000bf05300 */
[----:B------:R-:W-:Y:S02]  /*29520*/  USHF.R.U64 UR16, UR17, UR18, UR9 ;  /* 0x0000001211107299 */ /* 0x000fe40008001209 */
[----:B------:R-:W-:Y:S02]  /*29530*/  USHF.R.U32.HI UR9, URZ, UR18, UR9 ;  /* 0x000000123f097299 */ /* 0x000fe40008011609 */
[----:B------:R-:W-:Y:S02]  /*29540*/  UIADD3 UR14, -UR14, URZ, URZ ;  /* 0x0000003f0e0e7290 */ /* 0x000fe4000fffe13f */
[----:B------:R-:W-:Y:S01]  /*29550*/  USHF.R.U64 UR18, UR16, UR21, UR9 ;  /* 0x0000001510127299 */ /* 0x000fe20008001209 */
[----:B------:R-:W-:Y:S01]  /*29560*/  UMOV UR20, 0x1 ;  /* 0x0000000100147882 */ /* 0x000fe20000000000 */
[----:B------:R-:W-:Y:S01]  /*29570*/  ULDC UR13, c[0x0][0x144] ;  /* 0x00005100000d7ab9 */ /* 0x000fe20000000800 */
[----:B------:R-:W-:Y:S01]  /*29580*/  ULDC UR7, c[0x0][0x600] ;  /* 0x0001800000077ab9 */ /* 0x000fe20000000800 */
[----:B------:R-:W-:-:S02]  /*29590*/  USHF.L.U32 UR24, UR20, UR21, URZ ;  /* 0x0000001514187299 */ /* 0x000fc4000800063f */
[----:B------:R-:W-:Y:S02]  /*295a0*/  USHF.R.U32.HI UR9, URZ, UR21, UR9 ;  /* 0x000000153f097299 */ /* 0x000fe40008011609 */
[----:B------:R-:W-:Y:S02]  /*295b0*/  UIMAD UR21, UR13, UR14, UR6 ;  /* 0x0000000e0d1572a4 */ /* 0x000fe4000f8e0206 */
[----:B------:R-:W-:Y:S02]  /*295c0*/  UIADD3 UR8, UR7, -0x1, URZ ;  /* 0xffffffff07087890 */ /* 0x000fe4000fffe03f */
[----:B------:R-:W-:Y:S01]  /*295d0*/  UIADD3 UR20, -UR15, URZ, URZ ;  /* 0x0000003f0f147290 */ /* 0x000fe2000fffe13f */
        /* <DEDUP_REMOVED lines=17> */
.L_x_799:
[----:B------:R-:W-:Y:S01]  /*296f0*/  UISETP.NE.AND UP0, UPT, UR39, URZ, UPT ;  /* 0x0000003f2700728c */ /* 0x000fe2000bf05270 */
[----:B------:R-:W-:Y:S01]  /*29700*/  IMAD.MOV.U32 R0, RZ, RZ, 0x1 ;  /* 0x00000001ff007424 */ /* 0x000fe200078e00ff */
[----:B------:R-:W-:Y:S02]  /*29710*/  USHF.R.U64 UR4, UR6, UR22, UR9 ;  /* 0x0000001606047299 */ /* 0x000fe40008001209 */
[----:B------:R-:W-:Y:S02]  /*29720*/  ULOP3.LUT UR40, UR16, UR40, URZ, 0xc0, !UPT ;  /* 0x0000002810287292 */ /* 0x000fe4000f8ec03f */
[----:B------:R-:W-:Y:S02]  /*29730*/  UIADD3 UR5, -UR4, URZ, URZ ;  /* 0x0000003f04057290 */ /* 0x000fe4000fffe13f */
[----:B------:R-:W-:Y:S02]  /*29740*/  UIMAD UR40, UR24, UR4, UR40 ;  /* 0x00000004182872a4 */ /* 0x000fe4000f8e0228 */
[----:B------:R-:W-:-:S02]  /*29750*/  ULOP3.LUT UR8, UR17, UR8, URZ, 0xc0, !UPT ;  /* 0x0000000811087292 */ /* 0x000fc4000f8ec03f */
[----:B------:R-:W-:Y:S02]  /*29760*/  @UP0 UIMAD UR21, UR25, UR20, UR19 ;  /* 0x00000014191502a4 */ /* 0x000fe4000f8e0213 */
[----:B------:R-:W-:-:S03]  /*29770*/  UIMAD UR4, UR5, UR23, UR18 ;  /* 0x00000017050472a4 */ /* 0x000fc6000f8e0212 */
[----:B------:R-:W-:Y:S01]  /*29780*/  ULDC UR5, c[0x0][0x610] ;  /* 0x0001840000057ab9 */ /* 0x000fe20000000800 */
[----:B------:R-:W-:Y:S02]  /*29790*/  UIMAD UR4, UR4, UR7, UR8 ;  /* 0x00000007040472a4 */ /* 0x000fe4000f8e0208 */
[----:B------:R-:W-:-:S04]  /*297a0*/  UIMAD UR40, UR40, UR5, UR21 ;  /* 0x00000005282872a4 */ /* 0x000fc8000f8e0215 */
[----:B------:R-:W-:Y:S02]  /*297b0*/  USEL UR41, UR4, UR40, !UP0 ;  /* 0x0000002804297287 */ /* 0x000fe4000c000000 */
[----:B------:R-:W-:-:S12]  /*297c0*/  USEL UR40, UR40, UR4, !UP0 ;  /* 0x0000000428287287 */ /* 0x000fd8000c000000 */
.L_x_797:
[----:B------:R-:W-:-:S13]  /*297d0*/  LOP3.LUT P0, RZ, R0, 0xff, RZ, 0xc0, !PT ;  /* 0x000000ff00ff7812 */ /* 0x000fda000780c0ff */
[----:B------:R-:W-:Y:S05]  /*297e0*/  @P0 BRA `(.L_x_800) ;  /* 0xfffffd7800440947 */ /* 0x000fea000383ffff */
[----:B------:R-:W-:Y:S05]  /*297f0*/  EXIT ;  /* 0x000000000000794d */ /* 0x000fea0003800000 */
.L_x_3:
[----:B------:R-:W2:Y:S01]  /*29800*/  LDL R4, [R1+0x304] ;  /* 0x0003040001047983 */ /* 0x000ea20000100800 */
[----:B------:R-:W-:-:S03]  /*29810*/  ULDC.64 UR8, c[0x0][0x650] ;  /* 0x0001940000087ab9 */ /* 0x000fc60000000a00 */
[----:B------:R-:W3:Y:S01]  /*29820*/  LDL R3, [R1+0x300] ;  /* 0x0003000001037983 */ /* 0x000ee20000100800 */
[----:B------:R-:W-:Y:S01]  /*29830*/  PRMT R0, RZ, 0x7610, R0 ;  /* 0x00007610ff007816 */ /* 0x000fe20000000000 */
[----:B------:R-:W-:Y:S02]  /*29840*/  IMAD.MOV.U32 R5, RZ, RZ, -0x1 ;  /* 0xffffffffff057424 */ /* 0x000fe400078e00ff */
[----:B------:R-:W-:Y:S02]  /*29850*/  IMAD.MOV.U32 R2, RZ, RZ, -0x1 ;  /* 0xffffffffff027424 */ /* 0x000fe400078e00ff */
[----:B------:R-:W-:Y:S01]  /*29860*/  IMAD.MOV.U32 R10, RZ, RZ, -0x1 ;  /* 0xffffffffff0a7424 */ /* 0x000fe200078e00ff */
[----:B--2---:R-:W-:-:S04]  /*29870*/  ISETP.GE.U32.AND P0, PT, R4, UR8, PT ;  /* 0x0000000804007c0c */ /* 0x004fc8000bf06070 */
[----:B---3--:R-:W-:-:S13]  /*29880*/  ISETP.GE.U32.AND.EX P0, PT, R3, UR9, PT, P0 ;  /* 0x0000000903007c0c */ /* 0x008fda000bf06100 */
[----:B------:R-:W-:Y:S05]  /*29890*/  @P0 BRA `(.L_x_801) ;  /* 0x00000004008c0947 */ /* 0x000fea0003800000 */
[----:B------:R-:W-:Y:S01]  /*298a0*/  I2FP.F32.U32 R0, UR4 ;  /* 0x0000000400007c45 */ /* 0x000fe20008201000 */
[----:B0-----:R-:W-:Y:S01]  /*298b0*/  ULDC.64 UR16, c[0x0][0x628] ;  /* 0x00018a0000107ab9 */ /* 0x001fe20000000a00 */
        /* <DEDUP_REMOVED lines=24> */
.L_x_802:
        /* <DEDUP_REMOVED lines=24> */
[----:B------:R-:W-:Y:S01]  /*29bc0*/  UMOV UR19, 0x1 ;  /* 0x0000000100137882 */ /* 0x000fe20000000000 */
[----:B------:R-:W-:Y:S01]  /*29bd0*/  ULDC UR20, c[0x0][0x608] ;  /* 0x0001820000147ab9 */ /* 0x000fe20000000800 */
[----:B------:R-:W-:Y:S01]  /*29be0*/  USHF.L.U32 UR26, UR19, UR23, URZ ;  /* 0x00000017131a7299 */ /* 0x000fe2000800063f */
[----:B------:R-:W-:Y:S01]  /*29bf0*/  ISETP.NE.AND.EX P0, PT, RZ, UR9, PT, P0 ;  /* 0x00000009ff007c0c */ /* 0x000fe2000bf05300 */
[----:B------:R-:W-:Y:S02]  /*29c00*/  USHF.R.U64 UR19, UR18, UR20, UR11 ;  /* 0x0000001412137299 */ /* 0x000fe4000800120b */
[----:B------:R-:W-:Y:S02]  /*29c10*/  USHF.R.U32.HI UR11, URZ, UR20, UR11 ;  /* 0x000000143f0b7299 */ /* 0x000fe4000801160b */
[----:B------:R-:W-:-:S02]  /*29c20*/  UIADD3 UR15, -UR15, URZ, URZ ;  /* 0x0000003f0f0f7290 */ /* 0x000fc4000fffe13f */
[----:B------:R-:W-:Y:S01]  /*29c30*/  USHF.R.U64 UR20, UR19, UR23, UR11 ;  /* 0x0000001713147299 */ /* 0x000fe2000800120b */
[----:B------:R-:W-:Y:S01]  /*29c40*/  ULDC UR16, c[0x0][0x144] ;  /* 0x0000510000107ab9 */ /* 0x000fe20000000800 */
[----:B------:R-:W-:Y:S01]  /*29c50*/  ULDC UR6, c[0x0][0x600] ;  /* 0x0001800000067ab9 */ /* 0x000fe20000000800 */
[----:B------:R-:W-:Y:S02]  /*29c60*/  USHF.R.U32.HI UR11, URZ, UR23, UR11 ;  /* 0x000000173f0b7299 */ /* 0x000fe4000801160b */
[----:B------:R-:W-:Y:S02]  /*29c70*/  UIMAD UR23, UR16, UR15, UR4 ;  /* 0x0000000f101772a4 */ /* 0x000fe4000f8e0204 */
[----:B------:R-:W-:Y:S02]  /*29c80*/  UIADD3 UR22, UR6, -0x1, URZ ;  /* 0xffffffff06167890 */ /* 0x000fe4000fffe03f */
[----:B------:R-:W-:Y:S02]  /*29c90*/  ULOP3.LUT UR27, URZ, UR13, URZ, 0x33, !UPT ;  /* 0x0000000d3f1b7292 */ /* 0x000fe4000f8e333f */
        /* <DEDUP_REMOVED lines=18> */
.L_x_803:
[----:B------:R-:W-:Y:S01]  /*29dc0*/  UISETP.NE.AND UP0, UPT, UR39, URZ, UPT ;  /* 0x0000003f2700728c */ /* 0x000fe2000bf05270 */
[----:B------:R-:W-:Y:S01]  /*29dd0*/  MOV R0, 0x1 ;  /* 0x0000000100007802 */ /* 0x000fe20000000f00 */
[----:B------:R-:W-:Y:S01]  /*29de0*/  USHF.R.U64 UR8, UR4, UR24, UR11 ;  /* 0x0000001804087299 */ /* 0x000fe2000800120b */
[----:B------:R-:W-:Y:S01]  /*29df0*/  IMAD.U32 R10, RZ, RZ, UR5 ;  /* 0x00000005ff0a7e24 */ /* 0x000fe2000f8e00ff */
[----:B------:R-:W-:Y:S02]  /*29e00*/  ULOP3.LUT UR4, UR19, UR27, URZ, 0xc0, !UPT ;  /* 0x0000001b13047292 */ /* 0x000fe4000f8ec03f */
[----:B------:R-:W-:Y:S02]  /*29e10*/  ULOP3.LUT UR18, UR18, UR22, URZ, 0xc0, !UPT ;  /* 0x0000001612127292 */ /* 0x000fe4000f8ec03f */
[----:B------:R-:W-:-:S03]  /*29e20*/  UIMAD UR4, UR26, UR8, UR4 ;  /* 0x000000081a0472a4 */ /* 0x000fc6000f8e0204 */
[----:B------:R-:W-:Y:S02]  /*29e30*/  @UP0 UIMAD UR23, UR28, UR21, UR7 ;  /* 0x000000151c1702a4 */ /* 0x000fe4000f8e0207 */
[----:B------:R-:W-:-:S03]  /*29e40*/  UIADD3 UR7, -UR8, URZ, URZ ;  /* 0x0000003f08077290 */ /* 0x000fc6000fffe13f */
[----:B------:R-:W-:Y:S01]  /*29e50*/  ULDC UR8, c[0x0][0x610] ;  /* 0x0001840000087ab9 */ /* 0x000fe20000000800 */
[----:B------:R-:W-:Y:S02]  /*29e60*/  UIMAD UR7, UR7, UR25, UR20 ;  /* 0x00000019070772a4 */ /* 0x000fe4000f8e0214 */
[----:B------:R-:W-:Y:S02]  /*29e70*/  UIMAD UR4, UR4, UR8, UR23 ;  /* 0x00000008040472a4 */ /* 0x000fe4000f8e0217 */
[----:B------:R-:W-:-:S04]  /*29e80*/  UIMAD UR7, UR7, UR6, UR18 ;  /* 0x00000006070772a4 */ /* 0x000fc8000f8e0212 */
[----:B------:R-:W-:Y:S02]  /*29e90*/  USEL UR6, UR7, UR4, !UP0 ;  /* 0x0000000407067287 */ /* 0x000fe4000c000000 */
[----:B------:R-:W-:-:S04]  /*29ea0*/  USEL UR4, UR4, UR7, !UP0 ;  /* 0x0000000704047287 */ /* 0x000fc8000c000000 */
[----:B------:R-:W-:Y:S02]  /*29eb0*/  IMAD.U32 R2, RZ, RZ, UR6 ;  /* 0x00000006ff027e24 */ /* 0x000fe4000f8e00ff */
[----:B------:R-:W-:-:S07]  /*29ec0*/  IMAD.U32 R5, RZ, RZ, UR4 ;  /* 0x00000004ff057e24 */ /* 0x000fce000f8e00ff */
.L_x_801:
[----:B------:R-:W-:-:S08]  /*29ed0*/  NOP ;  /* 0x0000000000007918 */ /* 0x000fd00000000000 */
[----:B0-----:R-:W0:-:S00]  /*29ee0*/  USETMAXREG.DEALLOC.CTAPOOL 0x18 ;  /* 0x00000018000079c8 */ /* 0x001e0000080e0500 */
[----:B------:R-:W-:-:S13]  /*29ef0*/  ISETP.NE.AND P0, PT, RZ, UR10, PT ;  /* 0x0000000aff007c0c */ /* 0x000fda000bf05270 */
[----:B------:R-:W-:Y:S05]  /*29f00*/  @P0 EXIT ;  /* 0x000000000000094d */ /* 0x000fea0003800000 */
[----:B0-----:R-:W-:Y:S01]  /*29f10*/  LOP3.LUT P0, RZ, R0, 0xff, RZ, 0xc0, !PT ;  /* 0x000000ff00ff7812 */ /* 0x001fe2000780c0ff */
[----:B------:R-:W-:Y:S02]  /*29f20*/  IMAD.MOV.U32 R0, RZ, RZ, 0x1 ;  /* 0x00000001ff007424 */ /* 0x000fe400078e00ff */
[----:B------:R-:W-:-:S10]  /*29f30*/  IMAD.MOV.U32 R6, RZ, RZ, RZ ;  /* 0x000000ffff067224 */ /* 0x000fd400078e00ff */
[----:B------:R-:W-:Y:S05]  /*29f40*/  @!P0 BRA `(.L_x_804) ;  /* 0x0000000c00688947 */ /* 0x000fea0003800000 */
[----:B------:R-:W0:Y:S01]  /*29f50*/  S2R R3, SR_TID.X ;  /* 0x0000000000037919 */ /* 0x000e220000002100 */
[----:B------:R-:W1:Y:S01]  /*29f60*/  LDC R0, c[0x0][0x28c] ;  /* 0x0000a300ff007b82 */ /* 0x000e620000000800 */
[----:B------:R-:W-:Y:S01]  /*29f70*/  ULDC UR5, c[0x0][0x658] ;  /* 0x0001960000057ab9 */ /* 0x000fe20000000800 */
[----:B------:R-:W-:Y:S01]  /*29f80*/  UMOV UR7, 0xffffffff ;  /* 0xffffffff00077882 */ /* 0x000fe20000000000 */
[----:B------:R-:W-:Y:S01]  /*29f90*/  ULDC UR6, c[0x0][0xc] ;  /* 0x0000030000067ab9 */ /* 0x000fe20000000800 */
[----:B------:R-:W-:Y:S01]  /*29fa0*/  USHF.L.U32 UR9, UR7, UR5, URZ ;  /* 0x0000000507097299 */ /* 0x000fe2000800063f */
[----:B------:R-:W-:Y:S01]  /*29fb0*/  BSSY B0, `(.L_x_804) ;  /* 0x00000d3000007945 */ /* 0x000fe20003800000 */
[----:B------:R-:W-:Y:S01]  /*29fc0*/  UMOV UR8, 0x1 ;  /* 0x0000000100087882 */ /* 0x000fe20000000000 */
[----:B------:R-:W-:Y:S01]  /*29fd0*/  ULDC UR7, c[0x0][0x10] ;  /* 0x0000040000077ab9 */ /* 0x000fe20000000800 */
[----:B------:R-:W-:Y:S01]  /*29fe0*/  USHF.L.U32 UR5, UR8, UR5, URZ ;  /* 0x0000000508057299 */ /* 0x000fe2000800063f */
[----:B------:R-:W-:Y:S01]  /*29ff0*/  MOV R8, 0x1 ;  /* 0x0000000100087802 */ /* 0x000fe20000000f00 */
[----:B------:R-:W-:Y:S01]  /*2a000*/  UIMAD.WIDE.U32 UR6, UR6, UR7, URZ ;  /* 0x00000007060672a5 */ /* 0x000fe2000f8e003f */
[----:B------:R-:W-:Y:S01]  /*2a010*/  IMAD.MOV.U32 R6, RZ, RZ, RZ ;  /* 0x000000ffff067224 */ /* 0x000fe200078e00ff */
[----:B------:R-:W-:Y:S01]  /*2a020*/  ULDC UR8, c[0x0][0x14] ;  /* 0x0000050000087ab9 */ /* 0x000fe20000000800 */
[----:B------:R-:W-:Y:S01]  /*2a030*/  ULDC UR4, c[0x0][0x600] ;  /* 0x0001800000047ab9 */ /* 0x000fe20000000800 */
[----:B------:R-:W-:-:S02]  /*2a040*/  UIMAD.WIDE.U32 UR20, UR6, UR8, URZ ;  /* 0x00000008061472a5 */ /* 0x000fc4000f8e003f */
[----:B------:R-:W-:Y:S02]  /*2a050*/  UIMAD UR7, UR7, UR8, URZ ;  /* 0x00000008070772a4 */ /* 0x000fe4000f8e023f */
[----:B------:R-:W-:Y:S02]  /*2a060*/  ULOP3.LUT UR24, UR38, 0x2, URZ, 0xfc, !UPT ;  /* 0x0000000226187892 */ /* 0x000fe4000f8efc3f */
[----:B------:R-:W-:Y:S02]  /*2a070*/  UIADD3 UR4, UR4, -0x1, URZ ;  /* 0xffffffff04047890 */ /* 0x000fe4000fffe03f */
[----:B------:R-:W-:Y:S01]  /*2a080*/  ULOP3.LUT UR6, URZ, UR9, URZ, 0x33, !UPT ;  /* 0x000000093f067292 */ /* 0x000fe2000f8e333f */
[----:B-1----:R-:W-:Y:S01]  /*2a090*/  VIADD R0, R0, 0x7f ;  /* 0x0000007f00007836 */ /* 0x002fe20000000000 */
[----:B------:R-:W-:Y:S01]  /*2a0a0*/  UIADD3 UR7, UR21, UR7, URZ ;  /* 0x0000000715077290 */ /* 0x000fe2000fffe03f */
[----:B------:R-:W-:Y:S01]  /*2a0b0*/  ULDC.64 UR22, c[0x0][0x198] ;  /* 0x0000660000167ab9 */ /* 0x000fe20000000a00 */
[----:B0-----:R-:W-:-:S02]  /*2a0c0*/  LOP3.LUT P3, RZ, R3, 0x7f, RZ, 0xc0, !PT ;  /* 0x0000007f03ff7812 */ /* 0x001fc4000786c0ff */
[----:B------:R-:W-:Y:S02]  /*2a0d0*/  LOP3.LUT P0, RZ, R3, 0x1f, RZ, 0xc0, !PT ;  /* 0x0000001f03ff7812 */ /* 0x000fe4000780c0ff */
[----:B------:R-:W-:Y:S02]  /*2a0e0*/  SHF.R.S32.HI R3, RZ, 0x1f, R0 ;  /* 0x0000001fff037819 */ /* 0x000fe40000011400 */
[----:B------:R-:W-:Y:S02]  /*2a0f0*/  PLOP3.LUT P0, PT, P0, P3, PT, 0x8a, 0x0 ;  /* 0x000000000000781c */ /* 0x000fe40000707172 */
[----:B------:R-:W-:Y:S01]  /*2a100*/  LEA.HI R3, R3, R0, RZ, 0x7 ;  /* 0x0000000003037211 */ /* 0x000fe200078f38ff */
[----:B------:R-:W-:-:S03]  /*2a110*/  IMAD.MOV.U32 R0, RZ, RZ, 0x1 ;  /* 0x00000001ff007424 */ /* 0x000fc600078e00ff */
[----:B------:R-:W-:-:S05]  /*2a120*/  SHF.R.S32.HI R7, RZ, 0x7, R3 ;  /* 0x00000007ff077819 */ /* 0x000fca0000011403 */
[----:B------:R-:W-:-:S07]  /*2a130*/  VIADD R11, R7, 0x1 ;  /* 0x00000001070b7836 */ /* 0x000fce0000000000 */
.L_x_816:
[----:B------:R-:W-:-:S03]  /*2a140*/  UMOV UR8, 0xffffffff ;  /* 0xffffffff00087882 */ /* 0x000fc60000000000 */
[----:B------:R-:W-:Y:S05]  /*2a150*/  BRA.DIV UR8, `(.L_x_805) ;  /* 0x0000000e08887947 */ /* 0x000fea000b800000 */
[----:B------:R-:W-:-:S13]  /*2a160*/  ELECT P6, URZ, PT ;  /* 0x00000000003f782f */ /* 0x000fda00038c0000 */
.L_x_825:
[----:B------:R-:W0:Y:S01]  /*2a170*/  LDC R3, c[0x0][0x28c] ;  /* 0x0000a300ff037b82 */ /* 0x000e220000000800 */
[----:B------:R-:W-:Y:S01]  /*2a180*/  BSSY B1, `(.L_x_806) ;  /* 0x0000038000017945 */ /* 0x000fe20003800000 */
[----:B0-----:R-:W-:-:S13]  /*2a190*/  ISETP.LT.OR P6, PT, R3, 0x1, !P6 ;  /* 0x000000010300780c */ /* 0x001fda00077c1670 */
[----:B------:R-:W-:Y:S05]  /*2a1a0*/  @P6 BRA `(.L_x_807) ;  /* 0x0000000000d46947 */ /* 0x000fea0003800000 */
[----:B------:R-:W-:Y:S01]  /*2a1b0*/  IMAD R2, R2, 0xc0, RZ ;  /* 0x000000c002027824 */ /* 0x000fe200078e02ff */
[----:B------:R-:W-:Y:S01]  /*2a1c0*/  MOV R3, R0 ;  /* 0x0000000000037202 */ /* 0x000fe20000000f00 */
[----:B------:R-:W-:Y:S02]  /*2a1d0*/  IMAD.SHL.U32 R5, R5, 0x200, RZ ;  /* 0x0000020005057824 */ /* 0x000fe400078e00ff */
[----:B------:R-:W-:Y:S02]  /*2a1e0*/  IMAD.MOV.U32 R14, RZ, RZ, RZ ;  /* 0x000000ffff0e7224 */ /* 0x000fe400078e00ff */
[----:B------:R-:W-:Y:S02]  /*2a1f0*/  IMAD.MOV.U32 R4, RZ, RZ, R11 ;  /* 0x000000ffff047224 */ /* 0x000fe400078e000b */
[----:B------:R-:W-:-:S07]  /*2a200*/  IMAD.MOV.U32 R9, RZ, RZ, R6 ;  /* 0x000000ffff097224 */ /* 0x000fce00078e0006 */
.L_x_811:
[----:B------:R-:W0:Y:S01]  /*2a210*/  S2R R13, SR_CgaCtaId ;  /* 0x00000000000d7919 */ /* 0x000e220000008800 */
[----:B------:R-:W-:-:S04]  /*2a220*/  MOV R12, 0x400 ;  /* 0x00000400000c7802 */ /* 0x000fc80000000f00 */
[----:B0-----:R-:W-:Y:S02]  /*2a230*/  LEA R16, R13, R12, 0x18 ;  /* 0x0000000c0d107211 */ /* 0x001fe400078ec0ff */
[----:B------:R-:W-:Y:S01]  /*2a240*/  SHF.L.U32 R12, R3, 0x1f, RZ ;  /* 0x0000001f030c7819 */ /* 0x000fe200000006ff */
[----:B------:R-:W0:Y:S02]  /*2a250*/  @!P3 LDC R13, c[0x0][0x500] ;  /* 0x00014000ff0dbb82 */ /* 0x000e240000000800 */
[----:B------:R-:W-:-:S04]  /*2a260*/  IMAD R15, R9, 0x8, R16 ;  /* 0x00000008090f7824 */ /* 0x000fc800078e0210 */
[----:B------:R-:W1:Y:S02]  /*2a270*/  SYNCS.PHASECHK.TRANS64.TRYWAIT P1, [R15+URZ+0x10], R12 ;  /* 0x0000100c0f0075a7 */ /* 0x000e64000802017f */
[----:B-1----:R-:W-:Y:S05]  /*2a280*/  @!P1 BRA `(.L_x_808) ;  /* 0x0000000c005c9947 */ /* 0x002fea0003800000 */
.L_x_826:
[----:B------:R-:W-:Y:S01]  /*2a290*/  UPRMT UR8, UR24, 0x9910, URZ ;  /* 0x0000991018087896 */ /* 0x000fe2000800003f */
[----:B0-----:R0:W-:Y:S03]  /*2a2a0*/  @!P3 SYNCS.ARRIVE.TRANS64 RZ, [R15+URZ], R13 ;  /* 0x0000000d0fffb9a7 */ /* 0x0011e6000800003f */
[----:B------:R-:W-:-:S06]  /*2a2b0*/  UISETP.NE.AND UP0, UPT, UR8, 0x2, UPT ;  /* 0x000000020800788c */ /* 0x000fcc000bf05270 */
[----:B------:R-:W-:-:S13]  /*2a2c0*/  PLOP3.LUT P1, PT, PT, PT, UP0, 0x80, 0x0 ;  /* 0x000000000000781c */ /* 0x000fda0003f2f008 */
[----:B0-----:R-:W-:Y:S05]  /*2a2d0*/  @P1 BRA `(.L_x_809) ;  /* 0x0000000000041947 */ /* 0x001fea0003800000 */
[----:B------:R-:W-:Y:S01]  /*2a2e0*/  BPT.TRAP 0x1 ;  /* 0x000000040000795c */ /* 0x000fe20000300000 */
.L_x_809:
[----:B------:R-:W-:Y:S05]  /*2a2f0*/  @P0 BRA `(.L_x_810) ;  /* 0x0000000000040947 */ /* 0x000fea0003800000 */
[----:B------:R-:W-:Y:S01]  /*2a300*/  BPT.TRAP 0x1 ;  /* 0x000000040000795c */ /* 0x000fe20000300000 */
.L_x_810:
[--C-:B-1----:R-:W-:Y:S01]  /*2a310*/  IMAD R12, R9, 0x10000, R16.reuse ;  /* 0x00010000090c7824 */ /* 0x102fe200078e0210 */
[----:B------:R-:W-:Y:S01]  /*2a320*/  R2UR UR18, R5 ;  /* 0x00000000051272ca */ /* 0x000fe200000e0000 */
[----:B------:R-:W-:Y:S01]  /*2a330*/  IMAD R16, R9, 0x6000, R16 ;  /* 0x0000600009107824 */ /* 0x000fe200078e0210 */
[----:B------:R-:W-:Y:S01]  /*2a340*/  R2UR UR9, R15 ;  /* 0x000000000f0972ca */ /* 0x000fe200000e0000 */
[----:B------:R-:W-:Y:S01]  /*2a350*/  VIADD R4, R4, 0xffffffff ;  /* 0xffffffff04047836 */ /* 0x000fe20000000000 */
[----:B------:R-:W-:Y:S01]  /*2a360*/  R2UR UR8, R12 ;  /* 0x000000000c0872ca */ /* 0x000fe200000e0000 */
[----:B------:R-:W-:Y:S01]  /*2a370*/  UIADD3 UR14, UP0, UR22, 0xf0, URZ ;  /* 0x000000f0160e7890 */ /* 0x000fe2000ff1e03f */
[----:B------:R-:W-:Y:S01]  /*2a380*/  R2UR UR11, R16 ;  /* 0x00000000100b72ca */ /* 0x000fe200000e0000 */
[----:B------:R-:W-:Y:S01]  /*2a390*/  UIADD3 UR26, UP1, UR22, 0x1f0, URZ ;  /* 0x000001f0161a7890 */ /* 0x000fe2000ff3e03f */
[----:B------:R-:W-:Y:S01]  /*2a3a0*/  R2UR UR10, R14 ;  /* 0x000000000e0a72ca */ /* 0x000fe200000e0000 */
[----:B------:R-:W-:Y:S01]  /*2a3b0*/  UIADD3.X UR15, URZ, UR23, URZ, UP0, !UPT ;  /* 0x000000173f0f7290 */ /* 0x000fe200087fe43f */
[----:B------:R-:W-:Y:S01]  /*2a3c0*/  R2UR UR12, R10 ;  /* 0x000000000a0c72ca */ /* 0x000fe200000e0000 */
[----:B------:R-:W-:Y:S01]  /*2a3d0*/  VIADD R9, R9, 0x1 ;  /* 0x0000000109097836 */ /* 0x000fe20000000000 */
[----:B------:R-:W-:Y:S01]  /*2a3e0*/  R2UR UR19, R2 ;  /* 0x00000000021372ca */ /* 0x000fe200000e0000 */
[----:B------:R-:W-:Y:S01]  /*2a3f0*/  UIADD3.X UR27, URZ, UR23, URZ, UP1, !UPT ;  /* 0x000000173f1b7290 */ /* 0x000fe20008ffe43f */
[----:B------:R-:W-:Y:S01]  /*2a400*/  ISETP.GT.AND P2, PT, R4, 0x1, PT ;  /* 0x000000010400780c */ /* 0x000fe20003f44270 */
[----:B------:R-:W-:Y:S01]  /*2a410*/  UMOV UR16, 0x0 ;  /* 0x0000000000107882 */ /* 0x000fe20000000000 */
[----:B------:R-:W-:Y:S01]  /*2a420*/  UMOV UR17, 0x10000000 ;  /* 0x1000000000117882 */ /* 0x000fe20000000000 */
[----:B------:R-:W-:Y:S01]  /*2a430*/  UIADD3 UR8, UR8, 0x100, URZ ;  /* 0x0000010008087890 */ /* 0x000fe2000fffe03f */
[----:B------:R-:W-:Y:S01]  /*2a440*/  ISETP.NE.AND P1, PT, R9, 0x2, PT ;  /* 0x000000020900780c */ /* 0x000fe20003f25270 */
[----:B------:R-:W-:Y:S01]  /*2a450*/  UIADD3 UR13, UR11, 0x20100, URZ ;  /* 0x000201000b0d7890 */ /* 0x000fe2000fffe03f */
[----:B------:R-:W-:-:S02]  /*2a460*/  VIADD R14, R14, 0x80 ;  /* 0x000000800e0e7836 */ /* 0x000fc40000000000 */
[----:B------:R-:W-:Y:S01]  /*2a470*/  UMOV UR11, UR18 ;  /* 0x00000012000b7c82 */ /* 0x000fe20008000000 */
[----:B------:R-:W-:Y:S02]  /*2a480*/  SEL R12, RZ, 0x1, P1 ;  /* 0x00000001ff0c7807 */ /* 0x000fe40000800000 */
[----:B------:R-:W-:Y:S01]  /*2a490*/  SEL R9, R9, RZ, P1 ;  /* 0x000000ff09097207 */ /* 0x000fe20000800000 */
[----:B------:R0:W-:Y:S01]  /*2a4a0*/  UTMALDG.3D [UR8], [UR14], desc[UR16] ;  /* 0x000010080e0075b4 */ /* 0x0001e20008011000 */
[----:B------:R-:W-:Y:S01]  /*2a4b0*/  LOP3.LUT R3, R3, R12, RZ, 0x3c, !PT ;  /* 0x0000000c03037212 */ /* 0x000fe200078e3cff */
[----:B0-----:R-:W-:Y:S01]  /*2a4c0*/  UMOV UR8, UR13 ;  /* 0x0000000d00087c82 */ /* 0x001fe20008000000 */
[----:B------:R-:W-:Y:S02]  /*2a4d0*/  UMOV UR11, UR19 ;  /* 0x00000013000b7c82 */ /* 0x000fe40008000000 */
[----:B------:R0:W-:Y:S02]  /*2a4e0*/  UTMALDG.3D [UR8], [UR26], desc[UR16] ;  /* 0x000010081a0075b4 */ /* 0x0001e40008011000 */
[----:B0-----:R-:W-:Y:S05]  /*2a4f0*/  @P2 BRA `(.L_x_811) ;  /* 0xfffffffc00442947 */ /* 0x001fea000383ffff */
.L_x_807:
[----:B------:R-:W-:Y:S05]  /*2a500*/  BSYNC B1 ;  /* 0x0000000000017941 */ /* 0x000fea0003800000 */
.L_x_806:
[----:B------:R-:W2:Y:S01]  /*2a510*/  LDL.LU R16, [R1+0x300] ;  /* 0x0003000001107983 */ /* 0x000ea20000300800 */
[----:B------:R-:W-:Y:S01]  /*2a520*/  LOP3.LUT P4, RZ, R8, 0xff, RZ, 0xc0, !PT ;  /* 0x000000ff08ff7812 */ /* 0x000fe2000788c0ff */
[----:B------:R-:W-:Y:S02]  /*2a530*/  ULDC.64 UR8, c[0x0][0x650] ;  /* 0x0001940000087ab9 */ /* 0x000fe40000000a00 */
[----:B------:R-:W3:Y:S01]  /*2a540*/  LDL.LU R15, [R1+0x304] ;  /* 0x00030400010f7983 */ /* 0x000ee20000300800 */
[----:B------:R-:W-:Y:S01]  /*2a550*/  IADD3 R6, R7, R6, RZ ;  /* 0x0000000607067210 */ /* 0x000fe20007ffe0ff */
[----:B------:R-:W-:Y:S01]  /*2a560*/  BSSY B1, `(.L_x_812) ;  /* 0x0000075000017945 */ /* 0x000fe20003800000 */
[----:B------:R-:W-:Y:S01]  /*2a570*/  IMAD.MOV.U32 R5, RZ, RZ, -0x1 ;  /* 0xffffffffff057424 */ /* 0x000fe200078e00ff */
[----:B------:R-:W-:Y:S01]  /*2a580*/  PRMT R8, RZ, 0x7610, R8 ;  /* 0x00007610ff087816 */ /* 0x000fe20000000008 */
[----:B------:R-:W-:Y:S01]  /*2a590*/  IMAD.MOV.U32 R10, RZ, RZ, -0x1 ;  /* 0xffffffffff0a7424 */ /* 0x000fe200078e00ff */
[----:B------:R-:W-:-:S02]  /*2a5a0*/  SHF.R.U32.HI R2, RZ, 0x1, R6 ;  /* 0x00000001ff027819 */ /* 0x000fc40000011606 */
[----:B------:R-:W-:Y:S02]  /*2a5b0*/  ISETP.GT.U32.AND P1, PT, R6, 0x1, PT ;  /* 0x000000010600780c */ /* 0x000fe40003f24070 */
[----:B------:R-:W0:Y:S01]  /*2a5c0*/  @P4 S2R R3, SR_CgaCtaId ;  /* 0x0000000000034919 */ /* 0x000e220000008800 */
[----:B------:R-:W-:Y:S02]  /*2a5d0*/  LOP3.LUT R2, R2, 0x1, RZ, 0xc0, !PT ;  /* 0x0000000102027812 */ /* 0x000fe400078ec0ff */
[C---:B------:R-:W-:Y:S02]  /*2a5e0*/  ISETP.LT.U32.AND P1, PT, R7.reuse, 0x2, P1 ;  /* 0x000000020700780c */ /* 0x040fe40000f21070 */
[----:B------:R-:W-:Y:S02]  /*2a5f0*/  ISETP.NE.U32.AND P2, PT, R2, 0x1, PT ;  /* 0x000000010200780c */ /* 0x000fe40003f45070 */
[----:B------:R-:W-:Y:S02]  /*2a600*/  @P4 MOV R2, 0x400 ;  /* 0x0000040000024802 */ /* 0x000fe40000000f00 */
[----:B------:R-:W-:-:S02]  /*2a610*/  ISETP.GT.U32.AND P2, PT, R7, 0x1, !P2 ;  /* 0x000000010700780c */ /* 0x000fc40005744070 */
[----:B------:R-:W-:Y:S02]  /*2a620*/  LOP3.LUT R6, R6, 0x1, RZ, 0xc0, !PT ;  /* 0x0000000106067812 */ /* 0x000fe400078ec0ff */
[----:B0-----:R-:W-:Y:S02]  /*2a630*/  @P4 LEA R2, R3, R2, 0x18 ;  /* 0x0000000203024211 */ /* 0x001fe400078ec0ff */
[----:B------:R-:W-:Y:S02]  /*2a640*/  SEL R3, RZ, 0x1, !P1 ;  /* 0x00000001ff037807 */ /* 0x000fe40004800000 */
[----:B------:R0:W-:Y:S02]  /*2a650*/  @P4 SYNCS.ARRIVE.TRANS64.A1T0 RZ, [R2+URZ+0x38], RZ ;  /* 0x000038ff02ff49a7 */ /* 0x0001e4000810003f */
[----:B0-----:R-:W-:-:S04]  /*2a660*/  SEL R2, RZ, 0x1, !P2 ;  /* 0x00000001ff027807 */ /* 0x001fc80005000000 */
[--C-:B------:R-:W-:Y:S01]  /*2a670*/  LOP3.LUT R0, R2, R0, R3.reuse, 0x96, !PT ;  /* 0x0000000002007212 */ /* 0x100fe200078e9603 */
[----:B------:R-:W-:Y:S01]  /*2a680*/  IMAD.MOV.U32 R2, RZ, RZ, -0x1 ;  /* 0xffffffffff027424 */ /* 0x000fe200078e00ff */
[----:B------:R-:W-:Y:S02]  /*2a690*/  PRMT R3, RZ, 0x7610, R3 ;  /* 0x00007610ff037816 */ /* 0x000fe40000000003 */
[----:B---3--:R-:W-:-:S04]  /*2a6a0*/  IADD3 R15, P1, R15, UR20, RZ ;  /* 0x000000140f0f7c10 */ /* 0x008fc8000ff3e0ff */
[----:B--2---:R-:W-:Y:S01]  /*2a6b0*/  IADD3.X R16, R16, UR7, RZ, P1, !PT ;  /* 0x0000000710107c10 */ /* 0x004fe20008ffe4ff */
[----:B------:R0:W-:Y:S01]  /*2a6c0*/  STL [R1+0x304], R15 ;  /* 0x0003040f01007387 */ /* 0x0001e20000100800 */
[----:B------:R-:W-:-:S03]  /*2a6d0*/  ISETP.GE.U32.AND P1, PT, R15, UR8, PT ;  /* 0x000000080f007c0c */ /* 0x000fc6000bf26070 */
[----:B------:R0:W-:Y:S01]  /*2a6e0*/  STL [R1+0x300], R16 ;  /* 0x0003001001007387 */ /* 0x0001e20000100800 */
[----:B------:R-:W-:-:S13]  /*2a6f0*/  ISETP.GE.U32.AND.EX P1, PT, R16, UR9, PT, P1 ;  /* 0x0000000910007c0c */ /* 0x000fda000bf26110 */
[----:B0-----:R-:W-:Y:S05]  /*2a700*/  @P1 BRA `(.L_x_813) ;  /* 0x0000000400681947 */ /* 0x001fea0003800000 */
[----:B------:R-:W0:Y:S01]  /*2a710*/  S2UR UR8, SR_CTAID.X ;  /* 0x00000000000879c3 */ /* 0x000e220000002500 */
[----:B------:R-:W-:Y:S01]  /*2a720*/  ULDC.64 UR10, c[0x0][0x628] ;  /* 0x00018a00000a7ab9 */ /* 0x000fe20000000a00 */
[----:B------:R-:W-:Y:S01]  /*2a730*/  ULDC UR9, c[0x0][0x150] ;  /* 0x0000540000097ab9 */ /* 0x000fe20000000800 */
[----:B------:R-:W-:Y:S01]  /*2a740*/  ISETP.NE.U32.AND P1, PT, RZ, UR10, PT ;  /* 0x0000000aff007c0c */ /* 0x000fe2000bf25070 */
[----:B------:R-:W-:Y:S01]  /*2a750*/  ULDC UR12, c[0x0][0x630] ;  /* 0x00018c00000c7ab9 */ /* 0x000fe20000000800 */
[----:B------:R-:W-:Y:S01]  /*2a760*/  ULDC UR14, c[0x0][0x154] ;  /* 0x00005500000e7ab9 */ /* 0x000fe20000000800 */
[----:B------:R-:W-:Y:S01]  /*2a770*/  IMAD.MOV.U32 R3, RZ, RZ, R16 ;  /* 0x000000ffff037224 */ /* 0x000fe200078e0010 */
[----:B------:R-:W-:Y:S01]  /*2a780*/  ISETP.NE.AND.EX P1, PT, RZ, UR11, PT, P1 ;  /* 0x0000000bff007c0c */ /* 0x000fe2000bf25310 */
[----:B------:R-:W1:Y:S01]  /*2a790*/  S2UR UR13, SR_CTAID.Y ;  /* 0x00000000000d79c3 */ /* 0x000e620000002600 */
[----:B0-----:R-:W-:-:S05]  /*2a7a0*/  I2FP.F32.U32 R2, UR8 ;  /* 0x0000000800027c45 */ /* 0x001fca0008201000 */
[----:B------:R-:W-:Y:S01]  /*2a7b0*/  FMUL R9, R2, UR9 ;  /* 0x0000000902097c20 */ /* 0x000fe20008400000 */
[----:B------:R-:W-:Y:S01]  /*2a7c0*/  IMAD.MOV.U32 R2, RZ, RZ, R15 ;  /* 0x000000ffff027224 */ /* 0x000fe200078e000f */
[----:B-1----:R-:W-:-:S04]  /*2a7d0*/  I2FP.F32.U32 R12, UR13 ;  /* 0x0000000d000c7c45 */ /* 0x002fc80008201000 */
[----:B------:R-:W0:Y:S01]  /*2a7e0*/  F2I.U32.TRUNC.NTZ R9, R9 ;  /* 0x0000000900097305 */ /* 0x000e22000020f000 */
[----:B------:R-:W-:Y:S05]  /*2a7f0*/  @!P1 BRA `(.L_x_814) ;  /* 0x0000000000289947 */ /* 0x000fea0003800000 */
[----:B------:R-:W-:Y:S02]  /*2a800*/  ULDC UR9, c[0x0][0x634] ;  /* 0x00018d0000097ab9 */ /* 0x000fe40000000800 */
[----:B------:R-:W-:-:S05]  /*2a810*/  IADD3 R3, P1, R15, UR9, RZ ;  /* 0x000000090f037c10 */ /* 0x000fca000ff3e0ff */
[----:B------:R-:W-:-:S04]  /*2a820*/  IMAD.X R13, RZ, RZ, R16, P1 ;  /* 0x000000ffff0d7224 */ /* 0x000fc800008e0610 */
[----:B------:R-:W-:-:S04]  /*2a830*/  IMAD.WIDE.U32 R4, R13, UR10, RZ ;  /* 0x0000000a0d047c25 */ /* 0x000fc8000f8e00ff */
[----:B------:R-:W-:-:S04]  /*2a840*/  IMAD.WIDE.U32 R4, P1, R3, UR11, R4 ;  /* 0x0000000b03047c25 */ /* 0x000fc8000f820004 */
[----:B------:R-:W-:-:S04]  /*2a850*/  IMAD.WIDE.U32 R2, R3, UR10, RZ ;  /* 0x0000000a03027c25 */ /* 0x000fc8000f8e00ff */
[----:B------:R-:W-:Y:S01]  /*2a860*/  IMAD.MOV.U32 R2, RZ, RZ, R5 ;  /* 0x000000ffff027224 */ /* 0x000fe200078e0005 */
[----:B------:R-:W-:Y:S02]  /*2a870*/  IADD3 RZ, P2, R3, R4, RZ ;  /* 0x0000000403ff7210 */ /* 0x000fe40007f5e0ff */
[----:B------:R-:W-:-:S03]  /*2a880*/  IADD3.X R3, RZ, RZ, RZ, P1, !PT ;  /* 0x000000ffff037210 */ /* 0x000fc60000ffe4ff */
[----:B------:R-:W-:-:S08]  /*2a890*/  IMAD.WIDE.U32.X R2, R13, UR11, R2, P2 ;  /* 0x0000000b0d027c25 */ /* 0x000fd000090e0402 */
.L_x_814:
[--C-:B------:R-:W-:Y:S01]  /*2a8a0*/  SHF.R.U64 R10, R2, UR12, R3.reuse ;  /* 0x0000000c020a7c19 */ /* 0x100fe20008001203 */
[----:B------:R-:W-:Y:S01]  /*2a8b0*/  ULDC.64 UR10, c[0x0][0x620] ;  /* 0x00018800000a7ab9 */ /* 0x000fe20000000a00 */
[----:B------:R-:W-:Y:S01]  /*2a8c0*/  SHF.R.U32.HI R2, RZ, UR12, R3 ;  /* 0x0000000cff027c19 */ /* 0x000fe20008011603 */
[----:B------:R-:W-:Y:S01]  /*2a8d0*/  IMAD.MOV.U32 R3, RZ, RZ, R16 ;  /* 0x000000ffff037224 */ /* 0x000fe200078e0010 */
[----:B------:R-:W-:Y:S01]  /*2a8e0*/  IADD3 R13, P1, RZ, -R10, RZ ;  /* 0x8000000aff0d7210 */ /* 0x000fe20007f3e0ff */
[----:B------:R-:W-:Y:S01]  /*2a8f0*/  FMUL R12, R12, UR14 ;  /* 0x0000000e0c0c7c20 */ /* 0x000fe20008400000 */
[----:B------:R-:W-:Y:S01]  /*2a900*/  ULDC.64 UR14, c[0x0][0x640] ;  /* 0x00019000000e7ab9 */ /* 0x000fe20000000a00 */
[----:B0-----:R-:W-:Y:S02]  /*2a910*/  R2UR UR9, R9 ;  /* 0x00000000090972ca */ /* 0x001fe400000e0000 */
[----:B------:R-:W-:Y:S01]  /*2a920*/  IMAD.X R2, RZ, RZ, ~R2, P1 ;  /* 0x000000ffff027224 */ /* 0x000fe200008e0e02 */
[----:B------:R-:W-:Y:S01]  /*2a930*/  ISETP.NE.U32.AND P1, PT, RZ, UR14, PT ;  /* 0x0000000eff007c0c */ /* 0x000fe2000bf25070 */
[----:B------:R-:W0:Y:S02]  /*2a940*/  F2I.U32.TRUNC.NTZ R12, R12 ;  /* 0x0000000c000c7305 */ /* 0x000e24000020f000 */
[----:B------:R-:W-:Y:S01]  /*2a950*/  IMAD R2, R2, UR10, RZ ;  /* 0x0000000a02027c24 */ /* 0x000fe2000f8e02ff */
[----:B------:R-:W-:-:S03]  /*2a960*/  ISETP.NE.AND.EX P1, PT, RZ, UR15, PT, P1 ;  /* 0x0000000fff007c0c */ /* 0x000fc6000bf25310 */
[----:B------:R-:W-:Y:S02]  /*2a970*/  IMAD R5, R13, UR11, R2 ;  /* 0x0000000b0d057c24 */ /* 0x000fe4000f8e0202 */
[----:B------:R-:W-:-:S04]  /*2a980*/  IMAD.MOV.U32 R2, RZ, RZ, R15 ;  /* 0x000000ffff027224 */ /* 0x000fc800078e000f */
[----:B------:R-:W-:Y:S01]  /*2a990*/  IMAD.WIDE.U32 R2, R13, UR10, R2 ;  /* 0x0000000a0d027c25 */ /* 0x000fe2000f8e0002 */
[----:B------:R-:W-:Y:S01]  /*2a9a0*/  ULDC UR10, c[0x0][0x618] ;  /* 0x00018600000a7ab9 */ /* 0x000fe20000000800 */
[----:B0-----:R-:W-:Y:S02]  /*2a9b0*/  R2UR UR11, R12 ;  /* 0x000000000c0b72ca */ /* 0x001fe400000e0000 */
[----:B------:R-:W-:-:S05]  /*2a9c0*/  IMAD.IADD R3, R3, 0x1, R5 ;  /* 0x0000000103037824 */ /* 0x000fca00078e0205 */
[--C-:B------:R-:W-:Y:S02]  /*2a9d0*/  SHF.R.U64 R9, R2, UR10, R3.reuse ;  /* 0x0000000a02097c19 */ /* 0x100fe40008001203 */
[----:B------:R-:W-:Y:S01]  /*2a9e0*/  SHF.R.U32.HI R2, RZ, UR10, R3 ;  /* 0x0000000aff027c19 */ /* 0x000fe20008011603 */
[----:B------:R-:W-:-:S03]  /*2a9f0*/  ULDC UR10, c[0x0][0x608] ;  /* 0x00018200000a7ab9 */ /* 0x000fc60000000800 */
[--C-:B------:R-:W-:Y:S02]  /*2aa00*/  SHF.R.U64 R13, R9, UR10, R2.reuse ;  /* 0x0000000a090d7c19 */ /* 0x100fe40008001202 */
[----:B------:R-:W-:Y:S01]  /*2aa10*/  SHF.R.U32.HI R2, RZ, UR10, R2 ;  /* 0x0000000aff027c19 */ /* 0x000fe20008011602 */
[----:B------:R-:W-:-:S03]  /*2aa20*/  ULDC UR10, c[0x0][0x658] ;  /* 0x00019600000a7ab9 */ /* 0x000fc60000000800 */
[--C-:B------:R-:W-:Y:S02]  /*2aa30*/  SHF.R.U64 R12, R13, UR10, R2.reuse ;  /* 0x0000000a0d0c7c19 */ /* 0x100fe40008001202 */
[----:B------:R-:W-:-:S03]  /*2aa40*/  SHF.R.U32.HI R15, RZ, UR10, R2 ;  /* 0x0000000aff0f7c19 */ /* 0x000fc60008011602 */
[----:B------:R-:W-:Y:S01]  /*2aa50*/  IMAD.MOV.U32 R2, RZ, RZ, R12 ;  /* 0x000000ffff027224 */ /* 0x000fe200078e000c */
[----:B------:R-:W-:Y:S01]  /*2aa60*/  MOV R3, R15 ;  /* 0x0000000f00037202 */ /* 0x000fe20000000f00 */
[----:B------:R-:W-:Y:S06]  /*2aa70*/  @!P1 BRA `(.L_x_815) ;  /* 0x0000000000289947 */ /* 0x000fec0003800000 */
[----:B------:R-:W-:Y:S02]  /*2aa80*/  ULDC UR10, c[0x0][0x64c] ;  /* 0x00019300000a7ab9 */ /* 0x000fe40000000800 */
[----:B------:R-:W-:-:S05]  /*2aa90*/  IADD3 R3, P1, R12, UR10, RZ ;  /* 0x0000000a0c037c10 */ /* 0x000fca000ff3e0ff */
[----:B------:R-:W-:-:S04]  /*2aaa0*/  IMAD.X R15, RZ, RZ, R15, P1 ;  /* 0x000000ffff0f7224 */ /* 0x000fc800008e060f */
[----:B------:R-:W-:-:S04]  /*2aab0*/  IMAD.WIDE.U32 R4, R15, UR14, RZ ;  /* 0x0000000e0f047c25 */ /* 0x000fc8000f8e00ff */
[----:B------:R-:W-:-:S04]  /*2aac0*/  IMAD.WIDE.U32 R4, P1, R3, UR15, R4 ;  /* 0x0000000f03047c25 */ /* 0x000fc8000f820004 */
[----:B------:R-:W-:-:S04]  /*2aad0*/  IMAD.WIDE.U32 R2, R3, UR14, RZ ;  /* 0x0000000e03027c25 */ /* 0x000fc8000f8e00ff */
[----:B------:R-:W-:Y:S01]  /*2aae0*/  IMAD.MOV.U32 R2, RZ, RZ, R5 ;  /* 0x000000ffff027224 */ /* 0x000fe200078e0005 */
[----:B------:R-:W-:Y:S01]  /*2aaf0*/  IADD3 RZ, P2, R3, R4, RZ ;  /* 0x0000000403ff7210 */ /* 0x000fe20007f5e0ff */
[----:B------:R-:W-:-:S04]  /*2ab00*/  IMAD.X R3, RZ, RZ, RZ, P1 ;  /* 0x000000ffff037224 */ /* 0x000fc800008e06ff */
[----:B------:R-:W-:-:S08]  /*2ab10*/  IMAD.WIDE.U32.X R2, R15, UR15, R2, P2 ;  /* 0x0000000f0f027c25 */ /* 0x000fd000090e0402 */
.L_x_815:
[----:B------:R-:W-:Y:S01]  /*2ab20*/  ULDC UR10, c[0x0][0x648] ;  /* 0x00019200000a7ab9 */ /* 0x000fe20000000800 */
[----:B------:R-:W-:Y:S01]  /*2ab30*/  UISETP.NE.AND UP0, UPT, UR39, URZ, UPT ;  /* 0x0000003f2700728c */ /* 0x000fe2000bf05270 */
[----:B------:R-:W-:Y:S01]  /*2ab40*/  SHF.R.U64 R2, R2, UR10, R3 ;  /* 0x0000000a02027c19 */ /* 0x000fe20008001203 */
[----:B------:R-:W-:Y:S01]  /*2ab50*/  ULDC UR10, c[0x0][0x638] ;  /* 0x00018e00000a7ab9 */ /* 0x000fe20000000800 */
[----:B------:R-:W-:Y:S01]  /*2ab60*/  UIADD3 UR11, -UR11, URZ, URZ ;  /* 0x0000003f0b0b7290 */ /* 0x000fe2000fffe13f */
[----:B------:R-:W-:Y:S02]  /*2ab70*/  LOP3.LUT R13, R13, UR6, RZ, 0xc0, !PT ;  /* 0x000000060d0d7c12 */ /* 0x000fe4000f8ec0ff */
[----:B------:R-:W-:Y:S01]  /*2ab80*/  IMAD.MOV R3, RZ, RZ, -R2 ;  /* 0x000000ffff037224 */ /* 0x000fe200078e0a02 */
[----:B------:R-:W-:Y:S02]  /*2ab90*/  LOP3.LUT R9, R9, UR4, RZ, 0xc0, !PT ;  /* 0x0000000409097c12 */ /* 0x000fe4000f8ec0ff */
[----:B------:R-:W-:Y:S01]  /*2aba0*/  IMAD R5, R2, UR5, R13 ;  /* 0x0000000502057c24 */ /* 0x000fe2000f8e020d */
[----:B------:R-:W-:Y:S01]  /*2abb0*/  PLOP3.LUT P1, PT, PT, PT, UP0, 0x40, 0x0 ;  /* 0x000000000000781c */ /* 0x000fe20003f2e808 */
[----:B------:R-:W-:Y:S01]  /*2abc0*/  IMAD R12, R3, UR10, R12 ;  /* 0x0000000a030c7c24 */ /* 0x000fe2000f8e020c */
[----:B------:R-:W-:Y:S01]  /*2abd0*/  UIADD3 UR10, -UR9, URZ, URZ ;  /* 0x0000003f090a7290 */ /* 0x000fe2000fffe13f */
[----:B------:R-:W-:Y:S01]  /*2abe0*/  PLOP3.LUT P2, PT, PT, PT, UP0, 0x40, 0x0 ;  /* 0x000000000000781c */ /* 0x000fe20003f4e808 */
[----:B------:R-:W-:Y:S01]  /*2abf0*/  IMAD.MOV.U32 R3, RZ, RZ, 0x1 ;  /* 0x00000001ff037424 */ /* 0x000fe200078e00ff */
[----:B------:R-:W-:-:S02]  /*2ac00*/  ULDC UR9, c[0x0][0x144] ;  /* 0x0000510000097ab9 */ /* 0x000fc40000000800 */
[----:B------:R-:W-:-:S03]  /*2ac10*/  UIMAD UR8, UR9, UR10, UR8 ;  /* 0x0000000a090872a4 */ /* 0x000fc6000f8e0208 */
[----:B------:R-:W-:Y:S02]  /*2ac20*/  ULDC UR9, c[0x0][0x148] ;  /* 0x0000520000097ab9 */ /* 0x000fe40000000800 */
[----:B------:R-:W-:-:S03]  /*2ac30*/  @UP0 UIMAD UR8, UR9, UR11, UR13 ;  /* 0x0000000b090802a4 */ /* 0x000fc6000f8e020d */
[----:B------:R-:W-:Y:S02]  /*2ac40*/  ULDC UR9, c[0x0][0x600] ;  /* 0x0001800000097ab9 */ /* 0x000fe40000000800 */
[----:B------:R-:W-:Y:S02]  /*2ac50*/  IMAD R12, R12, UR9, R9 ;  /* 0x000000090c0c7c24 */ /* 0x000fe4000f8e0209 */
[----:B------:R-:W-:Y:S01]  /*2ac60*/  IMAD.U32 R2, RZ, RZ, UR8 ;  /* 0x00000008ff027e24 */ /* 0x000fe2000f8e00ff */
[----:B------:R-:W-:-:S03]  /*2ac70*/  ULDC UR8, c[0x0][0x610] ;  /* 0x0001840000087ab9 */ /* 0x000fc60000000800 */
[----:B------:R-:W-:-:S05]  /*2ac80*/  IMAD R5, R5, UR8, R2 ;  /* 0x0000000805057c24 */ /* 0x000fca000f8e0202 */
[----:B------:R-:W-:Y:S02]  /*2ac90*/  SEL R2, R12, R5, P1 ;  /* 0x000000050c027207 */ /* 0x000fe40000800000 */
[----:B------:R-:W-:-:S07]  /*2aca0*/  SEL R5, R5, R12, P2 ;  /* 0x0000000c05057207 */ /* 0x000fce0001000000 */
.L_x_813:
[----:B------:R-:W-:Y:S05]  /*2acb0*/  BSYNC B1 ;  /* 0x0000000000017941 */ /* 0x000fea0003800000 */
.L_x_812:
[----:B------:R-:W-:-:S13]  /*2acc0*/  LOP3.LUT P1, RZ, R3, 0xff, RZ, 0xc0, !PT ;  /* 0x000000ff03ff7812 */ /* 0x000fda000782c0ff */
[----:B------:R-:W-:Y:S05]  /*2acd0*/  @P1 BRA `(.L_x_816) ;  /* 0xfffffff400181947 */ /* 0x000fea000383ffff */
[----:B------:R-:W-:Y:S05]  /*2ace0*/  BSYNC B0 ;  /* 0x0000000000007941 */ /* 0x000fea0003800000 */
.L_x_804:
[----:B------:R-:W-:-:S03]  /*2acf0*/  UMOV UR8, 0xffffffff ;  /* 0xffffffff00087882 */ /* 0x000fc60000000000 */
[----:B------:R-:W-:Y:S05]  /*2ad00*/  BRA.DIV UR8, `(.L_x_817) ;  /* 0x0000000208d07947 */ /* 0x000fea000b800000 */
[----:B------:R-:W-:-:S13]  /*2ad10*/  ELECT P6, URZ, PT ;  /* 0x00000000003f782f */ /* 0x000fda00038c0000 */
.L_x_829:
[----:B------:R-:W-:Y:S04]  /*2ad20*/  BSSY B0, `(.L_x_818) ;  /* 0x000001a000007945 */ /* 0x000fe80003800000 */
[----:B------:R-:W-:Y:S05]  /*2ad30*/  @!P6 BRA `(.L_x_819) ;  /* 0x000000000060e947 */ /* 0x000fea0003800000 */
[----:B------:R-:W-:-:S04]  /*2ad40*/  ULOP3.LUT UR8, UR38, 0x2, URZ, 0xfc, !UPT ;  /* 0x0000000226087892 */ /* 0x000fc8000f8efc3f */
[----:B------:R-:W-:-:S06]  /*2ad50*/  UISETP.NE.AND UP0, UPT, UR8, 0x3, UPT ;  /* 0x000000030800788c */ /* 0x000fcc000bf05270 */
[----:B------:R-:W-:-:S13]  /*2ad60*/  PLOP3.LUT P0, PT, PT, PT, UP0, 0x80, 0x0 ;  /* 0x000000000000781c */ /* 0x000fda0003f0f008 */
[----:B------:R-:W-:Y:S05]  /*2ad70*/  @!P0 BRA `(.L_x_820) ;  /* 0x0000000000048947 */ /* 0x000fea0003800000 */
[----:B------:R-:W-:Y:S01]  /*2ad80*/  BPT.TRAP 0x1 ;  /* 0x000000040000795c */ /* 0x000fe20000300000 */
.L_x_820:
[----:B------:R-:W0:Y:S01]  /*2ad90*/  S2R R3, SR_CgaCtaId ;  /* 0x0000000000037919 */ /* 0x000e220000008800 */
[----:B------:R-:W-:-:S04]  /*2ada0*/  MOV R2, 0x400 ;  /* 0x0000040000027802 */ /* 0x000fc80000000f00 */
[----:B0-----:R-:W-:Y:S02]  /*2adb0*/  LEA R3, R3, R2, 0x18 ;  /* 0x0000000203037211 */ /* 0x001fe400078ec0ff */
[----:B------:R-:W-:Y:S02]  /*2adc0*/  SHF.L.U32 R2, R0, 0x1f, RZ ;  /* 0x0000001f00027819 */ /* 0x000fe400000006ff */
[----:B------:R-:W-:-:S05]  /*2add0*/  IADD3 R3, R3, 0x10, RZ ;  /* 0x0000001003037810 */ /* 0x000fca0007ffe0ff */
[----:B------:R-:W-:-:S04]  /*2ade0*/  IMAD R5, R6, 0x8, R3 ;  /* 0x0000000806057824 */ /* 0x000fc800078e0203 */
[----:B------:R-:W0:Y:S02]  /*2adf0*/  SYNCS.PHASECHK.TRANS64.TRYWAIT P0, [R5+URZ], R2 ;  /* 0x00000002050075a7 */ /* 0x000e24000800017f */
[----:B0-----:R-:W-:Y:S05]  /*2ae00*/  @!P0 BRA `(.L_x_821) ;  /* 0x0000000000b08947 */ /* 0x001fea0003800000 */
.L_x_830:
[----:B------:R-:W-:-:S05]  /*2ae10*/  VIADD R6, R6, 0x1 ;  /* 0x0000000106067836 */ /* 0x000fca0000000000 */
[----:B------:R-:W-:-:S04]  /*2ae20*/  ISETP.NE.AND P0, PT, R6, 0x2, PT ;  /* 0x000000020600780c */ /* 0x000fc80003f05270 */
[----:B0-----:R-:W-:Y:S02]  /*2ae30*/  SEL R5, RZ, 0x1, P0 ;  /* 0x00000001ff057807 */ /* 0x001fe40000000000 */
[----:B------:R-:W-:Y:S02]  /*2ae40*/  SEL R6, R6, RZ, P0 ;  /* 0x000000ff06067207 */ /* 0x000fe40000000000 */
[----:B------:R-:W-:-:S03]  /*2ae50*/  LOP3.LUT R0, R0, R5, RZ, 0x3c, !PT ;  /* 0x0000000500007212 */ /* 0x000fc600078e3cff */
[----:B------:R-:W-:Y:S01]  /*2ae60*/  IMAD R3, R6, 0x8, R3 ;  /* 0x0000000806037824 */ /* 0x000fe200078e0203 */
[----:B------:R-:W-:-:S07]  /*2ae70*/  SHF.L.U32 R0, R0, 0x1f, RZ ;  /* 0x0000001f00007819 */ /* 0x000fce00000006ff */
.L_x_822:
[----:B0-----:R0:W1:Y:S02]  /*2ae80*/  SYNCS.PHASECHK.TRANS64.TRYWAIT P0, [R3+URZ], R0 ;  /* 0x00000000030075a7 */ /* 0x001064000800017f */
[----:B-1----:R-:W-:Y:S05]  /*2ae90*/  @!P0 NANOSLEEP.SYNCS 0x989680 ;  /* 0x009896800000895d */ /* 0x002fea0003900000 */
[----:B------:R-:W1:Y:S02]  /*2aea0*/  @!P0 SYNCS.PHASECHK.TRANS64 P0, [R3+URZ], R0 ;  /* 0x00000000030085a7 */ /* 0x000e64000800007f */
[----:B-1----:R-:W-:Y:S05]  /*2aeb0*/  @!P0 BRA `(.L_x_822) ;  /* 0xfffffffc00f08947 */ /* 0x002fea000383ffff */
.L_x_819:
[----:B------:R-:W-:Y:S05]  /*2aec0*/  BSYNC B0 ;  /* 0x0000000000007941 */ /* 0x000fea0003800000 */
.L_x_818:
[----:B------:R-:W-:Y:S05]  /*2aed0*/  EXIT ;  /* 0x000000000000794d */ /* 0x000fea0003800000 */
.L_x_17:
[----:B-1----:R1:W3:Y:S02]  /*2aee0*/  SYNCS.PHASECHK.TRANS64.TRYWAIT P1, [R3+URZ], R2 ;  /* 0x00000002030075a7 */ /* 0x0022e4000802017f */
[----:B---3--:R-:W-:Y:S05]  /*2aef0*/  @!P1 NANOSLEEP.SYNCS 0x989680 ;  /* 0x009896800000995d */ /* 0x008fea0003900000 */
[----:B------:R-:W3:Y:S02]  /*2af00*/  @!P1 SYNCS.PHASECHK.TRANS64 P1, [R3+URZ], R2 ;  /* 0x00000002030095a7 */ /* 0x000ee4000802007f */
[----:B---3--:R-:W-:Y:S05]  /*2af10*/  @!P1 BRA `(.L_x_17) ;  /* 0xfffffffc00f09947 */ /* 0x008fea000383ffff */
[----:B------:R-:W-:Y:S05]  /*2af20*/  BRA `(.L_x_16) ;  /* 0xfffffd6400487947 */ /* 0x000fea000383ffff */
.L_x_22:
[----:B-1----:R1:W2:Y:S02]  /*2af30*/  SYNCS.PHASECHK.TRANS64.TRYWAIT P1, [R3+URZ], R4 ;  /* 0x00000004030075a7 */ /* 0x0022a4000802017f */
[----:B--2---:R-:W-:Y:S05]  /*2af40*/  @!P1 NANOSLEEP.SYNCS 0x989680 ;  /* 0x009896800000995d */ /* 0x004fea0003900000 */
[----:B------:R-:W2:Y:S02]  /*2af50*/  @!P1 SYNCS.PHASECHK.TRANS64 P1, [R3+URZ], R4 ;  /* 0x00000004030095a7 */ /* 0x000ea4000802007f */
[----:B--2---:R-:W-:Y:S05]  /*2af60*/  @!P1 BRA `(.L_x_22) ;  /* 0xfffffffc00f09947 */ /* 0x004fea000383ffff */
[----:B------:R-:W-:Y:S05]  /*2af70*/  BRA `(.L_x_21) ;  /* 0xfffffdd400947947 */ /* 0x000fea000383ffff */
.L_x_805:
[----:B------:R-:W-:Y:S01]  /*2af80*/  BSSY B1, `(.L_x_823) ;  /* 0x0000006000017945 */ /* 0x000fe20003800000 */
[----:B------:R-:W-:-:S07]  /*2af90*/  IMAD.MOV.U32 R15, RZ, RZ, -0x1 ;  /* 0xffffffffff0f7424 */ /* 0x000fce00078e00ff */
[----:B------:R-:W-:Y:S05]  /*2afa0*/  WARPSYNC.COLLECTIVE R15, `(.L_x_824) ;  /* 0x000000000f0c7348 */ /* 0x000fea0003c00000 */
[----:B------:R-:W-:Y:S02]  /*2afb0*/  ELECT P6, UR62, PT ;  /* 0x00000000003e782f */ /* 0x000fe400038c0000 */
[----:B------:R-:W-:Y:S01]  /*2afc0*/  MOV R14, UR62 ;  /* 0x0000003e000e7c02 */ /* 0x000fe20008000f00 */
[----:B------:R-:W-:Y:S10]  /*2afd0*/  ENDCOLLECTIVE ;  /* 0x000000000000791b */ /* 0x000ff40003800000 */
.L_x_824:
[----:B------:R-:W-:Y:S05]  /*2afe0*/  BSYNC B1 ;  /* 0x0000000000017941 */ /* 0x000fea0003800000 */
.L_x_823:
[----:B------:R-:W-:Y:S05]  /*2aff0*/  BRA `(.L_x_825) ;  /* 0xfffffff0005c7947 */ /* 0x000fea000383ffff */
.L_x_808:
[----:B-1----:R1:W2:Y:S02]  /*2b000*/  SYNCS.PHASECHK.TRANS64.TRYWAIT P1, [R15+URZ+0x10], R12 ;  /* 0x0000100c0f0075a7 */ /* 0x0022a4000802017f */
[----:B--2---:R-:W-:Y:S05]  /*2b010*/  @!P1 NANOSLEEP.SYNCS 0x989680 ;  /* 0x009896800000995d */ /* 0x004fea0003900000 */
[----:B------:R-:W2:Y:S02]  /*2b020*/  @!P1 SYNCS.PHASECHK.TRANS64 P1, [R15+URZ+0x10], R12 ;  /* 0x0000100c0f0095a7 */ /* 0x000ea4000802007f */
[----:B--2---:R-:W-:Y:S05]  /*2b030*/  @!P1 BRA `(.L_x_808) ;  /* 0xfffffffc00f09947 */ /* 0x004fea000383ffff */
[----:B------:R-:W-:Y:S05]  /*2b040*/  BRA `(.L_x_826) ;  /* 0xfffffff000907947 */ /* 0x000fea000383ffff */
.L_x_817:
[----:B------:R-:W-:Y:S01]  /*2b050*/  BSSY B0, `(.L_x_827) ;  /* 0x0000006000007945 */ /* 0x000fe20003800000 */
[----:B------:R-:W-:-:S07]  /*2b060*/  IMAD.MOV.U32 R15, RZ, RZ, -0x1 ;  /* 0xffffffffff0f7424 */ /* 0x000fce00078e00ff */
[----:B------:R-:W-:Y:S05]  /*2b070*/  WARPSYNC.COLLECTIVE R15, `(.L_x_828) ;  /* 0x000000000f0c7348 */ /* 0x000fea0003c00000 */
[----:B------:R-:W-:Y:S02]  /*2b080*/  ELECT P6, UR62, PT ;  /* 0x00000000003e782f */ /* 0x000fe400038c0000 */
[----:B------:R-:W-:Y:S01]  /*2b090*/  MOV R14, UR62 ;  /* 0x0000003e000e7c02 */ /* 0x000fe20008000f00 */
[----:B------:R-:W-:Y:S10]  /*2b0a0*/  ENDCOLLECTIVE ;  /* 0x000000000000791b */ /* 0x000ff40003800000 */
.L_x_828:
[----:B------:R-:W-:Y:S05]  /*2b0b0*/  BSYNC B0 ;  /* 0x0000000000007941 */ /* 0x000fea0003800000 */
.L_x_827:
[----:B------:R-:W-:Y:S05]  /*2b0c0*/  BRA `(.L_x_829) ;  /* 0xfffffffc00147947 */ /* 0x000fea000383ffff */
.L_x_821:
[----:B0-----:R0:W1:Y:S02]  /*2b0d0*/  SYNCS.PHASECHK.TRANS64.TRYWAIT P0, [R5+URZ], R2 ;  /* 0x00000002050075a7 */ /* 0x001064000800017f */
[----:B-1----:R-:W-:Y:S05]  /*2b0e0*/  @!P0 NANOSLEEP.SYNCS 0x989680 ;  /* 0x009896800000895d */ /* 0x002fea0003900000 */
[----:B------:R-:W1:Y:S02]  /*2b0f0*/  @!P0 SYNCS.PHASECHK.TRANS64 P0, [R5+URZ], R2 ;  /* 0x00000002050085a7 */ /* 0x000e64000800007f */
[----:B-1----:R-:W-:Y:S05]  /*2b100*/  @!P0 BRA `(.L_x_821) ;  /* 0xfffffffc00f08947 */ /* 0x002fea000383ffff */
[----:B------:R-:W-:Y:S05]  /*2b110*/  BRA `(.L_x_830) ;  /* 0xfffffffc003c7947 */ /* 0x000fea000383ffff */
.L_x_831:
[----:B------:R-:W-:-:S00]  /*2b120*/  BRA `(.L_x_831) ;  /* 0xfffffffc00fc7947 */ /* 0x000fc0000383ffff */
[----:B------:R-:W-:-:S00]  /*2b130*/  NOP ;  /* 0x0000000000007918 */ /* 0x000fc00000000000 */
        /* <DEDUP_REMOVED lines=12> */
.L_x_832:


//--------------------- .nv.global.init           --------------------------
	.section	.nv.global.init,"aw",@progbits
.nv.global.init:
	.type		$str$22,@object
	.size		$str$22,($str$23 - $str$22)
$str$22:
        /*0000*/ 	.byte	0x6b, 0x5f, 0x74, 0x69, 0x6c, 0x65, 0x5f, 0x63, 0x6f, 0x75, 0x6e, 0x74, 0x20, 0x3e, 0x3d, 0x20
        /*0010*/ 	.byte	0x31, 0x00
	.type		$str$23,@object
	.size		$str$23,(__unnamed_1 - $str$23)
$str$23:
        /*0012*/ 	.byte	0x2f, 0x74, 0x6d, 0x70, 0x2f, 0x63, 0x75, 0x74, 0x6c, 0x61, 0x73, 0x73, 0x5f, 0x73, 0x77, 0x65
        /*0022*/ 	.byte	0x65, 0x70, 0x5f, 0x73, 0x72, 0x63, 0x2f, 0x69, 0x6e, 0x63, 0x6c, 0x75, 0x64, 0x65, 0x2f, 0x63
        /*0032*/ 	.byte	0x75, 0x74, 0x6c, 0x61, 0x73, 0x73, 0x2f, 0x67, 0x65, 0x6d, 0x6d, 0x2f, 0x63, 0x6f, 0x6c, 0x6c
        /*0042*/ 	.byte	0x65, 0x63, 0x74, 0x69, 0x76, 0x65, 0x2f, 0x73, 0x6d, 0x39, 0x30, 0x5f, 0x6d, 0x6d, 0x61, 0x5f
        /*0052*/ 	.byte	0x74, 0x6d, 0x61, 0x5f, 0x67, 0x6d, 0x6d, 0x61, 0x5f, 0x73, 0x73, 0x5f, 0x77, 0x61, 0x72, 0x70
        /*0062*/ 	.byte	0x73, 0x70, 0x65, 0x63, 0x69, 0x61, 0x6c, 0x69, 0x7a, 0x65, 0x64, 0x2e, 0x68, 0x70, 0x70, 0x00
	.type		__unnamed_1,@object
	.size		__unnamed_1,(.L_0 - __unnamed_1)
__unnamed_1:
        /* <DEDUP_REMOVED lines=173> */
        /*0b42*/ 	.byte	0x74, 0x69, 0x74, 0x79, 0x5d, 0x00
.L_0:


//--------------------- .nv.shared._ZN7cutlass13device_kernelINS_4gemm6kernel13GemmUniversalIN4cute5tupleIJiiiiEEENS1_10collective13CollectiveMmaINS1_34MainloopSm90TmaGmmaWarpSpecializedILi2ENS5_IJNS4_1CILi1EEESB_SB_EEENS1_35KernelTmaWarpSpecializedCooperativeEEENS5_IJNSA_ILi512EEENSA_ILi192EEENSA_ILi128EEEEEEaNS5_IJlSB_lEEEaSJ_NS4_8TiledMMAINS4_8MMA_AtomIJNS4_4SM904GMMA27MMA_64x192x32_S32S8S8_SS_TNEEEENS4_6LayoutINS5_IJNSA_ILi2EEESB_SB_EEENS5_IJSB_NSA_ILi0EEEST_EEEEENS5_IJNS4_10UnderscoreESW_SW_EEEEENS4_13SM90_TMA_LOADENS4_14ComposedLayoutINS4_7SwizzleILi3ELi4ELi3EEENS4_18smem_ptr_flag_bitsILi8EEENSQ_INS5_IJNSA_ILi8EEESH_EEENS5_IJSH_SB_EEEEEEEvNS4_8identityESZ_S19_vS1A_EENS_8epilogue10collective6detail29Sm90TmaWarpSpecializedAdapterINS1D_15DefaultEpilogueIaSJ_SJ_NS1C_6thread17LinearCombinationIaLi1EiiLNS1H_9ScaleType4KindE0ELNS_15FloatRoundStyleE2EaEENS1_15EpilogueDefaultEEEEEvvEEEEvNT_6ParamsE --------------------------
	.section	.nv.shared._ZN7cutlass13device_kernelINS_4gemm6kernel13GemmUniversalIN4cute5tupleIJiiiiEEENS1_10collective13CollectiveMmaINS1_34MainloopSm90TmaGmmaWarpSpecializedILi2ENS5_IJNS4_1CILi1EEESB_SB_EEENS1_35KernelTmaWarpSpecializedCooperativeEEENS5_IJNSA_ILi512EEENSA_ILi192EEENSA_ILi128EEEEEEaNS5_IJlSB_lEEEaSJ_NS4_8TiledMMAINS4_8MMA_AtomIJNS4_4SM904GMMA27MMA_64x192x32_S32S8S8_SS_TNEEEENS4_6LayoutINS5_IJNSA_ILi2EEESB_SB_EEENS5_IJSB_NSA_ILi0EEEST_EEEEENS5_IJNS4_10UnderscoreESW_SW_EEEEENS4_13SM90_TMA_LOADENS4_14ComposedLayoutINS4_7SwizzleILi3ELi4ELi3EEENS4_18smem_ptr_flag_bitsILi8EEENSQ_INS5_IJNSA_ILi8EEESH_EEENS5_IJSH_SB_EEEEEEEvNS4_8identityESZ_S19_vS1A_EENS_8epilogue10collective6detail29Sm90TmaWarpSpecializedAdapterINS1D_15DefaultEpilogueIaSJ_SJ_NS1C_6thread17LinearCombinationIaLi1EiiLNS1H_9ScaleType4KindE0ELNS_15FloatRoundStyleE2EaEENS1_15EpilogueDefaultEEEEEvvEEEEvNT_6ParamsE,"aw",@nobits
	.sectionflags	@""
	.align	16
	.zero		1024


//--------------------- .nv.shared.reserved.0     --------------------------
	.section	.nv.shared.reserved.0,"aw",@nobits
	.weak		__nv_reservedSMEM_offset_0_alias
	.size		__nv_reservedSMEM_offset_0_alias, 0, 0
	.other		__nv_reservedSMEM_offset_0_alias,@"STO_CUDA_RESERVED_SHARED STV_DEFAULT"
__nv_reservedSMEM_offset_0_alias:
	.zero		0


//--------------------- .nv.global                --------------------------
	.section	.nv.global,"aw",@nobits
.nv.global:
	.type		_ZN40_INTERNAL_77ce7a9c_4_k_cu_e927f688_169034cute1_E,@object
	.size		_ZN40_INTERNAL_77ce7a9c_4_k_cu_e927f688_169034cute1_E,(_ZN40_INTERNAL_77ce7a9c_4_k_cu_e927f688_169034cuda3std3__45__cpo6cbeginE - _ZN40_INTERNAL_77ce7a9c_4_k_cu_e927f688_169034cute1_E)
_ZN40_INTERNAL_77ce7a9c_4_k_cu_e927f688_169034cute1_E:
	.zero		1
	.type		_ZN40_INTERNAL_77ce7a9c_4_k_cu_e927f688_169034cuda3std3__45__cpo6cbeginE,@object
	.size		_ZN40_INTERNAL_77ce7a9c_4_k_cu_e927f688_169034cuda3std3__45__cpo6cbeginE,(_ZN40_INTERNAL_77ce7a9c_4_k_cu_e927f688_169034cuda3std3__48in_placeE - _ZN40_INTERNAL_77ce7a9c_4_k_cu_e927f688_169034cuda3std3__45__cpo6cbeginE)
_ZN40_INTERNAL_77ce7a9c_4_k_cu_e927f688_169034cuda3std3__45__cpo6cbeginE:
	.zero		1
	.type		_ZN40_INTERNAL_77ce7a9c_4_k_cu_e927f688_169034cuda3std3__48in_placeE,@object
	.size		_ZN40_INTERNAL_77ce7a9c_4_k_cu_e927f688_169034cuda3std3__48in_placeE,(_ZN40_INTERNAL_77ce7a9c_4_k_cu_e927f688_169034cuda3std6ranges3__45__cpo9iter_moveE - _ZN40_INTERNAL_77ce7a9c_4_k_cu_e927f688_169034cuda3std3__48in_placeE)
_ZN40_INTERNAL_77ce7a9c_4_k_cu_e927f688_169034cuda3std3__48in_placeE:
	.zero		1
	.type		_ZN40_INTERNAL_77ce7a9c_4_k_cu_e927f688_169034cuda3std6ranges3__45__cpo9iter_moveE,@object
	.size		_ZN40_INTERNAL_77ce7a9c_4_k_cu_e927f688_169034cuda3std6ranges3__45__cpo9iter_moveE,(_ZN40_INTERNAL_77ce7a9c_4_k_cu_e927f688_169034cuda3std3__45__cpo5beginE - _ZN40_INTERNAL_77ce7a9c_4_k_cu_e927f688_169034cuda3std6ranges3__45__cpo9iter_moveE)
_ZN40_INTERNAL_77ce7a9c_4_k_cu_e927f688_169034cuda3std6ranges3__45__cpo9iter_moveE:
	.zero		1
	.type		_ZN40_INTERNAL_77ce7a9c_4_k_cu_e927f688_169034cuda3std3__45__cpo5beginE,@object
	.size		_ZN40_INTERNAL_77ce7a9c_4_k_cu_e927f688_169034cuda3std3__45__cpo5beginE,(_ZN40_INTERNAL_77ce7a9c_4_k_cu_e927f688_169034cuda3std3__442_GLOBAL__N__77ce7a9c_4_k_cu_e927f688_169036ignoreE - _ZN40_INTERNAL_77ce7a9c_4_k_cu_e927f688_169034cuda3std3__45__cpo5beginE)
_ZN40_INTERNAL_77ce7a9c_4_k_cu_e927f688_169034cuda3std3__45__cpo5beginE:
	.zero		1
	.type		_ZN40_INTERNAL_77ce7a9c_4_k_cu_e927f688_169034cuda3std3__442_GLOBAL__N__77ce7a9c_4_k_cu_e927f688_169036ignoreE,@object
	.size		_ZN40_INTERNAL_77ce7a9c_4_k_cu_e927f688_169034cuda3std3__442_GLOBAL__N__77ce7a9c_4_k_cu_e927f688_169036ignoreE,(_ZN40_INTERNAL_77ce7a9c_4_k_cu_e927f688_169034cute7productE - _ZN40_INTERNAL_77ce7a9c_4_k_cu_e927f688_169034cuda3std3__442_GLOBAL__N__77ce7a9c_4_k_cu_e927f688_169036ignoreE)
_ZN40_INTERNAL_77ce7a9c_4_k_cu_e927f688_169034cuda3std3__442_GLOBAL__N__77ce7a9c_4_k_cu_e927f688_169036ignoreE:
	.zero		1
	.type		_ZN40_INTERNAL_77ce7a9c_4_k_cu_e927f688_169034cute7productE,@object
	.size		_ZN40_INTERNAL_77ce7a9c_4_k_cu_e927f688_169034cute7productE,(_ZN40_INTERNAL_77ce7a9c_4_k_cu_e927f688_169034cuda3std3__45__cpo3endE - _ZN40_INTERNAL_77ce7a9c_4_k_cu_e927f688_169034cute7productE)
_ZN40_INTERNAL_77ce7a9c_4_k_cu_e927f688_169034cute7productE:
	.zero		1
	.type		_ZN40_INTERNAL_77ce7a9c_4_k_cu_e927f688_169034cuda3std3__45__cpo3endE,@object
	.size		_ZN40_INTERNAL_77ce7a9c_4_k_cu_e927f688_169034cuda3std3__45__cpo3endE,(_ZN40_INTERNAL_77ce7a9c_4_k_cu_e927f688_169034cuda3std3__419piecewise_constructE - _ZN40_INTERNAL_77ce7a9c_4_k_cu_e927f688_169034cuda3std3__45__cpo3endE)
_ZN40_INTERNAL_77ce7a9c_4_k_cu_e927f688_169034cuda3std3__45__cpo3endE:
	.zero		1
	.type		_ZN40_INTERNAL_77ce7a9c_4_k_cu_e927f688_169034cuda3std3__419piecewise_constructE,@object
	.size		_ZN40_INTERNAL_77ce7a9c_4_k_cu_e927f688_169034cuda3std3__419piecewise_constructE,(_ZN40_INTERNAL_77ce7a9c_4_k_cu_e927f688_169034cuda3std3__45__cpo4cendE - _ZN40_INTERNAL_77ce7a9c_4_k_cu_e927f688_169034cuda3std3__419piecewise_constructE)
_ZN40_INTERNAL_77ce7a9c_4_k_cu_e927f688_169034cuda3std3__419piecewise_constructE:
	.zero		1
	.type		_ZN40_INTERNAL_77ce7a9c_4_k_cu_e927f688_169034cuda3std3__45__cpo4cendE,@object
	.size		_ZN40_INTERNAL_77ce7a9c_4_k_cu_e927f688_169034cuda3std3__45__cpo4cendE,(_ZN40_INTERNAL_77ce7a9c_4_k_cu_e927f688_169034cuda3std6ranges3__45__cpo4swapE - _ZN40_INTERNAL_77ce7a9c_4_k_cu_e927f688_169034cuda3std3__45__cpo4cendE)
_ZN40_INTERNAL_77ce7a9c_4_k_cu_e927f688_169034cuda3std3__45__cpo4cendE:
	.zero		1
	.type		_ZN40_INTERNAL_77ce7a9c_4_k_cu_e927f688_169034cuda3std6ranges3__45__cpo4swapE,@object
	.size		_ZN40_INTERNAL_77ce7a9c_4_k_cu_e927f688_169034cuda3std6ranges3__45__cpo4swapE,(.L_8 - _ZN40_INTERNAL_77ce7a9c_4_k_cu_e927f688_169034cuda3std6ranges3__45__cpo4swapE)
_ZN40_INTERNAL_77ce7a9c_4_k_cu_e927f688_169034cuda3std6ranges3__45__cpo4swapE:
	.zero		1
.L_8:


//--------------------- .nv.constant0._ZN7cutlass13device_kernelINS_4gemm6kernel13GemmUniversalIN4cute5tupleIJiiiiEEENS1_10collective13CollectiveMmaINS1_34MainloopSm90TmaGmmaWarpSpecializedILi2ENS5_IJNS4_1CILi1EEESB_SB_EEENS1_35KernelTmaWarpSpecializedCooperativeEEENS5_IJNSA_ILi512EEENSA_ILi192EEENSA_ILi128EEEEEEaNS5_IJlSB_lEEEaSJ_NS4_8TiledMMAINS4_8MMA_AtomIJNS4_4SM904GMMA27MMA_64x192x32_S32S8S8_SS_TNEEEENS4_6LayoutINS5_IJNSA_ILi2EEESB_SB_EEENS5_IJSB_NSA_ILi0EEEST_EEEEENS5_IJNS4_10UnderscoreESW_SW_EEEEENS4_13SM90_TMA_LOADENS4_14ComposedLayoutINS4_7SwizzleILi3ELi4ELi3EEENS4_18smem_ptr_flag_bitsILi8EEENSQ_INS5_IJNSA_ILi8EEESH_EEENS5_IJSH_SB_EEEEEEEvNS4_8identityESZ_S19_vS1A_EENS_8epilogue10collective6detail29Sm90TmaWarpSpecializedAdapterINS1D_15DefaultEpilogueIaSJ_SJ_NS1C_6thread17LinearCombinationIaLi1EiiLNS1H_9ScaleType4KindE0ELNS_15FloatRoundStyleE2EaEENS1_15EpilogueDefaultEEEEEvvEEEEvNT_6ParamsE --------------------------
	.section	.nv.constant0._ZN7cutlass13device_kernelINS_4gemm6kernel13GemmUniversalIN4cute5tupleIJiiiiEEENS1_10collective13CollectiveMmaINS1_34MainloopSm90TmaGmmaWarpSpecializedILi2ENS5_IJNS4_1CILi1EEESB_SB_EEENS1_35KernelTmaWarpSpecializedCooperativeEEENS5_IJNSA_ILi512EEENSA_ILi192EEENSA_ILi128EEEEEEaNS5_IJlSB_lEEEaSJ_NS4_8TiledMMAINS4_8MMA_AtomIJNS4_4SM904GMMA27MMA_64x192x32_S32S8S8_SS_TNEEEENS4_6LayoutINS5_IJNSA_ILi2EEESB_SB_EEENS5_IJSB_NSA_ILi0EEEST_EEEEENS5_IJNS4_10UnderscoreESW_SW_EEEEENS4_13SM90_TMA_LOADENS4_14ComposedLayoutINS4_7SwizzleILi3ELi4ELi3EEENS4_18smem_ptr_flag_bitsILi8EEENSQ_INS5_IJNSA_ILi8EEESH_EEENS5_IJSH_SB_EEEEEEEvNS4_8identityESZ_S19_vS1A_EENS_8epilogue10collective6detail29Sm90TmaWarpSpecializedAdapterINS1D_15DefaultEpilogueIaSJ_SJ_NS1C_6thread17LinearCombinationIaLi1EiiLNS1H_9ScaleType4KindE0ELNS_15FloatRoundStyleE2EaEENS1_15EpilogueDefaultEEEEEvvEEEEvNT_6ParamsE,"a",@progbits
	.sectionflags	@""
	.align	4
.nv.constant0._ZN7cutlass13device_kernelINS_4gemm6kernel13GemmUniversalIN4cute5tupleIJiiiiEEENS1_10collective13CollectiveMmaINS1_34MainloopSm90TmaGmmaWarpSpecializedILi2ENS5_IJNS4_1CILi1EEESB_SB_EEENS1_35KernelTmaWarpSpecializedCooperativeEEENS5_IJNSA_ILi512EEENSA_ILi192EEENSA_ILi128EEEEEEaNS5_IJlSB_lEEEaSJ_NS4_8TiledMMAINS4_8MMA_AtomIJNS4_4SM904GMMA27MMA_64x192x32_S32S8S8_SS_TNEEEENS4_6LayoutINS5_IJNSA_ILi2EEESB_SB_EEENS5_IJSB_NSA_ILi0EEEST_EEEEENS5_IJNS4_10UnderscoreESW_SW_EEEEENS4_13SM90_TMA_LOADENS4_14ComposedLayoutINS4_7SwizzleILi3ELi4ELi3EEENS4_18smem_ptr_flag_bitsILi8EEENSQ_INS5_IJNSA_ILi8EEESH_EEENS5_IJSH_SB_EEEEEEEvNS4_8identityESZ_S19_vS1A_EENS_8epilogue10collective6detail29Sm90TmaWarpSpecializedAdapterINS1D_15DefaultEpilogueIaSJ_SJ_NS1C_6thread17LinearCombinationIaLi1EiiLNS1H_9ScaleType4KindE0ELNS_15FloatRoundStyleE2EaEENS1_15EpilogueDefaultEEEEEvvEEEEvNT_6ParamsE:
	.zero		1664


//--------------------- SYMBOLS --------------------------

	.type		.nv.reservedSmem.offset0,@object
	.size		.nv.reservedSmem.offset0,0x4
	.type		__assertfail,@function
